def matmul_kernel(
    a_ptr,
    b_ptr,
    c_ptr,
    M,
    N,
    K,
    stride_am,
    stride_ak,
    stride_bk,
    stride_bn,
    stride_cm,
    stride_cn,
    BLOCK_M: tl.constexpr,
    BLOCK_N: tl.constexpr,
    BLOCK_K: tl.constexpr,
    GROUP_M: tl.constexpr,
):
    pid = tl.program_id(axis=0)
    num_pid_m = tl.cdiv(M, BLOCK_M)
    num_pid_n = tl.cdiv(N, BLOCK_N)
    num_pid_in_group = GROUP_M * num_pid_n
    group_id = pid // num_pid_in_group
    first_pid_m = group_id * GROUP_M
    group_size_m = min(num_pid_m - first_pid_m, GROUP_M)
    pid_m = first_pid_m + ((pid % num_pid_in_group) % group_size_m)
    pid_n = (pid % num_pid_in_group) // group_size_m

    offs_am = (pid_m * BLOCK_M + tl.arange(0, BLOCK_M)) % M
    offs_bn = (pid_n * BLOCK_N + tl.arange(0, BLOCK_N)) % N
    offs_k = tl.arange(0, BLOCK_K)
    a_ptrs = a_ptr + offs_am[:, None] * stride_am + offs_k[None, :] * stride_ak
    b_ptrs = b_ptr + offs_k[:, None] * stride_bk + offs_bn[None, :] * stride_bn

    acc = tl.zeros((BLOCK_M, BLOCK_N), dtype=tl.float32)
    for kk in range(0, tl.cdiv(K, BLOCK_K)):
        a = tl.load(a_ptrs, mask=offs_k[None, :] < K - kk * BLOCK_K, other=0.0)
        b = tl.load(b_ptrs, mask=offs_k[:, None] < K - kk * BLOCK_K, other=0.0)
        acc = tl.dot(a, b, acc)
        a_ptrs += BLOCK_K * stride_ak
        b_ptrs += BLOCK_K * stride_bk

    c = acc.to(c_ptr.dtype.element_ty)
    offs_cm = pid_m * BLOCK_M + tl.arange(0, BLOCK_M)
    offs_cn = pid_n * BLOCK_N + tl.arange(0, BLOCK_N)
    c_ptrs = c_ptr + offs_cm[:, None] * stride_cm + offs_cn[None, :] * stride_cn
    mask = (offs_cm[:, None] < M) & (offs_cn[None, :] < N)
    tl.store(c_ptrs, c, mask=mask)

# config = {"BLOCK_K": 128, "BLOCK_M": 256, "BLOCK_N": 128, "GROUP_M": 8, "arch": "sm_100", "dtype": "fp8e5m2", "num_ctas": 1, "num_stages": 3, "num_warps": 8}
# arch = sm_100


// ===== COMPILED SASS (sm_100a) =====

	.target	sm_100a

	.elftype	@"ET_EXEC"


//--------------------- .note.nv.tkinfo           --------------------------
	.section	.note.nv.tkinfo,"",@"SHT_NOTE"
	.sectionflags	@"SHF_NOTE_NV_TKINFO"
	.tkinfo
        /*0018*/ 	.word	0x00000081
        /*0030*/ 	.string	""
        /*0030*/ 	.string	"ptxas-blackwell"
        /*0030*/ 	.string	"Cuda compilation tools, release 12.9, V12.9.86"
        /*0030*/ 	.string	"Build cuda_12.9.r12.9/compiler.36037853_0"
        /*0030*/ 	.string	"-v  -suppress-debug-info  -lineinfo  -arch sm_100a "



//--------------------- .note.nv.cuver            --------------------------
	.section	.note.nv.cuver,"",@"SHT_NOTE"
	.sectionflags	@"SHF_NOTE_NV_CUVER"
        /*0018*/ 	.short	0x0001
        /*001a*/ 	.short	0x0064
        /*001c*/ 	.short	0x0001
        /*001e*/ 	.short	0x0000
        /*0020*/ 	.short	0x0001
        /*0022*/ 	.short	0x0000


//--------------------- .nv.info                  --------------------------
	.section	.nv.info,"",@"SHT_CUDA_INFO"
	.align	4


	//----- nvinfo : EIATTR_REGCOUNT
	.align		4
        /*0000*/ 	.byte	0x04, 0x2f
        /*0002*/ 	.short	(.L_4 - .L_3)
	.align		4
.L_3:
        /*0004*/ 	.word	index@(matmul_kernel)
        /*0008*/ 	.word	0x000000ff


	//----- nvinfo : EIATTR_FRAME_SIZE
	.align		4
.L_4:
        /*000c*/ 	.byte	0x04, 0x11
        /*000e*/ 	.short	(.L_6 - .L_5)
	.align		4
.L_5:
        /*0010*/ 	.word	index@($__internal_2_$__cuda_sm10x_tcgen05_guardrail_trap_unallocated_columns_being_dealloced)
        /*0014*/ 	.word	0x00000538


	//----- nvinfo : EIATTR_FRAME_SIZE
	.align		4
.L_6:
        /*0018*/ 	.byte	0x04, 0x11
        /*001a*/ 	.short	(.L_8 - .L_7)
	.align		4
.L_7:
        /*001c*/ 	.word	index@($__internal_1_$__cuda_sm10x_tcgen05_guardrail_trap_phase_invalid_during_alloc)
        /*0020*/ 	.word	0x00000538


	//----- nvinfo : EIATTR_FRAME_SIZE
	.align		4
.L_8:
        /*0024*/ 	.byte	0x04, 0x11
        /*0026*/ 	.short	(.L_10 - .L_9)
	.align		4
.L_9:
        /*0028*/ 	.word	index@($__internal_0_$__cuda_sm10x_tcgen05_guardrail_trap_col_being_dealloced_not_returned_by_alloc)
        /*002c*/ 	.word	0x00000538


	//----- nvinfo : EIATTR_FRAME_SIZE
	.align		4
.L_10:
        /*0030*/ 	.byte	0x04, 0x11
        /*0032*/ 	.short	(.L_12 - .L_11)
	.align		4
.L_11:
        /*0034*/ 	.word	index@(matmul_kernel)
        /*0038*/ 	.word	0x00000538


	//----- nvinfo : EIATTR_MIN_STACK_SIZE
	.align		4
.L_12:
        /*003c*/ 	.byte	0x04, 0x12
        /*003e*/ 	.short	(.L_14 - .L_13)
	.align		4
.L_13:
        /*0040*/ 	.word	index@(matmul_kernel)
        /*0044*/ 	.word	0x00000538
.L_14:


//--------------------- .nv.info.matmul_kernel    --------------------------
	.section	.nv.info.matmul_kernel,"",@"SHT_CUDA_INFO"
	.sectionflags	@""
	.align	4


	//----- nvinfo : EIATTR_CUDA_API_VERSION
	.align		4
        /*0000*/ 	.byte	0x04, 0x37
        /*0002*/ 	.short	(.L_16 - .L_15)
.L_15:
        /*0004*/ 	.word	0x00000081


	//----- nvinfo : EIATTR_KPARAM_INFO
	.align		4
.L_16:
        /*0008*/ 	.byte	0x04, 0x17
        /*000a*/ 	.short	(.L_18 - .L_17)
.L_17:
        /*000c*/ 	.word	0x00000000
        /*0010*/ 	.short	0x000d
        /*0012*/ 	.short	0x0048
        /*0014*/ 	.byte	0x00, 0xf4, 0x21, 0x00


	//----- nvinfo : EIATTR_KPARAM_INFO
	.align		4
.L_18:
        /*0018*/ 	.byte	0x04, 0x17
        /*001a*/ 	.short	(.L_20 - .L_19)
.L_19:
        /*001c*/ 	.word	0x00000000
        /*0020*/ 	.short	0x000c
        /*0022*/ 	.short	0x0040
        /*0024*/ 	.byte	0x00, 0xf4, 0x21, 0x00


	//----- nvinfo : EIATTR_KPARAM_INFO
	.align		4
.L_20:
        /*0028*/ 	.byte	0x04, 0x17
        /*002a*/ 	.short	(.L_22 - .L_21)
.L_21:
        /*002c*/ 	.word	0x00000000
        /*0030*/ 	.short	0x000b
        /*0032*/ 	.short	0x0038
        /*0034*/ 	.byte	0x00, 0xf0, 0x11, 0x00


	//----- nvinfo : EIATTR_KPARAM_INFO
	.align		4
.L_22:
        /*0038*/ 	.byte	0x04, 0x17
        /*003a*/ 	.short	(.L_24 - .L_23)
.L_23:
        /*003c*/ 	.word	0x00000000
        /*0040*/ 	.short	0x000a
        /*0042*/ 	.short	0x0034
        /*0044*/ 	.byte	0x00, 0xf0, 0x11, 0x00


	//----- nvinfo : EIATTR_KPARAM_INFO
	.align		4
.L_24:
        /*0048*/ 	.byte	0x04, 0x17
        /*004a*/ 	.short	(.L_26 - .L_25)
.L_25:
        /*004c*/ 	.word	0x00000000
        /*0050*/ 	.short	0x0009
        /*0052*/ 	.short	0x0030
        /*0054*/ 	.byte	0x00, 0xf0, 0x11, 0x00


	//----- nvinfo : EIATTR_KPARAM_INFO
	.align		4
.L_26:
        /*0058*/ 	.byte	0x04, 0x17
        /*005a*/ 	.short	(.L_28 - .L_27)
.L_27:
        /*005c*/ 	.word	0x00000000
        /*0060*/ 	.short	0x0008
        /*0062*/ 	.short	0x002c
        /*0064*/ 	.byte	0x00, 0xf0, 0x11, 0x00


	//----- nvinfo : EIATTR_KPARAM_INFO
	.align		4
.L_28:
        /*0068*/ 	.byte	0x04, 0x17
        /*006a*/ 	.short	(.L_30 - .L_29)
.L_29:
        /*006c*/ 	.word	0x00000000
        /*0070*/ 	.short	0x0007
        /*0072*/ 	.short	0x0028
        /*0074*/ 	.byte	0x00, 0xf0, 0x11, 0x00


	//----- nvinfo : EIATTR_KPARAM_INFO
	.align		4
.L_30:
        /*0078*/ 	.byte	0x04, 0x17
        /*007a*/ 	.short	(.L_32 - .L_31)
.L_31:
        /*007c*/ 	.word	0x00000000
        /*0080*/ 	.short	0x0006
        /*0082*/ 	.short	0x0024
        /*0084*/ 	.byte	0x00, 0xf0, 0x11, 0x00


	//----- nvinfo : EIATTR_KPARAM_INFO
	.align		4
.L_32:
        /*0088*/ 	.byte	0x04, 0x17
        /*008a*/ 	.short	(.L_34 - .L_33)
.L_33:
        /*008c*/ 	.word	0x00000000
        /*0090*/ 	.short	0x0005
        /*0092*/ 	.short	0x0020
        /*0094*/ 	.byte	0x00, 0xf0, 0x11, 0x00


	//----- nvinfo : EIATTR_KPARAM_INFO
	.align		4
.L_34:
        /*0098*/ 	.byte	0x04, 0x17
        /*009a*/ 	.short	(.L_36 - .L_35)
.L_35:
        /*009c*/ 	.word	0x00000000
        /*00a0*/ 	.short	0x0004
        /*00a2*/ 	.short	0x001c
        /*00a4*/ 	.byte	0x00, 0xf0, 0x11, 0x00


	//----- nvinfo : EIATTR_KPARAM_INFO
	.align		4
.L_36:
        /*00a8*/ 	.byte	0x04, 0x17
        /*00aa*/ 	.short	(.L_38 - .L_37)
.L_37:
        /*00ac*/ 	.word	0x00000000
        /*00b0*/ 	.short	0x0003
        /*00b2*/ 	.short	0x0018
        /*00b4*/ 	.byte	0x00, 0xf0, 0x11, 0x00


	//----- nvinfo : EIATTR_KPARAM_INFO
	.align		4
.L_38:
        /*00b8*/ 	.byte	0x04, 0x17
        /*00ba*/ 	.short	(.L_40 - .L_39)
.L_39:
        /*00bc*/ 	.word	0x00000000
        /*00c0*/ 	.short	0x0002
        /*00c2*/ 	.short	0x0010
        /*00c4*/ 	.byte	0x00, 0xf4, 0x21, 0x00


	//----- nvinfo : EIATTR_KPARAM_INFO
	.align		4
.L_40:
        /*00c8*/ 	.byte	0x04, 0x17
        /*00ca*/ 	.short	(.L_42 - .L_41)
.L_41:
        /*00cc*/ 	.word	0x00000000
        /*00d0*/ 	.short	0x0001
        /*00d2*/ 	.short	0x0008
        /*00d4*/ 	.byte	0x00, 0xf4, 0x21, 0x00


	//----- nvinfo : EIATTR_KPARAM_INFO
	.align		4
.L_42:
        /*00d8*/ 	.byte	0x04, 0x17
        /*00da*/ 	.short	(.L_44 - .L_43)
.L_43:
        /*00dc*/ 	.word	0x00000000
        /*00e0*/ 	.short	0x0000
        /*00e2*/ 	.short	0x0000
        /*00e4*/ 	.byte	0x00, 0xf4, 0x21, 0x00


	//----- nvinfo : EIATTR_AT_ENTRY_FRAGMENTS
	.align		4
.L_44:
        /*00e8*/ 	.byte	0x04, 0x4f
        /*00ea*/ 	.short	(.L_46 - .L_45)


	//   ....[0]....
.L_45:
        /*00ec*/ 	.word	0x00000004


	//----- nvinfo : EIATTR_RESERVED_SMEM_USED
	.align		4
.L_46:
        /*00f0*/ 	.byte	0x01, 0x41
	.zero		2


	//----- nvinfo : EIATTR_SPARSE_MMA_MASK
	.align		4
        /*00f4*/ 	.byte	0x03, 0x50
        /*00f6*/ 	.short	0x0000


	//----- nvinfo : EIATTR_TCGEN05_1CTA_USED
	.align		4
        /*00f8*/ 	.byte	0x01, 0x51
	.zero		2


	//----- nvinfo : EIATTR_MAXREG_COUNT
	.align		4
        /*00fc*/ 	.byte	0x03, 0x1b
        /*00fe*/ 	.short	0x00ff


	//----- nvinfo : EIATTR_NUM_BARRIERS
	.align		4
        /*0100*/ 	.byte	0x02, 0x4c
        /*0102*/ 	.byte	0x01
	.zero		1


	//----- nvinfo : EIATTR_ANNOTATIONS
	.align		4
        /*0104*/ 	.byte	0x04, 0x55
        /*0106*/ 	.short	(.L_48 - .L_47)


	//   ....[0]....
.L_47:
        /*0108*/ 	.word	0x00000001
        /*010c*/ 	.byte	0x80, 0x0b, 0x00, 0x00, 0x01, 0x00, 0x00, 0x00, 0x90, 0x1c, 0x00, 0x00, 0x01, 0x00, 0x00, 0x00
        /* <DEDUP_REMOVED lines=491> */
        /*1fcc*/ 	.byte	0x70, 0x57, 0x01, 0x00, 0x01, 0x00, 0x00, 0x00, 0x70, 0x58, 0x01, 0x00


	//----- nvinfo : EIATTR_INT_WARP_WIDE_INSTR_OFFSETS
	.align		4
.L_48:
        /*1fd8*/ 	.byte	0x04, 0x31
        /*1fda*/ 	.short	(.L_50 - .L_49)


	//   ....[0]....
.L_49:
        /*1fdc*/ 	.word	0x00001b40


	//   ....[1]....
        /*1fe0*/ 	.word	0x00001b70


	//   ....[2]....
        /*1fe4*/ 	.word	0x00008750


	//   ....[3]....
        /*1fe8*/ 	.word	0x00019ed0


	//   ....[4]....
        /*1fec*/ 	.word	0x00019f20


	//----- nvinfo : EIATTR_COOP_GROUP_MASK_REGIDS
	.align		4
.L_50:
        /*1ff0*/ 	.byte	0x04, 0x29
        /*1ff2*/ 	.short	(.L_52 - .L_51)


	//   ....[0]....
.L_51:
        /*1ff4*/ 	.word	0xffffffff


	//   ....[1]....
        /*1ff8*/ 	.word	0xffffffff


	//   ....[2]....
        /*1ffc*/ 	.word	0xffffffff


	//   ....[3]....
        /*2000*/ 	.word	0xffffffff


	//----- nvinfo : EIATTR_COOP_GROUP_INSTR_OFFSETS
	.align		4
.L_52:
        /*2004*/ 	.byte	0x04, 0x28
        /*2006*/ 	.short	(.L_54 - .L_53)


	//   ....[0]....
.L_53:
        /*2008*/ 	.word	0x00000070


	//   ....[1]....
        /*200c*/ 	.word	0x00000330


	//   ....[2]....
        /*2010*/ 	.word	0x00019d60


	//   ....[3]....
        /*2014*/ 	.word	0x00019fd0


	//----- nvinfo : EIATTR_VRC_CTA_INIT_COUNT
	.align		4
.L_54:
        /*2018*/ 	.byte	0x02, 0x4a
        /*201a*/ 	.byte	0x80
	.zero		1


	//----- nvinfo : EIATTR_MBARRIER_INSTR_OFFSETS
	.align		4
        /*201c*/ 	.byte	0x04, 0x39
        /*201e*/ 	.short	(.L_56 - .L_55)


	//   ....[0]....
.L_55:
        /*2020*/ 	.word	0x00001d60
        /*2024*/ 	.word	0x000000ff
        /*2028*/ 	.word	0x00000000
        /*202c*/ 	.short	0x0100
        /*202e*/ 	.byte	0x0b
	.zero		1


	//   ....[1]....
        /*2030*/ 	.word	0x000087f0
        /*2034*/ 	.word	0x000000ff
        /*2038*/ 	.word	0x00018008
        /*203c*/ 	.short	0x0100
        /*203e*/ 	.byte	0x09
	.zero		1


	//   ....[2]....
        /*2040*/ 	.word	0x0000d340
        /*2044*/ 	.word	0x000000ff
        /*2048*/ 	.word	0x00000000
        /*204c*/ 	.short	0x010a
        /*204e*/ 	.byte	0x0b
	.zero		1


	//   ....[3]....
        /*2050*/ 	.word	0x00015850
        /*2054*/ 	.word	0x000000ff
        /*2058*/ 	.word	0x00000000
        /*205c*/ 	.short	0x010a
        /*205e*/ 	.byte	0x0b
	.zero		1


	//   ....[4]....
        /*2060*/ 	.word	0x00015960
        /*2064*/ 	.word	0x000000ff
        /*2068*/ 	.word	0x00018000
        /*206c*/ 	.short	0x0108
        /*206e*/ 	.byte	0x09
	.zero		1


	//   ....[5]....
        /*2070*/ 	.word	0x000159f0
        /*2074*/ 	.word	0x000000ff
        /*2078*/ 	.word	0x00018008
        /*207c*/ 	.short	0x0108
        /*207e*/ 	.byte	0x09
	.zero		1


	//   ....[6]....
        /*2080*/ 	.word	0x00019ff0
        /*2084*/ 	.word	0x000000ff
        /*2088*/ 	.word	0x00000000
        /*208c*/ 	.short	0x010a
        /*208e*/ 	.byte	0x0b
	.zero		1


	//   ....[7]....
        /*2090*/ 	.word	0x0001a020
        /*2094*/ 	.word	0x000000ff
        /*2098*/ 	.word	0x00000000
        /*209c*/ 	.short	0x010a
        /*209e*/ 	.byte	0x0b
	.zero		1


	//----- nvinfo : EIATTR_NUM_MBARRIERS
	.align		4
.L_56:
        /*20a0*/ 	.byte	0x03, 0x38
        /*20a2*/ 	.short	0x0002


	//----- nvinfo : EIATTR_EXIT_INSTR_OFFSETS
	.align		4
        /*20a4*/ 	.byte	0x04, 0x1c
        /*20a6*/ 	.short	(.L_58 - .L_57)


	//   ....[0]....
.L_57:
        /*20a8*/ 	.word	0x00019fe0


	//----- nvinfo : EIATTR_REQNTID
	.align		4
.L_58:
        /*20ac*/ 	.byte	0x04, 0x10
        /*20ae*/ 	.short	(.L_60 - .L_59)
.L_59:
        /*20b0*/ 	.word	0x00000100
        /*20b4*/ 	.word	0x00000001
        /*20b8*/ 	.word	0x00000001


	//----- nvinfo : EIATTR_CRS_STACK_SIZE
	.align		4
.L_60:
        /*20bc*/ 	.byte	0x04, 0x1e
        /*20be*/ 	.short	(.L_62 - .L_61)
.L_61:
        /*20c0*/ 	.word	0x00000000


	//----- nvinfo : EIATTR_CBANK_PARAM_SIZE
	.align		4
.L_62:
        /*20c4*/ 	.byte	0x03, 0x19
        /*20c6*/ 	.short	0x0050


	//----- nvinfo : EIATTR_PARAM_CBANK
	.align		4
        /*20c8*/ 	.byte	0x04, 0x0a
        /*20ca*/ 	.short	(.L_64 - .L_63)
	.align		4
.L_63:
        /*20cc*/ 	.word	index@(.nv.constant0.matmul_kernel)
        /*20d0*/ 	.short	0x0380
        /*20d2*/ 	.short	0x0050


	//----- nvinfo : EIATTR_SW_WAR
	.align		4
.L_64:
        /*20d4*/ 	.byte	0x04, 0x36
        /*20d6*/ 	.short	(.L_66 - .L_65)
.L_65:
        /*20d8*/ 	.word	0x00000008
.L_66:


//--------------------- .nv.compat                --------------------------
	.section	.nv.compat,"",@"SHT_CUDA_COMPAT_INFO"
	.align	4
        /*0000*/ 	.byte	0x02, 0x02, 0x02, 0x00, 0x02, 0x05, 0x05, 0x00, 0x02, 0x03, 0x00, 0x00, 0x02, 0x06, 0x01, 0x00


//--------------------- .nv.callgraph             --------------------------
	.section	.nv.callgraph,"",@"SHT_CUDA_CALLGRAPH"
	.align	4
	.sectionentsize	8
	.align		4
        /*0000*/ 	.word	0x00000000
	.align		4
        /*0004*/ 	.word	0xffffffff
	.align		4
        /*0008*/ 	.word	0x00000000
	.align		4
        /*000c*/ 	.word	0xfffffffe
	.align		4
        /*0010*/ 	.word	0x00000000
	.align		4
        /*0014*/ 	.word	0xfffffffd
	.align		4
        /*0018*/ 	.word	0x00000000
	.align		4
        /*001c*/ 	.word	0xfffffffc


//--------------------- .text.matmul_kernel       --------------------------
	.section	.text.matmul_kernel,"ax",@progbits
	.align	128
        .global         matmul_kernel
        .type           matmul_kernel,@function
        .size           matmul_kernel,(.L_x_20 - matmul_kernel)
        .other          matmul_kernel,@"STO_CUDA_ENTRY STV_DEFAULT"
matmul_kernel:
.text.matmul_kernel:
[----:B------:R-:W0:Y:S01]  /*0000*/  LDC R1, c[0x0][0x37c] ;  /* 0x0000df00ff017b82 */ /* 0x000e220000000800 */
[----:B------:R-:W1:Y:S01]  /*0010*/  S2R R0, SR_TID.X ;  /* 0x0000000000007919 */ /* 0x000e620000002100 */
[----:B0-----:R-:W-:Y:S01]  /*0020*/  VIADD R1, R1, 0xfffffac8 ;  /* 0xfffffac801017836 */ /* 0x001fe20000000000 */
[----:B-1----:R-:W-:-:S13]  /*0030*/  ISETP.GE.U32.AND P0, PT, R0, 0x20, PT ;  /* 0x000000200000780c */ /* 0x002fda0003f06070 */
[----:B------:R-:W-:Y:S02]  /*0040*/  VOTEU.ANY UP0, P0 ;  /* 0x0000000000ff7886 */ /* 0x000fe40000000100 */
[----:B------:R-:W-:Y:S05]  /*0050*/  BRA.U UP0, `(.L_x_0) ;  /* 0x0000000100b87547 */ /* 0x000fea000b800000 */
[----:B------:R-:W0:Y:S01]  /*0060*/  S2UR UR6, SR_CgaCtaId ;  /* 0x00000000000679c3 */ /* 0x000e220000008800 */
[----:B------:R-:W-:Y:S01]  /*0070*/  NOP ;  /* 0x0000000000007918 */ /* 0x000fe20000000000 */
[----:B------:R-:W-:Y:S02]  /*0080*/  UMOV UR4, 0x40 ;  /* 0x0000004000047882 */ /* 0x000fe40000000000 */
[----:B0-----:R-:W-:-:S09]  /*0090*/  ULEA UR4, UR6, UR4, 0x18 ;  /* 0x0000000406047291 */ /* 0x001fd2000f8ec0ff */
[----:B------:R-:W0:Y:S01]  /*00a0*/  LDS.U8 R0, [UR4] ;  /* 0x00000004ff007984 */ /* 0x000e220008000000 */
[----:B------:R-:W-:Y:S02]  /*00b0*/  UMOV UR4, 0x400 ;  /* 0x0000040000047882 */ /* 0x000fe40000000000 */
[----:B------:R-:W-:Y:S01]  /*00c0*/  ULEA UR4, UR6, UR4, 0x18 ;  /* 0x0000000406047291 */ /* 0x000fe2000f8ec0ff */
[----:B0-----:R-:W-:-:S13]  /*00d0*/  ISETP.NE.AND P0, PT, R0, RZ, PT ;  /* 0x000000ff0000720c */ /* 0x001fda0003f05270 */
[----:B------:R-:W-:Y:S05]  /*00e0*/  @P0 BRA `(.L_x_1) ;  /* 0x00000000007c0947 */ /* 0x000fea0003800000 */
[----:B------:R-:W-:-:S13]  /*00f0*/  ELECT P0, URZ, PT ;  /* 0x0000000000ff782f */ /* 0x000fda0003800000 */
[----:B------:R-:W-:Y:S05]  /*0100*/  @!P0 BRA `(.L_x_2) ;  /* 0x0000000000848947 */ /* 0x000fea0003800000 */
[----:B------:R-:W-:Y:S01]  /*0110*/  UMOV UR5, 0x8 ;  /* 0x0000000800057882 */ /* 0x000fe20000000000 */
[----:B------:R-:W-:Y:S02]  /*0120*/  IMAD.MOV.U32 R4, RZ, RZ, 0x1 ;  /* 0x00000001ff047424 */ /* 0x000fe400078e00ff */
[----:B------:R-:W-:Y:S02]  /*0130*/  IMAD.MOV.U32 R5, RZ, RZ, 0xff ;  /* 0x000000ffff057424 */ /* 0x000fe400078e00ff */
[----:B------:R-:W-:Y:S04]  /*0140*/  DEPBAR.LE SB0, 0x36 ;  /* 0x00008d800000791a */ /* 0x000fe80000000000 */
[----:B------:R-:W0:Y:S02]  /*0150*/  UTCATOMSWS.FIND_AND_SET.ALIGN UP1, UR5, UR5 ;  /* 0x00000005000575e3 */ /* 0x000e240008020800 */
[----:B0-----:R-:W-:-:S04]  /*0160*/  PLOP3.LUT P0, PT, PT, PT, UP1, 0x80, 0x8 ;  /* 0x000000000008781c */ /* 0x001fc80003f0f018 */
[----:B------:R-:W-:-:S04]  /*0170*/  SEL R0, RZ, 0xffffffff, !P0 ;  /* 0xffffffffff007807 */ /* 0x000fc80004000000 */
[----:B------:R-:W-:Y:S01]  /*0180*/  ISETP.NE.AND P0, PT, R0, RZ, PT ;  /* 0x000000ff0000720c */ /* 0x000fe20003f05270 */
[----:B------:R-:W-:-:S12]  /*0190*/  IMAD.U32 R0, RZ, RZ, UR5 ;  /* 0x00000005ff007e24 */ /* 0x000fd8000f8e00ff */
[----:B------:R-:W-:Y:S05]  /*01a0*/  @P0 BRA `(.L_x_3) ;  /* 0x0000000000240947 */ /* 0x000fea0003800000 */
.L_x_4:
[----:B------:R-:W-:Y:S05]  /*01b0*/  NANOSLEEP 0x64 ;  /* 0x000000640000795d */ /* 0x000fea0003800000 */
[----:B------:R-:W-:-:S05]  /*01c0*/  UMOV UR5, 0x8 ;  /* 0x0000000800057882 */ /* 0x000fca0000000000 */
[----:B------:R-:W-:Y:S04]  /*01d0*/  DEPBAR.LE SB0, 0x36 ;  /* 0x00008d800000791a */ /* 0x000fe80000000000 */
[----:B------:R-:W0:Y:S02]  /*01e0*/  UTCATOMSWS.FIND_AND_SET.ALIGN UP1, UR5, UR5 ;  /* 0x00000005000575e3 */ /* 0x000e240008020800 */
[----:B0-----:R-:W-:-:S04]  /*01f0*/  PLOP3.LUT P0, PT, PT, PT, UP1, 0x80, 0x8 ;  /* 0x000000000008781c */ /* 0x001fc80003f0f018 */
[----:B------:R-:W-:-:S04]  /*0200*/  SEL R0, RZ, 0xffffffff, !P0 ;  /* 0xffffffffff007807 */ /* 0x000fc80004000000 */
[----:B------:R-:W-:Y:S01]  /*0210*/  ISETP.NE.AND P0, PT, R0, RZ, PT ;  /* 0x000000ff0000720c */ /* 0x000fe20003f05270 */
[----:B------:R-:W-:-:S12]  /*0220*/  IMAD.U32 R0, RZ, RZ, UR5 ;  /* 0x00000005ff007e24 */ /* 0x000fd8000f8e00ff */
[----:B------:R-:W-:Y:S05]  /*0230*/  @!P0 BRA `(.L_x_4) ;  /* 0xfffffffc00dc8947 */ /* 0x000fea000383ffff */
.L_x_3:
[C---:B------:R-:W-:Y:S01]  /*0240*/  VIADD R3, R0.reuse, 0x10 ;  /* 0x0000001000037836 */ /* 0x040fe20000000000 */
[----:B------:R-:W-:Y:S01]  /*0250*/  UMOV UR5, 0x50 ;  /* 0x0000005000057882 */ /* 0x000fe20000000000 */
[----:B------:R-:W-:Y:S01]  /*0260*/  SHF.L.U32 R2, R5, R0, RZ ;  /* 0x0000000005027219 */ /* 0x000fe200000006ff */
[----:B------:R-:W-:Y:S01]  /*0270*/  ULEA UR5, UR6, UR5, 0x18 ;  /* 0x0000000506057291 */ /* 0x000fe2000f8ec0ff */
[----:B------:R-:W-:Y:S01]  /*0280*/  IMAD.SHL.U32 R0, R0, 0x20, RZ ;  /* 0x0000002000007824 */ /* 0x000fe200078e00ff */
[----:B------:R-:W-:-:S04]  /*0290*/  SHF.L.U32 R3, R4, R3, RZ ;  /* 0x0000000304037219 */ /* 0x000fc800000006ff */
[----:B------:R-:W-:-:S05]  /*02a0*/  LOP3.LUT R2, R3, R2, RZ, 0xfc, !PT ;  /* 0x0000000203027212 */ /* 0x000fca00078efcff */
[----:B------:R0:W-:Y:S04]  /*02b0*/  ATOMS.OR RZ, [UR5], R2 ;  /* 0x00000002ffff798c */ /* 0x0001e8000b000005 */
[----:B------:R0:W-:Y:S01]  /*02c0*/  STS [UR4], R0 ;  /* 0x00000000ff007988 */ /* 0x0001e20008000804 */
[----:B------:R-:W-:Y:S05]  /*02d0*/  BRA `(.L_x_2) ;  /* 0x0000000000107947 */ /* 0x000fea0003800000 */
.L_x_1:
[----:B------:R-:W-:Y:S01]  /*02e0*/  IMAD.MOV.U32 R0, RZ, RZ, -0x1 ;  /* 0xffffffffff007424 */ /* 0x000fe200078e00ff */
[----:B------:R-:W-:-:S04]  /*02f0*/  MOV R2, 0x320 ;  /* 0x0000032000027802 */ /* 0x000fc80000000f00 */
[----:B------:R0:W-:Y:S03]  /*0300*/  STS [UR4], R0 ;  /* 0x00000000ff007988 */ /* 0x0001e60008000804 */
[----:B0-----:R-:W-:Y:S05]  /*0310*/  CALL.REL.NOINC `($__internal_1_$__cuda_sm10x_tcgen05_guardrail_trap_phase_invalid_during_alloc) ;  /* 0x0000019c00587944 */ /* 0x001fea0003c00000 */
.L_x_2:
[----:B------:R-:W-:Y:S05]  /*0320*/  WARPSYNC.ALL ;  /* 0x0000000000007948 */ /* 0x000fea0003800000 */
[----:B------:R-:W-:Y:S01]  /*0330*/  NOP ;  /* 0x0000000000007918 */ /* 0x000fe20000000000 */
.L_x_0:
[----:B------:R-:W1:Y:S01]  /*0340*/  LDC.64 R6, c[0x0][0x398] ;  /* 0x0000e600ff067b82 */ /* 0x000e620000000a00 */
[----:B------:R-:W2:Y:S01]  /*0350*/  S2R R5, SR_CTAID.X ;  /* 0x0000000000057919 */ /* 0x000ea20000002500 */
[----:B------:R-:W-:Y:S01]  /*0360*/  UMOV UR9, 0x400 ;  /* 0x0000040000097882 */ /* 0x000fe20000000000 */
[----:B------:R-:W3:Y:S01]  /*0370*/  LDCU UR14, c[0x0][0x3a4] ;  /* 0x00007480ff0e77ac */ /* 0x000ee20008000800 */
[----:B------:R-:W4:Y:S01]  /*0380*/  S2R R16, SR_TID.X ;  /* 0x0000000000107919 */ /* 0x000f220000002100 */
[----:B------:R-:W0:Y:S03]  /*0390*/  LDCU.64 UR20, c[0x0][0x358] ;  /* 0x00006b00ff1477ac */ /* 0x000e260008000a00 */
[----:B------:R-:W5:Y:S01]  /*03a0*/  S2UR UR6, SR_CgaCtaId ;  /* 0x00000000000679c3 */ /* 0x000f620000008800 */
[----:B------:R-:W0:Y:S01]  /*03b0*/  LDCU.128 UR16, c[0x0][0x380] ;  /* 0x00007000ff1077ac */ /* 0x000e220008000c00 */
[----:B------:R-:W-:-:S06]  /*03c0*/  UMOV UR12, 0x1 ;  /* 0x00000001000c7882 */ /* 0x000fcc0000000000 */
[----:B------:R-:W0:Y:S02]  /*03d0*/  LDC R245, c[0x0][0x3a0] ;  /* 0x0000e800fff57b82 */ /* 0x000e240000000800 */
[----:B01----:R-:W-:Y:S01]  /*03e0*/  VIADD R0, R7, 0x7f ;  /* 0x0000007f07007836 */ /* 0x003fe20000000000 */
[----:B------:R-:W-:-:S05]  /*03f0*/  IABS R132, R7 ;  /* 0x0000000700847213 */ /* 0x000fca0000000000 */
[----:B------:R-:W0:Y:S01]  /*0400*/  LDC.64 R88, c[0x0][0x3a8] ;  /* 0x0000ea00ff587b82 */ /* 0x000e220000000a00 */
[----:B------:R-:W-:Y:S01]  /*0410*/  SHF.R.S32.HI R3, RZ, 0x1f, R0 ;  /* 0x0000001fff037819 */ /* 0x000fe20000011400 */
[----:B-----5:R-:W-:-:S03]  /*0420*/  ULEA UR9, UR6, UR9, 0x18 ;  /* 0x0000000906097291 */ /* 0x020fc6000f8ec0ff */
[----:B------:R-:W-:-:S03]  /*0430*/  LEA.HI R3, R3, R0, RZ, 0x7 ;  /* 0x0000000003037211 */ /* 0x000fc600078f38ff */
[----:B------:R-:W-:Y:S01]  /*0440*/  BAR.SYNC.DEFER_BLOCKING 0x0 ;  /* 0x0000000000007b1d */ /* 0x000fe20000010000 */
[----:B--2---:R-:W-:Y:S02]  /*0450*/  IABS R10, R5 ;  /* 0x00000005000a7213 */ /* 0x004fe40000000000 */
[----:B------:R-:W-:Y:S02]  /*0460*/  SHF.R.S32.HI R3, RZ, 0x7, R3 ;  /* 0x00000007ff037819 */ /* 0x000fe40000011403 */
[----:B----4-:R-:W-:-:S03]  /*0470*/  SHF.R.U32.HI R15, RZ, 0x5, R16 ;  /* 0x00000005ff0f7819 */ /* 0x010fc60000011610 */
[----:B------:R-:W-:Y:S01]  /*0480*/  IMAD.SHL.U32 R4, R3, 0x8, RZ ;  /* 0x0000000803047824 */ /* 0x000fe200078e00ff */
[----:B------:R-:W-:-:S04]  /*0490*/  R2UR UR13, R15 ;  /* 0x000000000f0d72ca */ /* 0x000fc800000e0000 */
[-C--:B------:R-:W-:Y:S02]  /*04a0*/  IABS R9, R4.reuse ;  /* 0x0000000400097213 */ /* 0x080fe40000000000 */
[----:B------:R-:W-:Y:S02]  /*04b0*/  IABS R12, R4 ;  /* 0x00000004000c7213 */ /* 0x000fe40000000000 */
[----:B------:R-:W1:Y:S05]  /*04c0*/  I2F.RP R0, R9 ;  /* 0x0000000900007306 */ /* 0x000e6a0000209400 */
[----:B------:R-:W-:Y:S01]  /*04d0*/  USHF.L.U32 UR4, UR13, 0x15, URZ ;  /* 0x000000150d047899 */ /* 0x000fe200080006ff */
[----:B------:R-:W2:Y:S01]  /*04e0*/  LDS R14, [UR9] ;  /* 0x00000009ff0e7984 */ /* 0x000ea20008000800 */
[----:B------:R-:W-:-:S02]  /*04f0*/  USHF.L.U32 UR5, UR13, 0x5, URZ ;  /* 0x000000050d057899 */ /* 0x000fc400080006ff */
[----:B------:R-:W-:Y:S02]  /*0500*/  ULOP3.LUT UR4, UR4, 0x600000, URZ, 0xc0, !UPT ;  /* 0x0060000004047892 */ /* 0x000fe4000f8ec0ff */
[----:B------:R-:W-:Y:S01]  /*0510*/  ULOP3.LUT UR5, UR5, 0x80, URZ, 0xc0, !UPT ;  /* 0x0000008005057892 */ /* 0x000fe2000f8ec0ff */
[----:B-1----:R-:W1:Y:S02]  /*0520*/  MUFU.RCP R0, R0 ;  /* 0x0000000000007308 */ /* 0x002e640000001000 */
[----:B-1----:R-:W-:Y:S02]  /*0530*/  VIADD R2, R0, 0xffffffe ;  /* 0x0ffffffe00027836 */ /* 0x002fe40000000000 */
[----:B------:R-:W-:-:S04]  /*0540*/  IMAD.MOV R0, RZ, RZ, -R12 ;  /* 0x000000ffff007224 */ /* 0x000fc800078e0a0c */
[----:B------:R1:W4:Y:S02]  /*0550*/  F2I.FTZ.U32.TRUNC.NTZ R3, R2 ;  /* 0x0000000200037305 */ /* 0x000324000021f000 */
[----:B-1----:R-:W-:Y:S01]  /*0560*/  IMAD.MOV.U32 R2, RZ, RZ, RZ ;  /* 0x000000ffff027224 */ /* 0x002fe200078e00ff */
[----:B--2---:R-:W-:Y:S01]  /*0570*/  R2UR UR8, R14 ;  /* 0x000000000e0872ca */ /* 0x004fe200000e0000 */
[----:B----4-:R-:W-:-:S04]  /*0580*/  IMAD.MOV R8, RZ, RZ, -R3 ;  /* 0x000000ffff087224 */ /* 0x010fc800078e0a03 */
[----:B------:R-:W-:Y:S02]  /*0590*/  IMAD R11, R8, R9, RZ ;  /* 0x00000009080b7224 */ /* 0x000fe400078e02ff */
[----:B------:R-:W-:Y:S02]  /*05a0*/  IMAD.MOV.U32 R8, RZ, RZ, R10 ;  /* 0x000000ffff087224 */ /* 0x000fe400078e000a */
[----:B------:R-:W-:-:S06]  /*05b0*/  IMAD.HI.U32 R3, R3, R11, R2 ;  /* 0x0000000b03037227 */ /* 0x000fcc00078e0002 */
[----:B------:R-:W-:-:S04]  /*05c0*/  IMAD.HI.U32 R3, R3, R8, RZ ;  /* 0x0000000803037227 */ /* 0x000fc800078e00ff */
[----:B------:R-:W-:Y:S01]  /*05d0*/  IMAD R0, R3, R0, R8 ;  /* 0x0000000003007224 */ /* 0x000fe200078e0208 */
[----:B------:R-:W-:Y:S04]  /*05e0*/  BAR.SYNC.DEFER_BLOCKING 0x0 ;  /* 0x0000000000007b1d */ /* 0x000fe80000010000 */
[----:B------:R-:W-:-:S13]  /*05f0*/  ISETP.GT.U32.AND P1, PT, R9, R0, PT ;  /* 0x000000000900720c */ /* 0x000fda0003f24070 */
[----:B------:R-:W-:Y:S02]  /*0600*/  @!P1 IMAD.IADD R0, R0, 0x1, -R9 ;  /* 0x0000000100009824 */ /* 0x000fe400078e0a09 */
[----:B------:R-:W-:Y:S01]  /*0610*/  @!P1 VIADD R3, R3, 0x1 ;  /* 0x0000000103039836 */ /* 0x000fe20000000000 */
[----:B------:R-:W-:Y:S02]  /*0620*/  ISETP.NE.AND P1, PT, R4, RZ, PT ;  /* 0x000000ff0400720c */ /* 0x000fe40003f25270 */
[----:B------:R-:W-:Y:S02]  /*0630*/  ISETP.GE.U32.AND P0, PT, R0, R9, PT ;  /* 0x000000090000720c */ /* 0x000fe40003f06070 */
[----:B------:R-:W-:-:S04]  /*0640*/  LOP3.LUT R0, R5, R4, RZ, 0x3c, !PT ;  /* 0x0000000405007212 */ /* 0x000fc800078e3cff */
[----:B------:R-:W-:Y:S01]  /*0650*/  ISETP.GE.AND P2, PT, R0, RZ, PT ;  /* 0x000000ff0000720c */ /* 0x000fe20003f46270 */
[----:B------:R-:W-:-:S06]  /*0660*/  VIADD R0, R6, 0xff ;  /* 0x000000ff06007836 */ /* 0x000fcc0000000000 */
[----:B------:R-:W-:-:S04]  /*0670*/  @P0 VIADD R3, R3, 0x1 ;  /* 0x0000000103030836 */ /* 0x000fc80000000000 */
[----:B------:R-:W-:Y:S01]  /*0680*/  IMAD.MOV.U32 R2, RZ, RZ, R3 ;  /* 0x000000ffff027224 */ /* 0x000fe200078e0003 */
[----:B------:R-:W-:-:S03]  /*0690*/  SHF.R.S32.HI R3, RZ, 0x1f, R0 ;  /* 0x0000001fff037819 */ /* 0x000fc60000011400 */
[----:B------:R-:W-:Y:S01]  /*06a0*/  @!P2 IMAD.MOV R2, RZ, RZ, -R2 ;  /* 0x000000ffff02a224 */ /* 0x000fe200078e0a02 */
[----:B------:R-:W-:Y:S02]  /*06b0*/  @!P1 LOP3.LUT R2, RZ, R4, RZ, 0x33, !PT ;  /* 0x00000004ff029212 */ /* 0x000fe400078e33ff */
[----:B------:R-:W-:-:S03]  /*06c0*/  LEA.HI R3, R3, R0, RZ, 0x8 ;  /* 0x0000000003037211 */ /* 0x000fc600078f40ff */
[----:B------:R-:W-:Y:S02]  /*06d0*/  IMAD.SHL.U32 R10, R2, 0x8, RZ ;  /* 0x00000008020a7824 */ /* 0x000fe400078e00ff */
[----:B------:R-:W-:-:S03]  /*06e0*/  IMAD.MOV R2, RZ, RZ, -R2 ;  /* 0x000000ffff027224 */ /* 0x000fc600078e0a02 */
[----:B------:R-:W-:Y:S01]  /*06f0*/  LEA.HI.SX32 R3, R3, -R10, 0x18 ;  /* 0x8000000a03037211 */ /* 0x000fe200078fc2ff */
[----:B------:R-:W-:Y:S02]  /*0700*/  IMAD R11, R4, R2, R5 ;  /* 0x00000002040b7224 */ /* 0x000fe400078e0205 */
[----:B------:R-:W-:Y:S01]  /*0710*/  IMAD.MOV.U32 R2, RZ, RZ, RZ ;  /* 0x000000ffff027224 */ /* 0x000fe200078e00ff */
[----:B------:R-:W-:Y:S02]  /*0720*/  VIMNMX R12, PT, PT, R3, 0x8, PT ;  /* 0x00000008030c7848 */ /* 0x000fe40003fe0100 */
[----:B------:R-:W-:Y:S02]  /*0730*/  IABS R4, R11 ;  /* 0x0000000b00047213 */ /* 0x000fe40000000000 */
[----:B------:R-:W-:-:S04]  /*0740*/  IABS R8, R12 ;  /* 0x0000000c00087213 */ /* 0x000fc80000000000 */
[----:B------:R-:W1:Y:S08]  /*0750*/  I2F.RP R0, R8 ;  /* 0x0000000800007306 */ /* 0x000e700000209400 */
[----:B-1----:R-:W1:Y:S02]  /*0760*/  MUFU.RCP R0, R0 ;  /* 0x0000000000007308 */ /* 0x002e640000001000 */
[----:B-1----:R-:W-:-:S06]  /*0770*/  VIADD R3, R0, 0xffffffe ;  /* 0x0ffffffe00037836 */ /* 0x002fcc0000000000 */
[----:B------:R-:W1:Y:S02]  /*0780*/  F2I.FTZ.U32.TRUNC.NTZ R3, R3 ;  /* 0x0000000300037305 */ /* 0x000e64000021f000 */
[----:B-1----:R-:W-:-:S04]  /*0790*/  IMAD.MOV R9, RZ, RZ, -R3 ;  /* 0x000000ffff097224 */ /* 0x002fc800078e0a03 */
[----:B------:R-:W-:Y:S01]  /*07a0*/  IMAD R5, R9, R8, RZ ;  /* 0x0000000809057224 */ /* 0x000fe200078e02ff */
[----:B------:R-:W-:-:S03]  /*07b0*/  IABS R9, R12 ;  /* 0x0000000c00097213 */ /* 0x000fc60000000000 */
[----:B------:R-:W-:Y:S02]  /*07c0*/  IMAD.HI.U32 R2, R3, R5, R2 ;  /* 0x0000000503027227 */ /* 0x000fe400078e0002 */
[----:B------:R-:W1:Y:S02]  /*07d0*/  I2F.RP R5, R132 ;  /* 0x0000008400057306 */ /* 0x000e640000209400 */
[----:B------:R-:W-:Y:S02]  /*07e0*/  IMAD.MOV.U32 R3, RZ, RZ, R4 ;  /* 0x000000ffff037224 */ /* 0x000fe400078e0004 */
[----:B------:R-:W-:Y:S02]  /*07f0*/  IMAD.MOV R4, RZ, RZ, -R9 ;  /* 0x000000ffff047224 */ /* 0x000fe400078e0a09 */
[----:B------:R-:W-:Y:S01]  /*0800*/  IMAD.HI.U32 R0, R2, R3, RZ ;  /* 0x0000000302007227 */ /* 0x000fe200078e00ff */
[----:B------:R-:W-:-:S03]  /*0810*/  IABS R2, R6 ;  /* 0x0000000600027213 */ /* 0x000fc60000000000 */
[----:B------:R-:W-:Y:S02]  /*0820*/  IMAD R3, R0, R4, R3 ;  /* 0x0000000400037224 */ /* 0x000fe400078e0203 */
[----:B------:R-:W2:Y:S03]  /*0830*/  I2F.RP R4, R2 ;  /* 0x0000000200047306 */ /* 0x000ea60000209400 */
[----:B------:R-:W-:-:S05]  /*0840*/  ISETP.GT.U32.AND P1, PT, R8, R3, PT ;  /* 0x000000030800720c */ /* 0x000fca0003f24070 */
[----:B-1----:R-:W1:Y:S08]  /*0850*/  MUFU.RCP R5, R5 ;  /* 0x0000000500057308 */ /* 0x002e700000001000 */
[----:B------:R-:W-:Y:S01]  /*0860*/  @!P1 IMAD.IADD R3, R3, 0x1, -R8 ;  /* 0x0000000103039824 */ /* 0x000fe200078e0a08 */
[----:B--2---:R-:W2:Y:S01]  /*0870*/  MUFU.RCP R4, R4 ;  /* 0x0000000400047308 */ /* 0x004ea20000001000 */
[----:B------:R-:W-:Y:S01]  /*0880*/  @!P1 VIADD R0, R0, 0x1 ;  /* 0x0000000100009836 */ /* 0x000fe20000000000 */
[----:B------:R-:W-:-:S02]  /*0890*/  ISETP.NE.AND P1, PT, R12, RZ, PT ;  /* 0x000000ff0c00720c */ /* 0x000fc40003f25270 */
[----:B------:R-:W-:Y:S02]  /*08a0*/  ISETP.GE.U32.AND P0, PT, R3, R8, PT ;  /* 0x000000080300720c */ /* 0x000fe40003f06070 */
[----:B------:R-:W-:Y:S01]  /*08b0*/  LOP3.LUT R3, R11, R12, RZ, 0x3c, !PT ;  /* 0x0000000c0b037212 */ /* 0x000fe200078e3cff */
[----:B-1----:R-:W-:-:S03]  /*08c0*/  VIADD R8, R5, 0xffffffe ;  /* 0x0ffffffe05087836 */ /* 0x002fc60000000000 */
[----:B------:R-:W-:Y:S01]  /*08d0*/  ISETP.GE.AND P2, PT, R3, RZ, PT ;  /* 0x000000ff0300720c */ /* 0x000fe20003f46270 */
[----:B------:R1:W4:Y:S01]  /*08e0*/  F2I.FTZ.U32.TRUNC.NTZ R9, R8 ;  /* 0x0000000800097305 */ /* 0x000322000021f000 */
[----:B------:R-:W-:-:S05]  /*08f0*/  SHF.R.U32.HI R3, RZ, 0x7, R16 ;  /* 0x00000007ff037819 */ /* 0x000fca0000011610 */
[----:B------:R-:W-:Y:S01]  /*0900*/  @P0 VIADD R0, R0, 0x1 ;  /* 0x0000000100000836 */ /* 0x000fe20000000000 */
[----:B------:R-:W-:Y:S01]  /*0910*/  SGXT.U32 R3, R3, 0x1 ;  /* 0x000000010303781a */ /* 0x000fe20000000000 */
[----:B--2---:R-:W-:Y:S02]  /*0920*/  VIADD R4, R4, 0xffffffe ;  /* 0x0ffffffe04047836 */ /* 0x004fe40000000000 */
[----:B------:R-:W-:Y:S02]  /*0930*/  IMAD.MOV.U32 R13, RZ, RZ, R0 ;  /* 0x000000ffff0d7224 */ /* 0x000fe400078e0000 */
[----:B-1----:R-:W-:Y:S01]  /*0940*/  IMAD.MOV.U32 R8, RZ, RZ, RZ ;  /* 0x000000ffff087224 */ /* 0x002fe200078e00ff */
[----:B------:R1:W2:Y:S01]  /*0950*/  F2I.FTZ.U32.TRUNC.NTZ R5, R4 ;  /* 0x0000000400057305 */ /* 0x0002a2000021f000 */
[----:B------:R-:W-:Y:S01]  /*0960*/  @!P2 IMAD.MOV R13, RZ, RZ, -R13 ;  /* 0x000000ffff0da224 */ /* 0x000fe200078e0a0d */
[----:B------:R-:W-:Y:S01]  /*0970*/  @!P1 LOP3.LUT R13, RZ, R12, RZ, 0x33, !PT ;  /* 0x0000000cff0d9212 */ /* 0x000fe200078e33ff */
[----:B----4-:R-:W-:Y:S01]  /*0980*/  IMAD.MOV R81, RZ, RZ, -R9 ;  /* 0x000000ffff517224 */ /* 0x010fe200078e0a09 */
[----:B------:R-:W-:-:S03]  /*0990*/  ISETP.NE.AND P1, PT, R6, RZ, PT ;  /* 0x000000ff0600720c */ /* 0x000fc60003f25270 */
[----:B------:R-:W-:Y:S02]  /*09a0*/  IMAD.SHL.U32 R0, R13, 0x80, RZ ;  /* 0x000000800d007824 */ /* 0x000fe400078e00ff */
[----:B------:R-:W-:Y:S02]  /*09b0*/  IMAD R81, R81, R132, RZ ;  /* 0x0000008451517224 */ /* 0x000fe400078e02ff */
[----:B-1----:R-:W-:Y:S01]  /*09c0*/  IMAD.MOV.U32 R4, RZ, RZ, RZ ;  /* 0x000000ffff047224 */ /* 0x002fe200078e00ff */
[----:B------:R-:W-:Y:S01]  /*09d0*/  LOP3.LUT R80, R0, R3, RZ, 0xfc, !PT ;  /* 0x0000000300507212 */ /* 0x000fe200078efcff */
[----:B------:R-:W-:Y:S01]  /*09e0*/  IMAD.HI.U32 R81, R9, R81, R8 ;  /* 0x0000005109517227 */ /* 0x000fe200078e0008 */
[----:B------:R-:W-:Y:S02]  /*09f0*/  LOP3.LUT R8, R16, 0xff, RZ, 0xc0, !PT ;  /* 0x000000ff10087812 */ /* 0x000fe400078ec0ff */
[----:B------:R-:W-:Y:S01]  /*0a00*/  IABS R130, R80 ;  /* 0x0000005000827213 */ /* 0x000fe20000000000 */
[----:B------:R-:W-:Y:S01]  /*0a10*/  IMAD.MOV R3, RZ, RZ, -R13 ;  /* 0x000000ffff037224 */ /* 0x000fe200078e0a0d */
[----:B------:R-:W-:-:S02]  /*0a20*/  LOP3.LUT R137, R80, 0x2, RZ, 0xfc, !PT ;  /* 0x0000000250897812 */ /* 0x000fc400078efcff */
[----:B------:R-:W-:Y:S01]  /*0a30*/  LOP3.LUT R136, R80, 0x4, RZ, 0xfc, !PT ;  /* 0x0000000450887812 */ /* 0x000fe200078efcff */
[----:B------:R-:W-:Y:S01]  /*0a40*/  IMAD R3, R12, R3, R11 ;  /* 0x000000030c037224 */ /* 0x000fe200078e020b */
[C---:B------:R-:W-:Y:S01]  /*0a50*/  LOP3.LUT R156, R80.reuse, 0xa, RZ, 0xfc, !PT ;  /* 0x0000000a509c7812 */ /* 0x040fe200078efcff */
[C---:B------:R-:W-:Y:S01]  /*0a60*/  IMAD.HI.U32 R9, R81.reuse, R130, RZ ;  /* 0x0000008251097227 */ /* 0x040fe200078e00ff */
[----:B------:R-:W-:Y:S02]  /*0a70*/  IABS R128, R137 ;  /* 0x0000008900807213 */ /* 0x000fe40000000000 */
[----:B------:R-:W-:Y:S01]  /*0a80*/  LOP3.LUT R139, R80, 0x8, RZ, 0xfc, !PT ;  /* 0x00000008508b7812 */ /* 0x000fe200078efcff */
[----:B------:R-:W-:Y:S01]  /*0a90*/  IMAD.IADD R3, R10, 0x1, R3 ;  /* 0x000000010a037824 */ /* 0x000fe200078e0203 */
[----:B------:R-:W-:Y:S01]  /*0aa0*/  LOP3.LUT R155, R80, 0xc, RZ, 0xfc, !PT ;  /* 0x0000000c509b7812 */ /* 0x000fe200078efcff */
[----:B------:R-:W-:Y:S01]  /*0ab0*/  IMAD.MOV R9, RZ, RZ, -R9 ;  /* 0x000000ffff097224 */ /* 0x000fe200078e0a09 */
[----:B------:R-:W-:Y:S01]  /*0ac0*/  IABS R129, R136 ;  /* 0x0000008800817213 */ /* 0x000fe20000000000 */
[----:B--2---:R-:W-:Y:S01]  /*0ad0*/  IMAD.MOV R11, RZ, RZ, -R5 ;  /* 0x000000ffff0b7224 */ /* 0x004fe200078e0a05 */
[----:B------:R-:W-:Y:S01]  /*0ae0*/  IABS R126, R156 ;  /* 0x0000009c007e7213 */ /* 0x000fe20000000000 */
[----:B------:R-:W-:Y:S01]  /*0af0*/  IMAD.HI.U32 R10, R81, R128, RZ ;  /* 0x00000080510a7227 */ /* 0x000fe200078e00ff */
[----:B------:R-:W-:-:S02]  /*0b00*/  IABS R125, R139 ;  /* 0x0000008b007d7213 */ /* 0x000fc40000000000 */
[----:B------:R-:W-:Y:S01]  /*0b10*/  IABS R122, R155 ;  /* 0x0000009b007a7213 */ /* 0x000fe20000000000 */
[----:B------:R-:W-:Y:S01]  /*0b20*/  IMAD R14, R3, 0x100, R8 ;  /* 0x00000100030e7824 */ /* 0x000fe200078e0208 */
[----:B------:R-:W-:Y:S01]  /*0b30*/  LOP3.LUT R165, R80, 0x16, RZ, 0xfc, !PT ;  /* 0x0000001650a57812 */ /* 0x000fe200078efcff */
[----:B------:R-:W-:Y:S01]  /*0b40*/  IMAD R130, R132, R9, R130 ;  /* 0x0000000984827224 */ /* 0x000fe200078e0282 */
[C---:B------:R-:W-:Y:S01]  /*0b50*/  LOP3.LUT R157, R80.reuse, 0xe, RZ, 0xfc, !PT ;  /* 0x0000000e509d7812 */ /* 0x040fe200078efcff */
[C---:B------:R-:W-:Y:S01]  /*0b60*/  IMAD.HI.U32 R3, R81.reuse, R129, RZ ;  /* 0x0000008151037227 */ /* 0x040fe200078e00ff */
[----:B------:R-:W-:Y:S01]  /*0b70*/  LOP3.LUT R162, R80, 0x14, RZ, 0xfc, !PT ;  /* 0x0000001450a27812 */ /* 0x000fe200078efcff */
[----:B------:R1:W-:Y:S01]  /*0b80*/  STL [R1+0x490], R14 ;  /* 0x0004900e01007387 */ /* 0x0003e20000100800 */
[----:B------:R-:W-:Y:S01]  /*0b90*/  ISETP.NE.U32.AND P3, PT, R8, RZ, PT ;  /* 0x000000ff0800720c */ /* 0x000fe20003f65070 */
[----:B------:R-:W-:Y:S01]  /*0ba0*/  IMAD.HI.U32 R9, R81, R126, RZ ;  /* 0x0000007e51097227 */ /* 0x000fe200078e00ff */
[----:B------:R-:W-:-:S02]  /*0bb0*/  LOP3.LUT R158, R80, 0x12, RZ, 0xfc, !PT ;  /* 0x00000012509e7812 */ /* 0x000fc400078efcff */
[----:B------:R-:W-:Y:S01]  /*0bc0*/  IABS R121, R165 ;  /* 0x000000a500797213 */ /* 0x000fe20000000000 */
[----:B------:R-:W-:Y:S01]  /*0bd0*/  IMAD R11, R11, R2, RZ ;  /* 0x000000020b0b7224 */ /* 0x000fe200078e02ff */
[----:B------:R-:W-:Y:S01]  /*0be0*/  IABS R123, R157 ;  /* 0x0000009d007b7213 */ /* 0x000fe20000000000 */
[----:B------:R-:W-:Y:S01]  /*0bf0*/  IMAD.MOV R13, RZ, RZ, -R10 ;  /* 0x000000ffff0d7224 */ /* 0x000fe200078e0a0a */
[----:B------:R-:W-:Y:S01]  /*0c00*/  IABS R120, R162 ;  /* 0x000000a200787213 */ /* 0x000fe20000000000 */
[C---:B------:R-:W-:Y:S01]  /*0c10*/  IMAD.HI.U32 R8, R81.reuse, R125, RZ ;  /* 0x0000007d51087227 */ /* 0x040fe200078e00ff */
[----:B------:R-:W-:Y:S02]  /*0c20*/  IABS R119, R158 ;  /* 0x0000009e00777213 */ /* 0x000fe40000000000 */
[C---:B------:R-:W-:Y:S01]  /*0c30*/  LOP3.LUT R171, R80.reuse, 0x20, RZ, 0xfc, !PT ;  /* 0x0000002050ab7812 */ /* 0x040fe200078efcff */
[----:B------:R-:W-:Y:S01]  /*0c40*/  IMAD.HI.U32 R10, R81, R122, RZ ;  /* 0x0000007a510a7227 */ /* 0x000fe200078e00ff */
[----:B------:R-:W-:-:S02]  /*0c50*/  LOP3.LUT R163, R80, 0x18, RZ, 0xfc, !PT ;  /* 0x0000001850a37812 */ /* 0x000fc400078efcff */
[C---:B------:R-:W-:Y:S01]  /*0c60*/  LOP3.LUT R167, R80.reuse, 0x1e, RZ, 0xfc, !PT ;  /* 0x0000001e50a77812 */ /* 0x040fe200078efcff */
[----:B------:R-:W-:Y:S01]  /*0c70*/  IMAD.MOV R3, RZ, RZ, -R3 ;  /* 0x000000ffff037224 */ /* 0x000fe200078e0a03 */
[C---:B------:R-:W-:Y:S01]  /*0c80*/  LOP3.LUT R170, R80.reuse, 0x1c, RZ, 0xfc, !PT ;  /* 0x0000001c50aa7812 */ /* 0x040fe200078efcff */
[----:B------:R-:W-:Y:S01]  /*0c90*/  IMAD.MOV R9, RZ, RZ, -R9 ;  /* 0x000000ffff097224 */ /* 0x000fe200078e0a09 */
[----:B------:R-:W-:Y:S01]  /*0ca0*/  IABS R70, R171 ;  /* 0x000000ab00467213 */ /* 0x000fe20000000000 */
[----:B------:R-:W-:Y:S01]  /*0cb0*/  IMAD.HI.U32 R4, R5, R11, R4 ;  /* 0x0000000b05047227 */ /* 0x000fe200078e0004 */
[----:B------:R-:W-:Y:S02]  /*0cc0*/  IABS R116, R163 ;  /* 0x000000a300747213 */ /* 0x000fe40000000000 */
[----:B------:R-:W-:Y:S01]  /*0cd0*/  IABS R69, R167 ;  /* 0x000000a700457213 */ /* 0x000fe20000000000 */
[----:B------:R-:W-:Y:S01]  /*0ce0*/  IMAD.MOV R8, RZ, RZ, -R8 ;  /* 0x000000ffff087224 */ /* 0x000fe200078e0a08 */
[C---:B------:R-:W-:Y:S01]  /*0cf0*/  LOP3.LUT R178, R80.reuse, 0x2a, RZ, 0xfc, !PT ;  /* 0x0000002a50b27812 */ /* 0x040fe200078efcff */
[----:B------:R-:W-:Y:S01]  /*0d00*/  IMAD.MOV R11, RZ, RZ, -R10 ;  /* 0x000000ffff0b7224 */ /* 0x000fe200078e0a0a */
[----:B------:R-:W-:Y:S01]  /*0d10*/  LOP3.LUT R138, R80, 0x6, RZ, 0xfc, !PT ;  /* 0x00000006508a7812 */ /* 0x000fe200078efcff */
[C---:B------:R-:W-:Y:S01]  /*0d20*/  IMAD R129, R132.reuse, R3, R129 ;  /* 0x0000000384817224 */ /* 0x040fe200078e0281 */
[----:B------:R-:W-:Y:S01]  /*0d30*/  IABS R118, R170 ;  /* 0x000000aa00767213 */ /* 0x000fe20000000000 */
[----:B------:R-:W-:Y:S01]  /*0d40*/  IMAD R126, R132, R9, R126 ;  /* 0x00000009847e7224 */ /* 0x000fe200078e027e */
[----:B------:R-:W-:Y:S01]  /*0d50*/  LOP3.LUT R176, R80, 0x26, RZ, 0xfc, !PT ;  /* 0x0000002650b07812 */ /* 0x000fe200078efcff */
[----:B------:R-:W-:Y:S01]  /*0d60*/  IMAD.HI.U32 R10, R81, R121, RZ ;  /* 0x00000079510a7227 */ /* 0x000fe200078e00ff */
[----:B------:R-:W-:-:S02]  /*0d70*/  IABS R73, R178 ;  /* 0x000000b200497213 */ /* 0x000fc40000000000 */
[----:B------:R-:W-:Y:S01]  /*0d80*/  IABS R127, R138 ;  /* 0x0000008a007f7213 */ /* 0x000fe20000000000 */
[C---:B------:R-:W-:Y:S01]  /*0d90*/  IMAD.HI.U32 R3, R81.reuse, R123, RZ ;  /* 0x0000007b51037227 */ /* 0x040fe200078e00ff */
[C---:B------:R-:W-:Y:S02]  /*0da0*/  LOP3.LUT R174, R80.reuse, 0x22, RZ, 0xfc, !PT ;  /* 0x0000002250ae7812 */ /* 0x040fe400078efcff */
[----:B------:R-:W-:Y:S01]  /*0db0*/  LOP3.LUT R179, R80, 0x28, RZ, 0xfc, !PT ;  /* 0x0000002850b37812 */ /* 0x000fe200078efcff */
[C---:B------:R-:W-:Y:S01]  /*0dc0*/  IMAD.HI.U32 R9, R81.reuse, R120, RZ ;  /* 0x0000007851097227 */ /* 0x040fe200078e00ff */
[----:B------:R-:W-:Y:S02]  /*0dd0*/  IABS R72, R176 ;  /* 0x000000b000487213 */ /* 0x000fe40000000000 */
[----:B------:R-:W-:Y:S01]  /*0de0*/  IABS R115, R174 ;  /* 0x000000ae00737213 */ /* 0x000fe20000000000 */
[----:B------:R-:W-:Y:S01]  /*0df0*/  IMAD R125, R132, R8, R125 ;  /* 0x00000008847d7224 */ /* 0x000fe200078e027d */
[----:B------:R-:W-:Y:S01]  /*0e00*/  IABS R114, R179 ;  /* 0x000000b300727213 */ /* 0x000fe20000000000 */
[----:B------:R-:W-:Y:S01]  /*0e10*/  IMAD.HI.U32 R8, R81, R119, RZ ;  /* 0x0000007751087227 */ /* 0x000fe200078e00ff */
[----:B------:R-:W-:-:S02]  /*0e20*/  LOP3.LUT R192, R80, 0x34, RZ, 0xfc, !PT ;  /* 0x0000003450c07812 */ /* 0x000fc400078efcff */
[C---:B------:R-:W-:Y:S01]  /*0e30*/  LOP3.LUT R159, R80.reuse, 0x10, RZ, 0xfc, !PT ;  /* 0x00000010509f7812 */ /* 0x040fe200078efcff */
[----:B------:R-:W-:Y:S01]  /*0e40*/  IMAD.MOV R10, RZ, RZ, -R10 ;  /* 0x000000ffff0a7224 */ /* 0x000fe200078e0a0a */
[C---:B------:R-:W-:Y:S01]  /*0e50*/  LOP3.LUT R186, R80.reuse, 0x30, RZ, 0xfc, !PT ;  /* 0x0000003050ba7812 */ /* 0x040fe200078efcff */
[----:B------:R-:W-:Y:S01]  /*0e60*/  IMAD.MOV R3, RZ, RZ, -R3 ;  /* 0x000000ffff037224 */ /* 0x000fe200078e0a03 */
[----:B------:R-:W-:Y:S01]  /*0e70*/  IABS R112, R192 ;  /* 0x000000c000707213 */ /* 0x000fe20000000000 */
[----:B------:R-:W-:Y:S01]  /*0e80*/  IMAD.MOV R9, RZ, RZ, -R9 ;  /* 0x000000ffff097224 */ /* 0x000fe200078e0a09 */
[----:B------:R-:W-:Y:S01]  /*0e90*/  IABS R124, R159 ;  /* 0x0000009f007c7213 */ /* 0x000fe20000000000 */
[----:B------:R-:W-:Y:S01]  /*0ea0*/  IMAD.MOV R8, RZ, RZ, -R8 ;  /* 0x000000ffff087224 */ /* 0x000fe200078e0a08 */
[----:B------:R-:W-:Y:S01]  /*0eb0*/  LOP3.LUT R184, R80, 0x2c, RZ, 0xfc, !PT ;  /* 0x0000002c50b87812 */ /* 0x000fe200078efcff */
[----:B------:R-:W-:Y:S01]  /*0ec0*/  IMAD R121, R132, R10, R121 ;  /* 0x0000000a84797224 */ /* 0x000fe200078e0279 */
[----:B------:R-:W-:Y:S01]  /*0ed0*/  LOP3.LUT R189, R80, 0x32, RZ, 0xfc, !PT ;  /* 0x0000003250bd7812 */ /* 0x000fe200078efcff */
[C---:B------:R-:W-:Y:S01]  /*0ee0*/  IMAD R123, R132.reuse, R3, R123 ;  /* 0x00000003847b7224 */ /* 0x040fe200078e027b */
[----:B------:R-:W-:Y:S01]  /*0ef0*/  IABS R75, R186 ;  /* 0x000000ba004b7213 */ /* 0x000fe20000000000 */
[----:B------:R-:W-:Y:S01]  /*0f00*/  IMAD R120, R132, R9, R120 ;  /* 0x0000000984787224 */ /* 0x000fe200078e0278 */
[----:B------:R-:W-:Y:S01]  /*0f10*/  IABS R74, R184 ;  /* 0x000000b8004a7213 */ /* 0x000fe20000000000 */
[----:B------:R-:W-:Y:S01]  /*0f20*/  IMAD.HI.U32 R10, R81, R70, RZ ;  /* 0x00000046510a7227 */ /* 0x000fe200078e00ff */
[----:B------:R-:W-:-:S02]  /*0f30*/  IABS R76, R189 ;  /* 0x000000bd004c7213 */ /* 0x000fc40000000000 */
[C---:B------:R-:W-:Y:S01]  /*0f40*/  LOP3.LUT R166, R80.reuse, 0x1a, RZ, 0xfc, !PT ;  /* 0x0000001a50a67812 */ /* 0x040fe200078efcff */
[C---:B------:R-:W-:Y:S01]  /*0f50*/  IMAD.HI.U32 R3, R81.reuse, R116, RZ ;  /* 0x0000007451037227 */ /* 0x040fe200078e00ff */
[C---:B------:R-:W-:Y:S02]  /*0f60*/  LOP3.LUT R196, R80.reuse, 0x3a, RZ, 0xfc, !PT ;  /* 0x0000003a50c47812 */ /* 0x040fe400078efcff */
[----:B------:R-:W-:Y:S01]  /*0f70*/  IABS R117, R166 ;  /* 0x000000a600757213 */ /* 0x000fe20000000000 */
[C---:B------:R-:W-:Y:S01]  /*0f80*/  IMAD.HI.U32 R9, R81.reuse, R69, RZ ;  /* 0x0000004551097227 */ /* 0x040fe200078e00ff */
[C---:B------:R-:W-:Y:S02]  /*0f90*/  LOP3.LUT R190, R80.reuse, 0x36, RZ, 0xfc, !PT ;  /* 0x0000003650be7812 */ /* 0x040fe400078efcff */
[----:B------:R-:W-:Y:S01]  /*0fa0*/  LOP3.LUT R195, R80, 0x3c, RZ, 0xfc, !PT ;  /* 0x0000003c50c37812 */ /* 0x000fe200078efcff */
[C---:B------:R-:W-:Y:S01]  /*0fb0*/  IMAD R128, R132.reuse, R13, R128 ;  /* 0x0000000d84807224 */ /* 0x040fe200078e0280 */
[----:B------:R-:W-:Y:S01]  /*0fc0*/  IABS R111, R196 ;  /* 0x000000c4006f7213 */ /* 0x000fe20000000000 */
[----:B------:R-:W-:Y:S01]  /*0fd0*/  IMAD R119, R132, R8, R119 ;  /* 0x0000000884777224 */ /* 0x000fe200078e0277 */
[----:B------:R-:W-:Y:S01]  /*0fe0*/  IABS R108, R195 ;  /* 0x000000c3006c7213 */ /* 0x000fe20000000000 */
[----:B------:R-:W-:Y:S01]  /*0ff0*/  IMAD.HI.U32 R8, R81, R118, RZ ;  /* 0x0000007651087227 */ /* 0x000fe200078e00ff */
[----:B------:R-:W-:-:S02]  /*1000*/  LOP3.LUT R172, R80, 0x24, RZ, 0xfc, !PT ;  /* 0x0000002450ac7812 */ /* 0x000fc400078efcff */
[C---:B------:R-:W-:Y:S01]  /*1010*/  LOP3.LUT R206, R80.reuse, 0x44, RZ, 0xfc, !PT ;  /* 0x0000004450ce7812 */ /* 0x040fe200078efcff */
[----:B------:R-:W-:Y:S01]  /*1020*/  IMAD.MOV R13, RZ, RZ, -R10 ;  /* 0x000000ffff0d7224 */ /* 0x000fe200078e0a0a */
[----:B------:R-:W-:Y:S01]  /*1030*/  IABS R71, R172 ;  /* 0x000000ac00477213 */ /* 0x000fe20000000000 */
[----:B------:R-:W-:Y:S01]  /*1040*/  IMAD.MOV R3, RZ, RZ, -R3 ;  /* 0x000000ffff037224 */ /* 0x000fe200078e0a03 */
[C---:B------:R-:W-:Y:S01]  /*1050*/  LOP3.LUT R202, R80.reuse, 0x40, RZ, 0xfc, !PT ;  /* 0x0000004050ca7812 */ /* 0x040fe200078efcff */
[----:B------:R-:W-:Y:S01]  /*1060*/  IMAD.MOV R9, RZ, RZ, -R9 ;  /* 0x000000ffff097224 */ /* 0x000fe200078e0a09 */
[----:B------:R-:W-:Y:S01]  /*1070*/  IABS R106, R206 ;  /* 0x000000ce006a7213 */ /* 0x000fe20000000000 */
[C---:B------:R-:W-:Y:S01]  /*1080*/  IMAD.HI.U32 R10, R81.reuse, R73, RZ ;  /* 0x00000049510a7227 */ /* 0x040fe200078e00ff */
[----:B------:R-:W-:Y:S02]  /*1090*/  IABS R110, R202 ;  /* 0x000000ca006e7213 */ /* 0x000fe40000000000 */
[C---:B------:R-:W-:Y:S01]  /*10a0*/  LOP3.LUT R188, R80.reuse, 0x2e, RZ, 0xfc, !PT ;  /* 0x0000002e50bc7812 */ /* 0x040fe200078efcff */
[----:B------:R-:W-:Y:S01]  /*10b0*/  IMAD.HI.U32 R5, R81, R127, RZ ;  /* 0x0000007f51057227 */ /* 0x000fe200078e00ff */
[----:B------:R-:W-:-:S02]  /*10c0*/  LOP3.LUT R209, R80, 0x4a, RZ, 0xfc, !PT ;  /* 0x0000004a50d17812 */ /* 0x000fc400078efcff */
[----:B------:R-:W-:Y:S01]  /*10d0*/  IABS R113, R188 ;  /* 0x000000bc00717213 */ /* 0x000fe20000000000 */
[----:B------:R-:W-:Y:S01]  /*10e0*/  IMAD R122, R132, R11, R122 ;  /* 0x0000000b847a7224 */ /* 0x000fe200078e027a */
[----:B------:R-:W-:Y:S01]  /*10f0*/  IABS R103, R209 ;  /* 0x000000d100677213 */ /* 0x000fe20000000000 */
[----:B------:R-:W-:Y:S01]  /*1100*/  IMAD.MOV R11, RZ, RZ, -R8 ;  /* 0x000000ffff0b7224 */ /* 0x000fe200078e0a08 */
[----:B------:R-:W-:Y:S01]  /*1110*/  LOP3.LUT R194, R80, 0x38, RZ, 0xfc, !PT ;  /* 0x0000003850c27812 */ /* 0x000fe200078efcff */
[----:B------:R-:W-:Y:S01]  /*1120*/  IMAD R116, R132, R3, R116 ;  /* 0x0000000384747224 */ /* 0x000fe200078e0274 */
[----:B------:R-:W-:Y:S01]  /*1130*/  LOP3.LUT R201, R80, 0x42, RZ, 0xfc, !PT ;  /* 0x0000004250c97812 */ /* 0x000fe200078efcff */
[----:B------:R-:W-:Y:S01]  /*1140*/  IMAD R69, R132, R9, R69 ;  /* 0x0000000984457224 */ /* 0x000fe200078e0245 */
[----:B------:R-:W-:Y:S01]  /*1150*/  IABS R12, R194 ;  /* 0x000000c2000c7213 */ /* 0x000fe20000000000 */
[----:B------:R-:W-:Y:S01]  /*1160*/  IMAD.HI.U32 R8, R81, R72, RZ ;  /* 0x0000004851087227 */ /* 0x000fe200078e00ff */
[----:B------:R-:W-:-:S02]  /*1170*/  IABS R105, R201 ;  /* 0x000000c900697213 */ /* 0x000fc40000000000 */
[C---:B------:R-:W-:Y:S01]  /*1180*/  LOP3.LUT R214, R80.reuse, 0x4c, RZ, 0xfc, !PT ;  /* 0x0000004c50d67812 */ /* 0x040fe200078efcff */
[----:B------:R-:W-:Y:S01]  /*1190*/  IMAD.MOV R10, RZ, RZ, -R10 ;  /* 0x000000ffff0a7224 */ /* 0x000fe200078e0a0a */
[C---:B------:R-:W-:Y:S01]  /*11a0*/  LOP3.LUT R199, R80.reuse, 0x3e, RZ, 0xfc, !PT ;  /* 0x0000003e50c77812 */ /* 0x040fe200078efcff */
[----:B------:R-:W-:Y:S01]  /*11b0*/  IMAD.MOV R5, RZ, RZ, -R5 ;  /* 0x000000ffff057224 */ /* 0x000fe200078e0a05 */
[----:B------:R-:W-:Y:S01]  /*11c0*/  IABS R104, R214 ;  /* 0x000000d600687213 */ /* 0x000fe20000000000 */
[C---:B------:R-:W-:Y:S01]  /*11d0*/  IMAD.HI.U32 R3, R81.reuse, R115, RZ ;  /* 0x0000007351037227 */ /* 0x040fe200078e00ff */
[C---:B------:R-:W-:Y:S02]  /*11e0*/  LOP3.LUT R207, R80.reuse, 0x48, RZ, 0xfc, !PT ;  /* 0x0000004850cf7812 */ /* 0x040fe400078efcff */
[----:B------:R-:W-:Y:S01]  /*11f0*/  LOP3.LUT R217, R80, 0x52, RZ, 0xfc, !PT ;  /* 0x0000005250d97812 */ /* 0x000fe200078efcff */
[----:B------:R-:W-:Y:S01]  /*1200*/  IMAD.HI.U32 R9, R81, R114, RZ ;  /* 0x0000007251097227 */ /* 0x000fe200078e00ff */
[----:B------:R-:W-:-:S02]  /*1210*/  IABS R109, R199 ;  /* 0x000000c7006d7213 */ /* 0x000fc40000000000 */
[----:B------:R-:W-:Y:S01]  /*1220*/  LOP3.LUT R216, R80, 0x54, RZ, 0xfc, !PT ;  /* 0x0000005450d87812 */ /* 0x000fe200078efcff */
[C---:B------:R-:W-:Y:S01]  /*1230*/  IMAD R118, R132.reuse, R11, R118 ;  /* 0x0000000b84767224 */ /* 0x040fe200078e0276 */
[----:B------:R-:W-:Y:S01]  /*1240*/  IABS R102, R207 ;  /* 0x000000cf00667213 */ /* 0x000fe20000000000 */
[----:B------:R-:W-:Y:S01]  /*1250*/  IMAD.MOV R11, RZ, RZ, -R8 ;  /* 0x000000ffff0b7224 */ /* 0x000fe200078e0a08 */
[----:B------:R-:W-:Y:S01]  /*1260*/  IABS R101, R217 ;  /* 0x000000d900657213 */ /* 0x000fe20000000000 */
[----:B------:R-:W-:Y:S01]  /*1270*/  IMAD R73, R132, R10, R73 ;  /* 0x0000000a84497224 */ /* 0x000fe200078e0249 */
[----:B------:R-:W-:Y:S01]  /*1280*/  LOP3.LUT R222, R80, 0x5a, RZ, 0xfc, !PT ;  /* 0x0000005a50de7812 */ /* 0x000fe200078efcff */
[----:B------:R-:W-:Y:S01]  /*1290*/  IMAD R127, R132, R5, R127 ;  /* 0x00000005847f7224 */ /* 0x000fe200078e027f */
[----:B------:R-:W-:Y:S01]  /*12a0*/  IABS R96, R216 ;  /* 0x000000d800607213 */ /* 0x000fe20000000000 */
[----:B------:R-:W-:Y:S01]  /*12b0*/  IMAD.MOV R3, RZ, RZ, -R3 ;  /* 0x000000ffff037224 */ /* 0x000fe200078e0a03 */
[----:B------:R-:W-:Y:S01]  /*12c0*/  LOP3.LUT R208, R80, 0x46, RZ, 0xfc, !PT ;  /* 0x0000004650d07812 */ /* 0x000fe200078efcff */
[----:B------:R-:W-:Y:S01]  /*12d0*/  IMAD.MOV R9, RZ, RZ, -R9 ;  /* 0x000000ffff097224 */ /* 0x000fe200078e0a09 */
        /* <DEDUP_REMOVED lines=8> */
[----:B------:R-:W-:Y:S02]  /*1360*/  IABS R100, R215 ;  /* 0x000000d700647213 */ /* 0x000fe40000000000 */
[----:B------:R-:W-:Y:S01]  /*1370*/  LOP3.LUT R224, R80, 0x5c, RZ, 0xfc, !PT ;  /* 0x0000005c50e07812 */ /* 0x000fe200078efcff */
[----:B------:R-:W-:Y:S01]  /*1380*/  IMAD R72, R132, R11, R72 ;  /* 0x0000000b84487224 */ /* 0x000fe200078e0248 */
[----:B------:R-:W-:Y:S01]  /*1390*/  LOP3.LUT R218, R80, 0x56, RZ, 0xfc, !PT ;  /* 0x0000005650da7812 */ /* 0x000fe200078efcff */
[----:B------:R-:W-:Y:S01]  /*13a0*/  IMAD R115, R132, R3, R115 ;  /* 0x0000000384737224 */ /* 0x000fe200078e0273 */
[----:B------:R-:W-:Y:S01]  /*13b0*/  LOP3.LUT R223, R80, 0x58, RZ, 0xfc, !PT ;  /* 0x0000005850df7812 */ /* 0x000fe200078efcff */
[----:B------:R-:W-:Y:S01]  /*13c0*/  IMAD R114, R132, R9, R114 ;  /* 0x0000000984727224 */ /* 0x000fe200078e0272 */
[----:B------:R-:W-:Y:S01]  /*13d0*/  LOP3.LUT R225, R80, 0x5e, RZ, 0xfc, !PT ;  /* 0x0000005e50e17812 */ /* 0x000fe200078efcff */
[----:B------:R-:W-:Y:S01]  /*13e0*/  IMAD.MOV R11, RZ, RZ, -R10 ;  /* 0x000000ffff0b7224 */ /* 0x000fe200078e0a0a */
[----:B------:R-:W-:Y:S01]  /*13f0*/  IABS R94, R224 ;  /* 0x000000e0005e7213 */ /* 0x000fe20000000000 */
[----:B------:R-:W-:Y:S01]  /*1400*/  IMAD.MOV R5, RZ, RZ, -R5 ;  /* 0x000000ffff057224 */ /* 0x000fe200078e0a05 */
[----:B------:R-:W-:Y:S01]  /*1410*/  ISETP.GE.AND P2, PT, R14, RZ, PT ;  /* 0x000000ff0e00720c */ /* 0x000fe20003f46270 */
[----:B------:R-:W-:Y:S01]  /*1420*/  IMAD.HI.U32 R3, R81, R74, RZ ;  /* 0x0000004a51037227 */ /* 0x000fe200078e00ff */
[----:B------:R-:W-:-:S02]  /*1430*/  IABS R97, R218 ;  /* 0x000000da00617213 */ /* 0x000fc40000000000 */
[----:B------:R-:W-:Y:S01]  /*1440*/  IABS R98, R223 ;  /* 0x000000df00627213 */ /* 0x000fe20000000000 */
[----:B------:R-:W-:Y:S01]  /*1450*/  IMAD.HI.U32 R9, R81, R76, RZ ;  /* 0x0000004c51097227 */ /* 0x000fe200078e00ff */
[----:B------:R-:W-:-:S03]  /*1460*/  IABS R95, R225 ;  /* 0x000000e1005f7213 */ /* 0x000fc60000000000 */
[----:B------:R-:W-:Y:S02]  /*1470*/  IMAD.MOV R8, RZ, RZ, -R8 ;  /* 0x000000ffff087224 */ /* 0x000fe400078e0a08 */
[C---:B------:R-:W-:Y:S01]  /*1480*/  IMAD R112, R132.reuse, R11, R112 ;  /* 0x0000000b84707224 */ /* 0x040fe200078e0270 */
[----:B------:R-:W-:Y:S01]  /*1490*/  IABS R11, R190 ;  /* 0x000000be000b7213 */ /* 0x000fe20000000000 */
[C---:B------:R-:W-:Y:S02]  /*14a0*/  IMAD R124, R132.reuse, R5, R124 ;  /* 0x00000005847c7224 */ /* 0x040fe400078e027c */
[----:B------:R-:W-:Y:S02]  /*14b0*/  IMAD.MOV R3, RZ, RZ, -R3 ;  /* 0x000000ffff037224 */ /* 0x000fe400078e0a03 */
[----:B------:R-:W-:Y:S02]  /*14c0*/  IMAD.MOV R9, RZ, RZ, -R9 ;  /* 0x000000ffff097224 */ /* 0x000fe400078e0a09 */
[----:B------:R-:W-:-:S02]  /*14d0*/  IMAD R75, R132, R8, R75 ;  /* 0x00000008844b7224 */ /* 0x000fc400078e024b */
[----:B------:R-:W-:-:S04]  /*14e0*/  IMAD.HI.U32 R5, R81, R117, RZ ;  /* 0x0000007551057227 */ /* 0x000fc800078e00ff */
[----:B------:R-:W-:-:S04]  /*14f0*/  IMAD.HI.U32 R8, R81, R111, RZ ;  /* 0x0000006f51087227 */ /* 0x000fc800078e00ff */
[C---:B------:R-:W-:Y:S02]  /*1500*/  IMAD R74, R132.reuse, R3, R74 ;  /* 0x00000003844a7224 */ /* 0x040fe400078e024a */
[----:B------:R-:W-:Y:S02]  /*1510*/  IMAD R76, R132, R9, R76 ;  /* 0x00000009844c7224 */ /* 0x000fe400078e024c */
[----:B------:R-:W-:Y:S02]  /*1520*/  IMAD.MOV R5, RZ, RZ, -R5 ;  /* 0x000000ffff057224 */ /* 0x000fe400078e0a05 */
[----:B------:R-:W-:-:S04]  /*1530*/  IMAD.HI.U32 R3, R81, R11, RZ ;  /* 0x0000000b51037227 */ /* 0x000fc800078e00ff */
[----:B------:R-:W-:-:S04]  /*1540*/  IMAD.HI.U32 R9, R81, R108, RZ ;  /* 0x0000006c51097227 */ /* 0x000fc800078e00ff */
[----:B------:R-:W-:Y:S02]  /*1550*/  IMAD.MOV R8, RZ, RZ, -R8 ;  /* 0x000000ffff087224 */ /* 0x000fe400078e0a08 */
[C---:B------:R-:W-:Y:S02]  /*1560*/  IMAD R70, R132.reuse, R13, R70 ;  /* 0x0000000d84467224 */ /* 0x040fe400078e0246 */
        /* <DEDUP_REMOVED lines=10> */
[----:B------:R-:W-:Y:S02]  /*1610*/  IMAD.MOV R13, RZ, RZ, -R8 ;  /* 0x000000ffff0d7224 */ /* 0x000fe400078e0a08 */
[C---:B------:R-:W-:Y:S02]  /*1620*/  IMAD R71, R132.reuse, R5, R71 ;  /* 0x0000000584477224 */ /* 0x040fe400078e0247 */
[----:B------:R-:W-:Y:S02]  /*1630*/  IMAD.MOV R3, RZ, RZ, -R3 ;  /* 0x000000ffff037224 */ /* 0x000fe400078e0a03 */
[----:B------:R-:W-:Y:S01]  /*1640*/  IMAD R106, R132, R13, R106 ;  /* 0x0000000d846a7224 */ /* 0x000fe200078e026a */
[----:B------:R-:W-:Y:S01]  /*1650*/  IABS R13, R14 ;  /* 0x0000000e000d7213 */ /* 0x000fe20000000000 */
[----:B------:R-:W-:-:S04]  /*1660*/  IMAD.HI.U32 R5, R81, R113, RZ ;  /* 0x0000007151057227 */ /* 0x000fc800078e00ff */
[----:B------:R-:W-:Y:S02]  /*1670*/  IMAD R110, R132, R3, R110 ;  /* 0x00000003846e7224 */ /* 0x000fe400078e026e */
[----:B------:R-:W-:Y:S02]  /*1680*/  IMAD.MOV R5, RZ, RZ, -R5 ;  /* 0x000000ffff057224 */ /* 0x000fe400078e0a05 */
[----:B------:R-:W-:-:S04]  /*1690*/  IMAD.HI.U32 R3, R81, R103, RZ ;  /* 0x0000006751037227 */ /* 0x000fc800078e00ff */
[----:B------:R-:W-:-:S04]  /*16a0*/  IMAD.HI.U32 R4, R4, R13, RZ ;  /* 0x0000000d04047227 */ /* 0x000fc800078e00ff */
[----:B------:R-:W-:Y:S02]  /*16b0*/  IMAD R113, R132, R5, R113 ;  /* 0x0000000584717224 */ /* 0x000fe400078e0271 */
[----:B------:R-:W-:Y:S02]  /*16c0*/  IMAD.MOV R3, RZ, RZ, -R3 ;  /* 0x000000ffff037224 */ /* 0x000fe400078e0a03 */
[----:B------:R-:W-:-:S04]  /*16d0*/  IMAD.HI.U32 R5, R81, R12, RZ ;  /* 0x0000000c51057227 */ /* 0x000fc800078e00ff */
[----:B------:R-:W-:Y:S02]  /*16e0*/  IMAD.MOV R4, RZ, RZ, -R4 ;  /* 0x000000ffff047224 */ /* 0x000fe400078e0a04 */
[----:B------:R-:W-:Y:S02]  /*16f0*/  IMAD R103, R132, R3, R103 ;  /* 0x0000000384677224 */ /* 0x000fe400078e0267 */
[----:B------:R-:W-:Y:S02]  /*1700*/  IMAD.MOV R5, RZ, RZ, -R5 ;  /* 0x000000ffff057224 */ /* 0x000fe400078e0a05 */
[----:B------:R-:W-:Y:S02]  /*1710*/  IMAD R3, R2, R4, R13 ;  /* 0x0000000402037224 */ /* 0x000fe400078e020d */
[----:B------:R-:W-:Y:S02]  /*1720*/  IMAD R11, R132, R5, R12 ;  /* 0x00000005840b7224 */ /* 0x000fe400078e020c */
[----:B------:R-:W-:Y:S01]  /*1730*/  IMAD.HI.U32 R5, R81, R105, RZ ;  /* 0x0000006951057227 */ /* 0x000fe200078e00ff */
[----:B------:R-:W-:-:S03]  /*1740*/  ISETP.GT.U32.AND P0, PT, R2, R3, PT ;  /* 0x000000030200720c */ /* 0x000fc60003f04070 */
[----:B------:R-:W-:Y:S02]  /*1750*/  IMAD.MOV R5, RZ, RZ, -R5 ;  /* 0x000000ffff057224 */ /* 0x000fe400078e0a05 */
[----:B------:R-:W-:-:S04]  /*1760*/  IMAD.HI.U32 R10, R81, R109, RZ ;  /* 0x0000006d510a7227 */ /* 0x000fc800078e00ff */
[----:B------:R-:W-:Y:S02]  /*1770*/  IMAD R105, R132, R5, R105 ;  /* 0x0000000584697224 */ /* 0x000fe400078e0269 */
[----:B------:R-:W-:-:S04]  /*1780*/  IMAD.HI.U32 R5, R81, R104, RZ ;  /* 0x0000006851057227 */ /* 0x000fc800078e00ff */
[----:B------:R-:W-:Y:S02]  /*1790*/  IMAD.MOV R5, RZ, RZ, -R5 ;  /* 0x000000ffff057224 */ /* 0x000fe400078e0a05 */
[----:B------:R-:W-:Y:S02]  /*17a0*/  @!P0 IMAD.IADD R3, R3, 0x1, -R2 ;  /* 0x0000000103038824 */ /* 0x000fe400078e0a02 */
[----:B------:R-:W-:-:S03]  /*17b0*/  IMAD.HI.U32 R12, R81, R102, RZ ;  /* 0x00000066510c7227 */ /* 0x000fc600078e00ff */
[----:B------:R-:W-:Y:S01]  /*17c0*/  ISETP.GT.U32.AND P0, PT, R2, R3, PT ;  /* 0x000000030200720c */ /* 0x000fe20003f04070 */
[----:B------:R-:W-:Y:S02]  /*17d0*/  IMAD R104, R132, R5, R104 ;  /* 0x0000000584687224 */ /* 0x000fe400078e0268 */
[----:B------:R-:W-:-:S04]  /*17e0*/  IMAD.HI.U32 R4, R81, R101, RZ ;  /* 0x0000006551047227 */ /* 0x000fc800078e00ff */
[----:B------:R-:W-:Y:S02]  /*17f0*/  IMAD.MOV R10, RZ, RZ, -R10 ;  /* 0x000000ffff0a7224 */ /* 0x000fe400078e0a0a */
[----:B------:R-:W-:-:S04]  /*1800*/  IMAD.HI.U32 R5, R81, R96, RZ ;  /* 0x0000006051057227 */ /* 0x000fc800078e00ff */
[----:B------:R-:W-:Y:S02]  /*1810*/  IMAD.MOV R15, RZ, RZ, -R12 ;  /* 0x000000ffff0f7224 */ /* 0x000fe400078e0a0c */
[----:B------:R-:W-:Y:S02]  /*1820*/  IMAD.MOV R12, RZ, RZ, -R4 ;  /* 0x000000ffff0c7224 */ /* 0x000fe400078e0a04 */
[----:B------:R-:W-:Y:S02]  /*1830*/  IMAD R109, R132, R10, R109 ;  /* 0x0000000a846d7224 */ /* 0x000fe400078e026d */
[----:B------:R-:W-:-:S04]  /*1840*/  IMAD.HI.U32 R4, R81, R93, RZ ;  /* 0x0000005d51047227 */ /* 0x000fc800078e00ff */
[----:B------:R-:W-:Y:S02]  /*1850*/  IMAD.MOV R5, RZ, RZ, -R5 ;  /* 0x000000ffff057224 */ /* 0x000fe400078e0a05 */
[----:B------:R-:W-:-:S04]  /*1860*/  IMAD.HI.U32 R10, R81, R107, RZ ;  /* 0x0000006b510a7227 */ /* 0x000fc800078e00ff */
[----:B------:R-:W-:Y:S02]  /*1870*/  IMAD.MOV R4, RZ, RZ, -R4 ;  /* 0x000000ffff047224 */ /* 0x000fe400078e0a04 */
[----:B------:R-:W-:Y:S02]  /*1880*/  IMAD R96, R132, R5, R96 ;  /* 0x0000000584607224 */ /* 0x000fe400078e0260 */
[----:B------:R-:W-:Y:S02]  /*1890*/  IMAD.MOV R10, RZ, RZ, -R10 ;  /* 0x000000ffff0a7224 */ /* 0x000fe400078e0a0a */
[----:B------:R-:W-:Y:S02]  /*18a0*/  VIADD R5, R245, 0xffffffff ;  /* 0xfffffffff5057836 */ /* 0x000fe40000000000 */
[----:B------:R-:W-:-:S04]  /*18b0*/  IMAD.HI.U32 R8, R81, R99, RZ ;  /* 0x0000006351087227 */ /* 0x000fc800078e00ff */
[C---:B------:R-:W-:Y:S02]  /*18c0*/  IMAD R93, R132.reuse, R4, R93 ;  /* 0x00000004845d7224 */ /* 0x040fe400078e025d */
[----:B------:R-:W-:Y:S02]  /*18d0*/  IMAD R107, R132, R10, R107 ;  /* 0x0000000a846b7224 */ /* 0x000fe400078e026b */
[----:B------:R-:W-:Y:S02]  /*18e0*/  VIADD R4, R245, 0xfffffff7 ;  /* 0xfffffff7f5047836 */ /* 0x000fe40000000000 */
[----:B------:R-:W-:Y:S01]  /*18f0*/  @!P0 IMAD.IADD R3, R3, 0x1, -R2 ;  /* 0x0000000103038824 */ /* 0x000fe200078e0a02 */
[----:B------:R-:W-:Y:S01]  /*1900*/  ISETP.GE.U32.AND P0, PT, R5, 0x7fffff80, PT ;  /* 0x7fffff800500780c */ /* 0x000fe20003f06070 */
[----:B------:R-:W-:Y:S01]  /*1910*/  IMAD.HI.U32 R10, R81, R100, RZ ;  /* 0x00000064510a7227 */ /* 0x000fe200078e00ff */
[----:B------:R-:W-:-:S03]  /*1920*/  ISETP.GE.U32.AND P5, PT, R4, 0x7fffff78, PT ;  /* 0x7fffff780400780c */ /* 0x000fc60003fa6070 */
[----:B------:R-:W-:Y:S02]  /*1930*/  IMAD.MOV R8, RZ, RZ, -R8 ;  /* 0x000000ffff087224 */ /* 0x000fe400078e0a08 */
[----:B------:R-:W-:Y:S02]  /*1940*/  VIADD R5, R245, 0xffffffef ;  /* 0xffffffeff5057836 */ /* 0x000fe40000000000 */
[C---:B------:R-:W-:Y:S02]  /*1950*/  IMAD R102, R132.reuse, R15, R102 ;  /* 0x0000000f84667224 */ /* 0x040fe400078e0266 */
[----:B------:R-:W-:Y:S01]  /*1960*/  IMAD.MOV R15, RZ, RZ, -R10 ;  /* 0x000000ffff0f7224 */ /* 0x000fe200078e0a0a */
[----:B------:R-:W-:Y:S01]  /*1970*/  ISETP.GE.U32.AND P4, PT, R5, 0x7fffff70, PT ;  /* 0x7fffff700500780c */ /* 0x000fe20003f86070 */
[----:B------:R-:W-:Y:S02]  /*1980*/  IMAD R99, R132, R8, R99 ;  /* 0x0000000884637224 */ /* 0x000fe400078e0263 */
[----:B------:R-:W-:-:S04]  /*1990*/  IMAD.HI.U32 R2, R81, R94, RZ ;  /* 0x0000005e51027227 */ /* 0x000fc800078e00ff */
[----:B------:R-:W-:-:S04]  /*19a0*/  IMAD.HI.U32 R8, R81, R97, RZ ;  /* 0x0000006151087227 */ /* 0x000fc800078e00ff */
[----:B------:R-:W-:-:S04]  /*19b0*/  IMAD.HI.U32 R10, R81, R98, RZ ;  /* 0x00000062510a7227 */ /* 0x000fc800078e00ff */
[----:B------:R-:W-:-:S04]  /*19c0*/  IMAD.HI.U32 R4, R81, R95, RZ ;  /* 0x0000005f51047227 */ /* 0x000fc800078e00ff */
[----:B------:R-:W-:Y:S02]  /*19d0*/  IMAD.MOV.U32 R5, RZ, RZ, R3 ;  /* 0x000000ffff057224 */ /* 0x000fe400078e0003 */
[----:B------:R-:W-:Y:S02]  /*19e0*/  IMAD.MOV R3, RZ, RZ, -R2 ;  /* 0x000000ffff037224 */ /* 0x000fe400078e0a02 */
[----:B------:R-:W-:Y:S02]  /*19f0*/  IMAD.MOV R8, RZ, RZ, -R8 ;  /* 0x000000ffff087224 */ /* 0x000fe400078e0a08 */
[----:B------:R-:W-:Y:S02]  /*1a00*/  IMAD.MOV R13, RZ, RZ, -R10 ;  /* 0x000000ffff0d7224 */ /* 0x000fe400078e0a0a */
[----:B------:R-:W-:Y:S02]  /*1a10*/  IMAD.MOV R4, RZ, RZ, -R4 ;  /* 0x000000ffff047224 */ /* 0x000fe400078e0a04 */
[----:B------:R-:W-:Y:S01]  /*1a20*/  @!P2 IMAD.MOV R5, RZ, RZ, -R5 ;  /* 0x000000ffff05a224 */ /* 0x000fe200078e0a05 */
[----:B------:R-:W-:Y:S01]  /*1a30*/  @!P1 LOP3.LUT R5, RZ, R6, RZ, 0x33, !PT ;  /* 0x00000006ff059212 */ /* 0x000fe200078e33ff */
[----:B------:R-:W-:-:S02]  /*1a40*/  IMAD R94, R132, R3, R94 ;  /* 0x00000003845e7224 */ /* 0x000fc400078e025e */
[C---:B------:R-:W-:Y:S02]  /*1a50*/  IMAD R100, R132.reuse, R15, R100 ;  /* 0x0000000f84647224 */ /* 0x040fe400078e0264 */
[C---:B------:R-:W-:Y:S02]  /*1a60*/  IMAD R101, R132.reuse, R12, R101 ;  /* 0x0000000c84657224 */ /* 0x040fe400078e0265 */
[C---:B------:R-:W-:Y:S02]  /*1a70*/  IMAD R97, R132.reuse, R8, R97 ;  /* 0x0000000884617224 */ /* 0x040fe400078e0261 */
[C---:B------:R-:W-:Y:S02]  /*1a80*/  IMAD R98, R132.reuse, R13, R98 ;  /* 0x0000000d84627224 */ /* 0x040fe400078e0262 */
[----:B------:R-:W-:Y:S02]  /*1a90*/  IMAD R95, R132, R4, R95 ;  /* 0x00000004845f7224 */ /* 0x000fe400078e025f */
[----:B------:R-:W-:Y:S01]  /*1aa0*/  VIADD R3, R245, 0xffffffe7 ;  /* 0xffffffe7f5037836 */ /* 0x000fe20000000000 */
[----:B01-3--:R-:W-:Y:S06]  /*1ab0*/  BRA.U UP0, `(.L_x_5) ;  /* 0x0000000100187547 */ /* 0x00bfec000b800000 */
[----:B------:R-:W-:Y:S01]  /*1ac0*/  ELECT P1, URZ, PT ;  /* 0x0000000000ff782f */ /* 0x000fe20003820000 */
[----:B------:R-:W-:Y:S01]  /*1ad0*/  IMAD.MOV.U32 R2, RZ, RZ, 0x1 ;  /* 0x00000001ff027424 */ /* 0x000fe200078e00ff */
[----:B------:R-:W-:Y:S01]  /*1ae0*/  UMOV UR7, 0x40 ;  /* 0x0000004000077882 */ /* 0x000fe20000000000 */
[----:B------:R-:W-:Y:S01]  /*1af0*/  UVIRTCOUNT.DEALLOC.SMPOOL 0x80 ;  /* 0x000000800000784c */ /* 0x000fe20000000000 */
[----:B------:R-:W-:-:S09]  /*1b00*/  ULEA UR7, UR6, UR7, 0x18 ;  /* 0x0000000706077291 */ /* 0x000fd2000f8ec0ff */
[----:B------:R0:W-:Y:S03]  /*1b10*/  @P1 STS.U8 [UR7], R2 ;  /* 0x00000002ff001988 */ /* 0x0001e60008000007 */
.L_x_5:
[----:B------:R-:W-:Y:S01]  /*1b20*/  UIADD3 UR10, UPT, UPT, UR5, UR4, UR8 ;  /* 0x00000004050a7290 */ /* 0x000fe2000fffe008 */
[----:B------:R-:W-:Y:S01]  /*1b30*/  ISETP.GE.U32.AND P1, PT, R3, 0x7fffff68, PT ;  /* 0x7fffff680300780c */ /* 0x000fe20003f26070 */
[----:B------:R-:W-:Y:S01]  /*1b40*/  VOTEU.ALL UP1, P3 ;  /* 0x0000000000ff7886 */ /* 0x000fe20001820000 */
[----:B------:R-:W-:Y:S01]  /*1b50*/  UIADD3 UR11, UPT, UPT, UR9, 0x18000, URZ ;  /* 0x00018000090b7890 */ /* 0x000fe2000fffe0ff */
[----:B------:R-:W-:Y:S01]  /*1b60*/  VIADD R3, R245, 0xffffffdf ;  /* 0xffffffdff5037836 */ /* 0x000fe20000000000 */
[----:B------:R-:W-:Y:S01]  /*1b70*/  VOTEU.ALL UP2, P3 ;  /* 0x0000000000ff7886 */ /* 0x000fe20001840000 */
[----:B0-----:R-:W-:Y:S01]  /*1b80*/  IMAD R2, R5, UR14, RZ ;  /* 0x0000000e05027c24 */ /* 0x001fe2000f8e02ff */
[----:B------:R-:W-:-:S04]  /*1b90*/  @!UP1 UIADD3 UR4, UPT, UPT, -UR12, 0x100000, URZ ;  /* 0x001000000c049890 */ /* 0x000fc8000fffe1ff */
[----:B------:R-:W-:Y:S02]  /*1ba0*/  @!UP1 USHF.L.U32 UR5, UR4, 0xb, URZ ;  /* 0x0000000b04059899 */ /* 0x000fe400080006ff */
[----:B------:R-:W-:Y:S01]  /*1bb0*/  @!UP1 USHF.L.U32 UR4, UR4, 0x1, URZ ;  /* 0x0000000104049899 */ /* 0x000fe200080006ff */
[----:B------:R-:W-:Y:S01]  /*1bc0*/  IMAD.SHL.U32 R16, R88, 0x8, RZ ;  /* 0x0000000858107824 */ /* 0x000fe200078e00ff */
[----:B------:R-:W-:Y:S01]  /*1bd0*/  STTM.x128 tmem[UR10], RZ ;  /* 0x000000ff000079ed */ /* 0x000fe200083c000a */
[----:B------:R-:W0:Y:S02]  /*1be0*/  FENCE.VIEW.ASYNC.T ;  /* 0x00000000000073c6 */ /* 0x000e240000000200 */
[----:B0-----:R-:W-:Y:S01]  /*1bf0*/  BAR.SYNC.DEFER_BLOCKING 0x0 ;  /* 0x0000000000007b1d */ /* 0x001fe20000010000 */
[----:B------:R-:W-:Y:S01]  /*1c00*/  ISETP.GE.U32.AND P2, PT, R3, 0x7fffff60, PT ;  /* 0x7fffff600300780c */ /* 0x000fe20003f46070 */
[----:B------:R-:W-:Y:S01]  /*1c10*/  VIADD R6, R245, 0xffffffd7 ;  /* 0xffffffd7f5067836 */ /* 0x000fe20000000000 */
[----:B------:R-:W-:Y:S01]  /*1c20*/  IADD3 R3, P6, PT, R2, UR16, RZ ;  /* 0x0000001002037c10 */ /* 0x000fe2000ffde0ff */
[C---:B------:R-:W-:Y:S01]  /*1c30*/  IMAD.SHL.U32 R18, R88.reuse, 0x10, RZ ;  /* 0x0000001058127824 */ /* 0x040fe200078e00ff */
[----:B------:R-:W-:Y:S01]  /*1c40*/  PRMT R10, RZ, 0x7610, R10 ;  /* 0x00007610ff0a7816 */ /* 0x000fe2000000000a */
[----:B------:R-:W-:Y:S01]  /*1c50*/  IMAD R20, R88, 0x18, RZ ;  /* 0x0000001858147824 */ /* 0x000fe200078e02ff */
[----:B------:R-:W-:Y:S01]  /*1c60*/  LEA.HI.X.SX32 R2, R2, UR17, 0x1, P6 ;  /* 0x0000001102027c11 */ /* 0x000fe2000b0f0eff */
[----:B------:R-:W-:Y:S01]  /*1c70*/  @!P0 IMAD.MOV.U32 R4, RZ, RZ, R3 ;  /* 0x000000ffff048224 */ /* 0x000fe200078e0003 */
[----:B------:R-:W-:Y:S01]  /*1c80*/  PRMT R237, RZ, 0x7610, R237 ;  /* 0x00007610ffed7816 */ /* 0x000fe200000000ed */
[----:B------:R-:W-:Y:S01]  /*1c90*/  STL [R1+0x528], R89 ;  /* 0x0005285901007387 */ /* 0x000fe20000100800 */
[----:B------:R-:W-:Y:S01]  /*1ca0*/  PRMT R236, RZ, 0x7610, R236 ;  /* 0x00007610ffec7816 */ /* 0x000fe200000000ec */
[----:B------:R-:W-:Y:S01]  /*1cb0*/  @!P0 IMAD.MOV.U32 R5, RZ, RZ, R2 ;  /* 0x000000ffff058224 */ /* 0x000fe200078e0002 */
[----:B------:R-:W-:Y:S01]  /*1cc0*/  PRMT R8, RZ, 0x7610, R8 ;  /* 0x00007610ff087816 */ /* 0x000fe20000000008 */
[----:B------:R-:W-:Y:S01]  /*1cd0*/  STL [R1+0x494], R0 ;  /* 0x0004940001007387 */ /* 0x000fe20000100800 */
[----:B------:R-:W-:-:S02]  /*1ce0*/  IMAD.SHL.U32 R22, R88, 0x20, RZ ;  /* 0x0000002058167824 */ /* 0x000fc400078e00ff */
[C---:B------:R-:W-:Y:S01]  /*1cf0*/  IMAD R197, R88.reuse, 0x30, RZ ;  /* 0x0000003058c57824 */ /* 0x040fe200078e02ff */
[----:B------:R-:W-:Y:S01]  /*1d00*/  PRMT R48, RZ, 0x7610, R48 ;  /* 0x00007610ff307816 */ /* 0x000fe20000000030 */
[----:B------:R-:W-:Y:S01]  /*1d10*/  IMAD R241, R88, 0x38, RZ ;  /* 0x0000003858f17824 */ /* 0x000fe200078e02ff */
[----:B------:R-:W-:Y:S02]  /*1d20*/  PRMT R46, RZ, 0x7610, R46 ;  /* 0x00007610ff2e7816 */ /* 0x000fe4000000002e */
[----:B------:R-:W-:Y:S02]  /*1d30*/  PRMT R47, RZ, 0x7610, R47 ;  /* 0x00007610ff2f7816 */ /* 0x000fe4000000002f */
[----:B------:R-:W-:Y:S01]  /*1d40*/  PRMT R45, RZ, 0x7610, R45 ;  /* 0x00007610ff2d7816 */ /* 0x000fe2000000002d */
[----:B------:R-:W0:Y:S02]  /*1d50*/  FENCE.VIEW.ASYNC.S ;  /* 0x00000000000073c6 */ /* 0x000e240000000000 */
[----:B0-----:R0:W1:Y:S02]  /*1d60*/  @!UP2 SYNCS.EXCH.64 URZ, [UR11], UR4 ;  /* 0x000000040bffa5b2 */ /* 0x0010640008000100 */
[----:B-1----:R-:W-:Y:S01]  /*1d70*/  BAR.SYNC.DEFER_BLOCKING 0x0 ;  /* 0x0000000000007b1d */ /* 0x002fe20000010000 */
[----:B------:R-:W-:-:S04]  /*1d80*/  IADD3 R15, P6, PT, R16, R3, RZ ;  /* 0x00000003100f7210 */ /* 0x000fc80007fde0ff */
[----:B------:R-:W-:Y:S02]  /*1d90*/  LEA.HI.X.SX32 R16, R16, R2, 0x1, P6 ;  /* 0x0000000210107211 */ /* 0x000fe400030f0eff */
[----:B------:R-:W-:Y:S02]  /*1da0*/  PRMT R44, RZ, 0x7610, R44 ;  /* 0x00007610ff2c7816 */ /* 0x000fe4000000002c */
[----:B------:R-:W-:Y:S02]  /*1db0*/  PRMT R28, RZ, 0x7610, R28 ;  /* 0x00007610ff1c7816 */ /* 0x000fe4000000001c */
[----:B------:R-:W-:Y:S02]  /*1dc0*/  PRMT R30, RZ, 0x7610, R30 ;  /* 0x00007610ff1e7816 */ /* 0x000fe4000000001e */
[----:B------:R-:W-:Y:S02]  /*1dd0*/  PRMT R24, RZ, 0x7610, R24 ;  /* 0x00007610ff187816 */ /* 0x000fe40000000018 */
[----:B------:R-:W-:-:S02]  /*1de0*/  PRMT R26, RZ, 0x7610, R26 ;  /* 0x00007610ff1a7816 */ /* 0x000fc4000000001a */
[----:B------:R-:W-:Y:S02]  /*1df0*/  PRMT R23, RZ, 0x7610, R23 ;  /* 0x00007610ff177816 */ /* 0x000fe40000000017 */
[----:B------:R-:W-:Y:S02]  /*1e00*/  PRMT R25, RZ, 0x7610, R25 ;  /* 0x00007610ff197816 */ /* 0x000fe40000000019 */
[----:B------:R-:W-:Y:S02]  /*1e10*/  PRMT R27, RZ, 0x7610, R27 ;  /* 0x00007610ff1b7816 */ /* 0x000fe4000000001b */
[----:B------:R-:W-:Y:S01]  /*1e20*/  PRMT R29, RZ, 0x7610, R29 ;  /* 0x00007610ff1d7816 */ /* 0x000fe2000000001d */
[----:B------:R1:W2:Y:S01]  /*1e30*/  @!P0 LDG.E.U8 R10, desc[UR20][R4.64] ;  /* 0x00000014040a8981 */ /* 0x0002a2000c1e1100 */
[-C--:B------:R-:W-:Y:S01]  /*1e40*/  IADD3 R17, P6, PT, R18, R3.reuse, RZ ;  /* 0x0000000312117210 */ /* 0x080fe20007fde0ff */
[----:B------:R-:W-:Y:S01]  /*1e50*/  IMAD R204, R88, 0x31, RZ ;  /* 0x0000003158cc7824 */ /* 0x000fe200078e02ff */
[----:B------:R-:W-:Y:S01]  /*1e60*/  ISETP.GE.U32.AND P0, PT, R6, 0x7fffff58, PT ;  /* 0x7fffff580600780c */ /* 0x000fe20003f06070 */
[----:B------:R-:W-:Y:S01]  /*1e70*/  VIADD R6, R245, 0xffffffcf ;  /* 0xffffffcff5067836 */ /* 0x000fe20000000000 */
[----:B------:R-:W-:Y:S01]  /*1e80*/  LEA.HI.X.SX32 R18, R18, R2, 0x1, P6 ;  /* 0x0000000212127211 */ /* 0x000fe200030f0eff */
[----:B------:R-:W-:Y:S01]  /*1e90*/  STL [R1+0x49c], R15 ;  /* 0x00049c0f01007387 */ /* 0x000fe20000100800 */
[----:B------:R-:W-:-:S02]  /*1ea0*/  IADD3 R19, P6, PT, R20, R3, RZ ;  /* 0x0000000314137210 */ /* 0x000fc40007fde0ff */
[----:B------:R-:W-:Y:S01]  /*1eb0*/  PRMT R43, RZ, 0x7610, R43 ;  /* 0x00007610ff2b7816 */ /* 0x000fe2000000002b */
[----:B-1----:R-:W-:Y:S02]  /*1ec0*/  @!P5 IMAD.MOV.U32 R4, RZ, RZ, R15 ;  /* 0x000000ffff04d224 */ /* 0x002fe400078e000f */
[----:B------:R-:W-:Y:S01]  /*1ed0*/  IMAD R247, R88, 0x39, RZ ;  /* 0x0000003958f77824 */ /* 0x000fe200078e02ff */
[----:B------:R-:W-:Y:S01]  /*1ee0*/  PRMT R41, RZ, 0x7610, R41 ;  /* 0x00007610ff297816 */ /* 0x000fe20000000029 */
[----:B------:R-:W-:Y:S01]  /*1ef0*/  @!P5 IMAD.MOV.U32 R5, RZ, RZ, R16 ;  /* 0x000000ffff05d224 */ /* 0x000fe200078e0010 */
[----:B------:R-:W-:Y:S01]  /*1f00*/  LEA.HI.X.SX32 R20, R20, R2, 0x1, P6 ;  /* 0x0000000214147211 */ /* 0x000fe200030f0eff */
[----:B------:R-:W-:Y:S01]  /*1f10*/  STL [R1+0x498], R16 ;  /* 0x0004981001007387 */ /* 0x000fe20000100800 */
[----:B------:R-:W-:Y:S02]  /*1f20*/  PRMT R14, RZ, 0x7610, R14 ;  /* 0x00007610ff0e7816 */ /* 0x000fe4000000000e */
[----:B------:R-:W-:Y:S01]  /*1f30*/  PRMT R42, RZ, 0x7610, R42 ;  /* 0x00007610ff2a7816 */ /* 0x000fe2000000002a */
[----:B------:R1:W3:Y:S01]  /*1f40*/  @!P5 LDG.E.U8 R237, desc[UR20][R4.64] ;  /* 0x0000001404edd981 */ /* 0x0002e2000c1e1100 */
[----:B------:R-:W-:-:S02]  /*1f50*/  ISETP.GE.U32.AND P5, PT, R6, 0x7fffff50, PT ;  /* 0x7fffff500600780c */ /* 0x000fc40003fa6070 */
[----:B------:R-:W-:Y:S01]  /*1f60*/  PRMT R40, RZ, 0x7610, R40 ;  /* 0x00007610ff287816 */ /* 0x000fe20000000028 */
[----:B------:R-:W-:Y:S01]  /*1f70*/  STL [R1+0x4a4], R17 ;  /* 0x0004a41101007387 */ /* 0x000fe20000100800 */
[----:B------:R-:W-:Y:S02]  /*1f80*/  PRMT R38, RZ, 0x7610, R38 ;  /* 0x00007610ff267816 */ /* 0x000fe40000000026 */
[----:B------:R-:W-:Y:S02]  /*1f90*/  PRMT R36, RZ, 0x7610, R36 ;  /* 0x00007610ff247816 */ /* 0x000fe40000000024 */
[----:B------:R-:W-:Y:S01]  /*1fa0*/  PRMT R34, RZ, 0x7610, R34 ;  /* 0x00007610ff227816 */ /* 0x000fe20000000022 */
[----:B-1----:R-:W-:Y:S01]  /*1fb0*/  @!P4 IMAD.MOV.U32 R4, RZ, RZ, R17 ;  /* 0x000000ffff04c224 */ /* 0x002fe200078e0011 */
[----:B------:R-:W-:Y:S01]  /*1fc0*/  STL [R1+0x4a0], R18 ;  /* 0x0004a01201007387 */ /* 0x000fe20000100800 */
[----:B------:R-:W-:Y:S01]  /*1fd0*/  @!P4 IMAD.MOV.U32 R5, RZ, RZ, R18 ;  /* 0x000000ffff05c224 */ /* 0x000fe200078e0012 */
[----:B------:R-:W-:-:S02]  /*1fe0*/  PRMT R33, RZ, 0x7610, R33 ;  /* 0x00007610ff217816 */ /* 0x000fc40000000021 */
[----:B------:R-:W-:Y:S02]  /*1ff0*/  PRMT R31, RZ, 0x7610, R31 ;  /* 0x00007610ff1f7816 */ /* 0x000fe4000000001f */
[----:B------:R-:W-:Y:S01]  /*2000*/  PRMT R32, RZ, 0x7610, R32 ;  /* 0x00007610ff207816 */ /* 0x000fe20000000020 */
[----:B------:R1:W4:Y:S01]  /*2010*/  @!P4 LDG.E.U8 R236, desc[UR20][R4.64] ;  /* 0x0000001404ecc981 */ /* 0x000322000c1e1100 */
[C---:B------:R-:W-:Y:S01]  /*2020*/  VIADD R6, R245.reuse, 0xffffffc7 ;  /* 0xffffffc7f5067836 */ /* 0x040fe20000000000 */
[----:B------:R-:W-:Y:S02]  /*2030*/  IADD3 R21, P6, PT, R22, R3, RZ ;  /* 0x0000000316157210 */ /* 0x000fe40007fde0ff */
[----:B------:R-:W-:Y:S01]  /*2040*/  PRMT R35, RZ, 0x7610, R35 ;  /* 0x00007610ff237816 */ /* 0x000fe20000000023 */
[----:B------:R-:W-:Y:S01]  /*2050*/  STL [R1+0x4ac], R19 ;  /* 0x0004ac1301007387 */ /* 0x000fe20000100800 */
[----:B------:R-:W-:Y:S01]  /*2060*/  ISETP.GE.U32.AND P4, PT, R6, 0x7fffff48, PT ;  /* 0x7fffff480600780c */ /* 0x000fe20003f86070 */
[----:B------:R-:W-:Y:S01]  /*2070*/  VIADD R6, R245, 0xffffffbf ;  /* 0xffffffbff5067836 */ /* 0x000fe20000000000 */
[----:B------:R-:W-:Y:S01]  /*2080*/  PRMT R37, RZ, 0x7610, R37 ;  /* 0x00007610ff257816 */ /* 0x000fe20000000025 */
[----:B------:R-:W-:Y:S01]  /*2090*/  STL [R1+0x4a8], R20 ;  /* 0x0004a81401007387 */ /* 0x000fe20000100800 */
[----:B-1----:R-:W-:Y:S01]  /*20a0*/  @!P1 IMAD.MOV.U32 R4, RZ, RZ, R19 ;  /* 0x000000ffff049224 */ /* 0x002fe200078e0013 */
[----:B------:R-:W-:Y:S01]  /*20b0*/  PRMT R39, RZ, 0x7610, R39 ;  /* 0x00007610ff277816 */ /* 0x000fe20000000027 */
[----:B------:R-:W-:-:S02]  /*20c0*/  @!P1 IMAD.MOV.U32 R5, RZ, RZ, R20 ;  /* 0x000000ffff059224 */ /* 0x000fc400078e0014 */
[C---:B------:R-:W-:Y:S02]  /*20d0*/  IMAD R168, R88.reuse, 0x2a, RZ ;  /* 0x0000002a58a87824 */ /* 0x040fe400078e02ff */
[----:B------:R-:W-:Y:S01]  /*20e0*/  IMAD R211, R88, 0x32, RZ ;  /* 0x0000003258d37824 */ /* 0x000fe200078e02ff */
[----:B------:R-:W3:Y:S01]  /*20f0*/  @!P1 LDG.E.U8 R8, desc[UR20][R4.64] ;  /* 0x0000001404089981 */ /* 0x000ee2000c1e1100 */
[----:B------:R-:W-:Y:S01]  /*2100*/  ISETP.GE.U32.AND P1, PT, R6, 0x7fffff40, PT ;  /* 0x7fffff400600780c */ /* 0x000fe20003f26070 */
[----:B------:R-:W-:Y:S01]  /*2110*/  @!P2 IMAD.MOV.U32 R12, RZ, RZ, R21 ;  /* 0x000000ffff0ca224 */ /* 0x000fe200078e0015 */
[----:B------:R-:W-:Y:S01]  /*2120*/  LEA.HI.X.SX32 R22, R22, R2, 0x1, P6 ;  /* 0x0000000216167211 */ /* 0x000fe200030f0eff */
[C---:B------:R-:W-:Y:S02]  /*2130*/  IMAD R249, R88.reuse, 0x3a, RZ ;  /* 0x0000003a58f97824 */ /* 0x040fe400078e02ff */
[C---:B------:R-:W-:Y:S02]  /*2140*/  IMAD R50, R88.reuse, 0x1b, RZ ;  /* 0x0000001b58327824 */ /* 0x040fe400078e02ff */
[----:B------:R-:W-:-:S02]  /*2150*/  IMAD R52, R88, 0x23, RZ ;  /* 0x0000002358347824 */ /* 0x000fc400078e02ff */
[C---:B------:R-:W-:Y:S02]  /*2160*/  IMAD R173, R88.reuse, 0x2b, RZ ;  /* 0x0000002b58ad7824 */ /* 0x040fe400078e02ff */
[C---:B------:R-:W-:Y:S02]  /*2170*/  IMAD R213, R88.reuse, 0x33, RZ ;  /* 0x0000003358d57824 */ /* 0x040fe400078e02ff */
[C---:B------:R-:W-:Y:S02]  /*2180*/  IMAD R251, R88.reuse, 0x3b, RZ ;  /* 0x0000003b58fb7824 */ /* 0x040fe400078e02ff */
[C---:B------:R-:W-:Y:S02]  /*2190*/  IMAD R56, R88.reuse, 0xc, RZ ;  /* 0x0000000c58387824 */ /* 0x040fe400078e02ff */
[C---:B------:R-:W-:Y:S02]  /*21a0*/  IMAD R58, R88.reuse, 0x14, RZ ;  /* 0x00000014583a7824 */ /* 0x040fe400078e02ff */
[----:B------:R-:W-:-:S02]  /*21b0*/  IMAD R60, R88, 0x1c, RZ ;  /* 0x0000001c583c7824 */ /* 0x000fc400078e02ff */
[C---:B------:R-:W-:Y:S02]  /*21c0*/  IMAD R180, R88.reuse, 0x2c, RZ ;  /* 0x0000002c58b47824 */ /* 0x040fe400078e02ff */
[----:B------:R-:W-:Y:S01]  /*21d0*/  IMAD R220, R88, 0x34, RZ ;  /* 0x0000003458dc7824 */ /* 0x000fe200078e02ff */
[----:B------:R-:W-:Y:S01]  /*21e0*/  PRMT R246, RZ, 0x7610, R246 ;  /* 0x00007610fff67816 */ /* 0x000fe200000000f6 */
[----:B------:R-:W-:Y:S01]  /*21f0*/  @!P2 IMAD.MOV.U32 R13, RZ, RZ, R22 ;  /* 0x000000ffff0da224 */ /* 0x000fe200078e0016 */
[----:B------:R-:W-:Y:S02]  /*2200*/  PRMT R243, RZ, 0x7610, R243 ;  /* 0x00007610fff37816 */ /* 0x000fe400000000f3 */
[----:B------:R-:W-:Y:S02]  /*2210*/  PRMT R242, RZ, 0x7610, R242 ;  /* 0x00007610fff27816 */ /* 0x000fe400000000f2 */
[----:B------:R-:W-:Y:S01]  /*2220*/  PRMT R239, RZ, 0x7610, R239 ;  /* 0x00007610ffef7816 */ /* 0x000fe200000000ef */
[----:B------:R1:W4:Y:S01]  /*2230*/  @!P2 LDG.E.U8 R48, desc[UR20][R12.64] ;  /* 0x000000140c30a981 */ /* 0x000322000c1e1100 */
[----:B------:R-:W-:-:S02]  /*2240*/  PRMT R240, RZ, 0x7610, R240 ;  /* 0x00007610fff07816 */ /* 0x000fc400000000f0 */
[----:B------:R-:W-:Y:S01]  /*2250*/  PRMT R238, RZ, 0x7610, R238 ;  /* 0x00007610ffee7816 */ /* 0x000fe200000000ee */
[C---:B------:R-:W-:Y:S01]  /*2260*/  IMAD R68, R88.reuse, 0x1d, RZ ;  /* 0x0000001d58447824 */ /* 0x040fe200078e02ff */
[----:B------:R-:W-:Y:S02]  /*2270*/  PRMT R235, RZ, 0x7610, R235 ;  /* 0x00007610ffeb7816 */ /* 0x000fe400000000eb */
[----:B------:R-:W-:Y:S01]  /*2280*/  PRMT R233, RZ, 0x7610, R233 ;  /* 0x00007610ffe97816 */ /* 0x000fe200000000e9 */
[C---:B------:R-:W-:Y:S01]  /*2290*/  IMAD R182, R88.reuse, 0x2d, RZ ;  /* 0x0000002d58b67824 */ /* 0x040fe200078e02ff */
[----:B------:R-:W-:Y:S01]  /*22a0*/  PRMT R234, RZ, 0x7610, R234 ;  /* 0x00007610ffea7816 */ /* 0x000fe200000000ea */
[----:B------:R-:W-:Y:S01]  /*22b0*/  IMAD R226, R88, 0x35, RZ ;  /* 0x0000003558e27824 */ /* 0x000fe200078e02ff */
[----:B------:R-:W-:Y:S01]  /*22c0*/  PRMT R231, RZ, 0x7610, R231 ;  /* 0x00007610ffe77816 */ /* 0x000fe200000000e7 */
[----:B------:R-:W0:Y:S01]  /*22d0*/  LDCU UR6, c[0x0][0x3b0] ;  /* 0x00007600ff0677ac */ /* 0x000e220008000800 */
[----:B------:R-:W-:-:S02]  /*22e0*/  LOP3.LUT R142, R80, 0x60, RZ, 0xfc, !PT ;  /* 0x00000060508e7812 */ /* 0x000fc400078efcff */
[C---:B------:R-:W-:Y:S01]  /*22f0*/  LOP3.LUT R144, R80.reuse, 0x66, RZ, 0xfc, !PT ;  /* 0x0000006650907812 */ /* 0x040fe200078efcff */
[----:B------:R-:W0:Y:S01]  /*2300*/  LDCU UR7, c[0x0][0x3b0] ;  /* 0x00007600ff0777ac */ /* 0x000e220008000800 */
[----:B------:R-:W-:Y:S02]  /*2310*/  PRMT R230, RZ, 0x7610, R230 ;  /* 0x00007610ffe67816 */ /* 0x000fe400000000e6 */
[C---:B------:R-:W-:Y:S01]  /*2320*/  LOP3.LUT R145, R80.reuse, 0x64, RZ, 0xfc, !PT ;  /* 0x0000006450917812 */ /* 0x040fe200078efcff */
[----:B------:R-:W0:Y:S01]  /*2330*/  LDCU UR38, c[0x0][0x3b0] ;  /* 0x00007600ff2677ac */ /* 0x000e220008000800 */
[C---:B------:R-:W-:Y:S02]  /*2340*/  LOP3.LUT R143, R80.reuse, 0x62, RZ, 0xfc, !PT ;  /* 0x00000062508f7812 */ /* 0x040fe400078efcff */
[----:B------:R-:W-:Y:S01]  /*2350*/  PRMT R228, RZ, 0x7610, R228 ;  /* 0x00007610ffe47816 */ /* 0x000fe200000000e4 */
[----:B------:R-:W0:Y:S01]  /*2360*/  LDCU UR14, c[0x0][0x3b0] ;  /* 0x00007600ff0e77ac */ /* 0x000e220008000800 */
[----:B------:R-:W-:-:S02]  /*2370*/  LOP3.LUT R160, R80, 0x6c, RZ, 0xfc, !PT ;  /* 0x0000006c50a07812 */ /* 0x000fc400078efcff */
[C---:B------:R-:W-:Y:S01]  /*2380*/  LOP3.LUT R161, R80.reuse, 0x6a, RZ, 0xfc, !PT ;  /* 0x0000006a50a17812 */ /* 0x040fe200078efcff */
[----:B------:R-:W0:Y:S01]  /*2390*/  LDCU UR15, c[0x0][0x3b0] ;  /* 0x00007600ff0f77ac */ /* 0x000e220008000800 */
[C---:B------:R-:W-:Y:S02]  /*23a0*/  LOP3.LUT R146, R80.reuse, 0x68, RZ, 0xfc, !PT ;  /* 0x0000006850927812 */ /* 0x040fe400078efcff */
[C---:B------:R-:W-:Y:S01]  /*23b0*/  LOP3.LUT R148, R80.reuse, 0x72, RZ, 0xfc, !PT ;  /* 0x0000007250947812 */ /* 0x040fe200078efcff */
[----:B------:R-:W0:Y:S01]  /*23c0*/  LDCU UR16, c[0x0][0x3b0] ;  /* 0x00007600ff1077ac */ /* 0x000e220008000800 */
[C---:B------:R-:W-:Y:S02]  /*23d0*/  LOP3.LUT R149, R80.reuse, 0x70, RZ, 0xfc, !PT ;  /* 0x0000007050957812 */ /* 0x040fe400078efcff */
[C---:B------:R-:W-:Y:S01]  /*23e0*/  LOP3.LUT R147, R80.reuse, 0x6e, RZ, 0xfc, !PT ;  /* 0x0000006e50937812 */ /* 0x040fe200078efcff */
[----:B------:R-:W0:Y:S01]  /*23f0*/  LDCU UR17, c[0x0][0x3b0] ;  /* 0x00007600ff1177ac */ /* 0x000e220008000800 */
[----:B------:R-:W-:-:S02]  /*2400*/  LOP3.LUT R150, R80, 0x74, RZ, 0xfc, !PT ;  /* 0x0000007450967812 */ /* 0x000fc400078efcff */
[C---:B------:R-:W-:Y:S01]  /*2410*/  LOP3.LUT R153, R80.reuse, 0x76, RZ, 0xfc, !PT ;  /* 0x0000007650997812 */ /* 0x040fe200078efcff */
[----:B------:R-:W0:Y:S01]  /*2420*/  LDCU UR23, c[0x0][0x3b0] ;  /* 0x00007600ff1777ac */ /* 0x000e220008000800 */
[C---:B------:R-:W-:Y:S02]  /*2430*/  LOP3.LUT R152, R80.reuse, 0x78, RZ, 0xfc, !PT ;  /* 0x0000007850987812 */ /* 0x040fe400078efcff */
[C---:B------:R-:W-:Y:S01]  /*2440*/  LOP3.LUT R151, R80.reuse, 0x7a, RZ, 0xfc, !PT ;  /* 0x0000007a50977812 */ /* 0x040fe200078efcff */
[----:B------:R-:W0:Y:S01]  /*2450*/  LDCU UR36, c[0x0][0x3b0] ;  /* 0x00007600ff2477ac */ /* 0x000e220008000800 */
[----:B------:R-:W-:Y:S02]  /*2460*/  LOP3.LUT R154, R80, 0x7c, RZ, 0xfc, !PT ;  /* 0x0000007c509a7812 */ /* 0x000fe400078efcff */
[----:B------:R-:W-:Y:S01]  /*2470*/  PRMT R200, RZ, 0x7610, R200 ;  /* 0x00007610ffc87816 */ /* 0x000fe200000000c8 */
[----:B------:R-:W0:Y:S01]  /*2480*/  LDCU UR22, c[0x0][0x3b0] ;  /* 0x00007600ff1677ac */ /* 0x000e220008000800 */
[----:B------:R-:W-:-:S02]  /*2490*/  PRMT R198, RZ, 0x7610, R198 ;  /* 0x00007610ffc67816 */ /* 0x000fc400000000c6 */
[----:B------:R-:W-:Y:S01]  /*24a0*/  PRMT R193, RZ, 0x7610, R193 ;  /* 0x00007610ffc17816 */ /* 0x000fe200000000c1 */
[----:B------:R-:W0:Y:S01]  /*24b0*/  LDCU UR39, c[0x0][0x3b0] ;  /* 0x00007600ff2777ac */ /* 0x000e220008000800 */
[----:B------:R-:W-:Y:S02]  /*24c0*/  PRMT R191, RZ, 0x7610, R191 ;  /* 0x00007610ffbf7816 */ /* 0x000fe400000000bf */
[----:B------:R-:W-:Y:S01]  /*24d0*/  PRMT R185, RZ, 0x7610, R185 ;  /* 0x00007610ffb97816 */ /* 0x000fe200000000b9 */
[----:B------:R-:W0:Y:S01]  /*24e0*/  LDCU UR24, c[0x0][0x3b0] ;  /* 0x00007600ff1877ac */ /* 0x000e220008000800 */
[----:B------:R-:W-:Y:S02]  /*24f0*/  PRMT R183, RZ, 0x7610, R183 ;  /* 0x00007610ffb77816 */ /* 0x000fe400000000b7 */
[----:B------:R-:W-:Y:S01]  /*2500*/  PRMT R177, RZ, 0x7610, R177 ;  /* 0x00007610ffb17816 */ /* 0x000fe200000000b1 */
[----:B------:R-:W0:Y:S01]  /*2510*/  LDCU UR29, c[0x0][0x3b0] ;  /* 0x00007600ff1d77ac */ /* 0x000e220008000800 */
        /* <DEDUP_REMOVED lines=34> */
[----:B--2---:R2:W-:Y:S02]  /*2740*/  STL [R1+0x18], R10 ;  /* 0x0000180a01007387 */ /* 0x0045e40000100800 */
[----:B--2---:R-:W-:-:S02]  /*2750*/  VIADD R10, R245, 0xffffffb7 ;  /* 0xffffffb7f50a7836 */ /* 0x004fc40000000000 */
[----:B---3--:R2:W-:Y:S04]  /*2760*/  STL [R1+0x130], R8 ;  /* 0x0001300801007387 */ /* 0x0085e80000100800 */
[----:B------:R-:W-:Y:S04]  /*2770*/  STL [R1+0x4b4], R21 ;  /* 0x0004b41501007387 */ /* 0x000fe80000100800 */
[----:B------:R-:W-:Y:S01]  /*2780*/  STL [R1+0x4b0], R22 ;  /* 0x0004b01601007387 */ /* 0x000fe20000100800 */
[----:B--2---:R-:W-:-:S05]  /*2790*/  IMAD R8, R88, 0x28, RZ ;  /* 0x0000002858087824 */ /* 0x004fca00078e02ff */
[----:B------:R-:W-:-:S04]  /*27a0*/  IADD3 R6, P6, PT, R8, R3, RZ ;  /* 0x0000000308067210 */ /* 0x000fc80007fde0ff */
[----:B------:R-:W-:Y:S02]  /*27b0*/  LEA.HI.X.SX32 R5, R8, R2, 0x1, P6 ;  /* 0x0000000208057211 */ /* 0x000fe400030f0eff */
[----:B------:R-:W-:-:S04]  /*27c0*/  IADD3 R203, P6, PT, R197, R3, RZ ;  /* 0x00000003c5cb7210 */ /* 0x000fc80007fde0ff */
[----:B------:R-:W-:Y:S01]  /*27d0*/  LEA.HI.X.SX32 R197, R197, R2, 0x1, P6 ;  /* 0x00000002c5c57211 */ /* 0x000fe200030f0eff */
[----:B-1----:R-:W-:Y:S01]  /*27e0*/  @!P5 IMAD.MOV.U32 R12, RZ, RZ, R203 ;  /* 0x000000ffff0cd224 */ /* 0x002fe200078e00cb */
[----:B------:R-:W-:-:S03]  /*27f0*/  IADD3 R244, P6, PT, R241, R3, RZ ;  /* 0x00000003f1f47210 */ /* 0x000fc60007fde0ff */
[----:B------:R-:W-:Y:S02]  /*2800*/  @!P5 IMAD.MOV.U32 R13, RZ, RZ, R197 ;  /* 0x000000ffff0dd224 */ /* 0x000fe400078e00c5 */
[----:B------:R-:W-:Y:S01]  /*2810*/  @!P0 IMAD.MOV.U32 R4, RZ, RZ, R6 ;  /* 0x000000ffff048224 */ /* 0x000fe200078e0006 */
[----:B------:R-:W-:Y:S02]  /*2820*/  LEA.HI.X.SX32 R241, R241, R2, 0x1, P6 ;  /* 0x00000002f1f17211 */ /* 0x000fe400030f0eff */
[----:B------:R1:W2:Y:S04]  /*2830*/  @!P5 LDG.E.U8 R46, desc[UR20][R12.64] ;  /* 0x000000140c2ed981 */ /* 0x0002a8000c1e1100 */
[----:B------:R3:W4:Y:S01]  /*2840*/  @!P0 LDG.E.U8 R47, desc[UR20][R4.64] ;  /* 0x00000014042f8981 */ /* 0x000722000c1e1100 */
[----:B-1----:R-:W-:-:S02]  /*2850*/  @!P4 IMAD.MOV.U32 R12, RZ, RZ, R244 ;  /* 0x000000ffff0cc224 */ /* 0x002fc400078e00f4 */
[----:B------:R-:W-:Y:S01]  /*2860*/  @!P4 IMAD.MOV.U32 R13, RZ, RZ, R241 ;  /* 0x000000ffff0dc224 */ /* 0x000fe200078e00f1 */
[----:B---3--:R-:W-:-:S06]  /*2870*/  PRMT R4, RZ, 0x7610, R4 ;  /* 0x00007610ff047816 */ /* 0x008fcc0000000004 */
[----:B------:R1:W3:Y:S01]  /*2880*/  @!P4 LDG.E.U8 R4, desc[UR20][R12.64] ;  /* 0x000000140c04c981 */ /* 0x0002e2000c1e1100 */
[----:B------:R-:W-:-:S03]  /*2890*/  VIADD R8, R245, 0xffffffaf ;  /* 0xffffffaff5087836 */ /* 0x000fc60000000000 */
[----:B------:R-:W-:Y:S02]  /*28a0*/  STL [R1+0x4b8], R6 ;  /* 0x0004b80601007387 */ /* 0x000fe40000100800 */
[----:B------:R-:W-:Y:S01]  /*28b0*/  ISETP.GE.U32.AND P0, PT, R8, 0x7fffff30, PT ;  /* 0x7fffff300800780c */ /* 0x000fe20003f06070 */
[----:B------:R-:W-:Y:S01]  /*28c0*/  IMAD.SHL.U32 R8, R88, 0x40, RZ ;  /* 0x0000004058087824 */ /* 0x000fe200078e00ff */
[----:B------:R-:W-:Y:S04]  /*28d0*/  STL [R1+0x4bc], R5 ;  /* 0x0004bc0501007387 */ /* 0x000fe80000100800 */
[----:B------:R-:W-:Y:S04]  /*28e0*/  STL [R1+0x4c4], R203 ;  /* 0x0004c4cb01007387 */ /* 0x000fe80000100800 */
[----:B------:R-:W-:Y:S01]  /*28f0*/  STL [R1+0x4c0], R197 ;  /* 0x0004c0c501007387 */ /* 0x000fe20000100800 */
[----:B------:R-:W-:-:S03]  /*2900*/  ISETP.GE.U32.AND P2, PT, R10, 0x7fffff38, PT ;  /* 0x7fffff380a00780c */ /* 0x000fc60003f46070 */
[----:B--2---:R2:W-:Y:S04]  /*2910*/  STL [R1+0x164], R46 ;  /* 0x0001642e01007387 */ /* 0x0045e80000100800 */
[----:B------:R-:W-:Y:S01]  /*2920*/  STL [R1+0x4cc], R244 ;  /* 0x0004ccf401007387 */ /* 0x000fe20000100800 */
[----:B--2---:R-:W-:-:S03]  /*2930*/  IADD3 R46, P6, PT, R8, R3, RZ ;  /* 0x00000003082e7210 */ /* 0x004fc60007fde0ff */
[----:B------:R-:W-:Y:S04]  /*2940*/  STL [R1+0x4c8], R241 ;  /* 0x0004c8f101007387 */ /* 0x000fe80000100800 */
[----:B------:R-:W-:Y:S04]  /*2950*/  STL [R1+0x24], R46 ;  /* 0x0000242e01007387 */ /* 0x000fe80000100800 */
[----:B----4-:R2:W-:Y:S01]  /*2960*/  STL [R1+0x8c], R48 ;  /* 0x00008c3001007387 */ /* 0x0105e20000100800 */
[----:B-1----:R-:W-:-:S03]  /*2970*/  @!P1 IMAD.MOV.U32 R12, RZ, RZ, R46 ;  /* 0x000000ffff0c9224 */ /* 0x002fc600078e002e */
[----:B---3--:R1:W-:Y:S01]  /*2980*/  STL [R1+0x160], R4 ;  /* 0x0001600401007387 */ /* 0x0083e20000100800 */
[----:B--2---:R-:W-:Y:S01]  /*2990*/  LEA.HI.X.SX32 R48, R8, R2, 0x1, P6 ;  /* 0x0000000208307211 */ /* 0x004fe200030f0eff */
[----:B-1----:R-:W-:-:S04]  /*29a0*/  IMAD R4, R88, 0x48, RZ ;  /* 0x0000004858047824 */ /* 0x002fc800078e02ff */
[----:B------:R-:W-:Y:S01]  /*29b0*/  @!P1 IMAD.MOV.U32 R13, RZ, RZ, R48 ;  /* 0x000000ffff0d9224 */ /* 0x000fe200078e0030 */
[----:B------:R-:W-:Y:S04]  /*29c0*/  STL [R1+0x20], R48 ;  /* 0x0000203001007387 */ /* 0x000fe80000100800 */
[----:B------:R1:W-:Y:S04]  /*29d0*/  STL [R1+0x88], R47 ;  /* 0x0000882f01007387 */ /* 0x0003e80000100800 */
[----:B------:R2:W3:Y:S01]  /*29e0*/  @!P1 LDG.E.U8 R45, desc[UR20][R12.64] ;  /* 0x000000140c2d9981 */ /* 0x0004e2000c1e1100 */
[----:B-1----:R-:W-:-:S04]  /*29f0*/  IADD3 R47, P6, PT, R4, R3, RZ ;  /* 0x00000003042f7210 */ /* 0x002fc80007fde0ff */
[----:B------:R-:W-:Y:S01]  /*2a00*/  LEA.HI.X.SX32 R48, R4, R2, 0x1, P6 ;  /* 0x0000000204307211 */ /* 0x000fe200030f0eff */
[----:B--2---:R-:W-:-:S04]  /*2a10*/  @!P2 IMAD.MOV.U32 R12, RZ, RZ, R47 ;  /* 0x000000ffff0ca224 */ /* 0x004fc800078e002f */
[----:B------:R-:W-:-:S05]  /*2a20*/  @!P2 IMAD.MOV.U32 R13, RZ, RZ, R48 ;  /* 0x000000ffff0da224 */ /* 0x000fca00078e0030 */
[----:B------:R1:W2:Y:S01]  /*2a30*/  @!P2 LDG.E.U8 R44, desc[UR20][R12.64] ;  /* 0x000000140c2ca981 */ /* 0x0002a2000c1e1100 */
[----:B------:R-:W-:-:S03]  /*2a40*/  IMAD R8, R88, 0x50, RZ ;  /* 0x0000005058087824 */ /* 0x000fc600078e02ff */
[----:B------:R-:W-:Y:S01]  /*2a50*/  STL [R1+0x2ac], R47 ;  /* 0x0002ac2f01007387 */ /* 0x000fe20000100800 */
[----:B------:R-:W-:Y:S02]  /*2a60*/  VIADD R10, R245, 0xffffffa7 ;  /* 0xffffffa7f50a7836 */ /* 0x000fe40000000000 */
[----:B------:R-:W-:-:S03]  /*2a70*/  IMAD R4, R88, 0x58, RZ ;  /* 0x0000005858047824 */ /* 0x000fc600078e02ff */
[----:B------:R-:W-:Y:S01]  /*2a80*/  ISETP.GE.U32.AND P5, PT, R10, 0x7fffff28, PT ;  /* 0x7fffff280a00780c */ /* 0x000fe20003fa6070 */
[----:B---3--:R3:W-:Y:S02]  /*2a90*/  STL [R1+0x14c], R45 ;  /* 0x00014c2d01007387 */ /* 0x0087e40000100800 */
[----:B---3--:R-:W-:-:S04]  /*2aa0*/  IADD3 R45, P6, PT, R8, R3, RZ ;  /* 0x00000003082d7210 */ /* 0x008fc80007fde0ff */
[----:B------:R-:W-:Y:S01]  /*2ab0*/  LEA.HI.X.SX32 R46, R8, R2, 0x1, P6 ;  /* 0x00000002082e7211 */ /* 0x000fe200030f0eff */
[----:B-1----:R-:W-:Y:S01]  /*2ac0*/  @!P0 IMAD.MOV.U32 R12, RZ, RZ, R45 ;  /* 0x000000ffff0c8224 */ /* 0x002fe200078e002d */
[----:B------:R-:W-:Y:S03]  /*2ad0*/  STL [R1+0x2a8], R48 ;  /* 0x0002a83001007387 */ /* 0x000fe60000100800 */
[----:B------:R-:W-:Y:S01]  /*2ae0*/  @!P0 IMAD.MOV.U32 R13, RZ, RZ, R46 ;  /* 0x000000ffff0d8224 */ /* 0x000fe200078e002e */
[----:B------:R-:W-:Y:S04]  /*2af0*/  STL [R1+0x2e4], R45 ;  /* 0x0002e42d01007387 */ /* 0x000fe80000100800 */
[----:B------:R-:W-:Y:S04]  /*2b00*/  STL [R1+0x2e0], R46 ;  /* 0x0002e02e01007387 */ /* 0x000fe80000100800 */
[----:B--2---:R1:W-:Y:S04]  /*2b10*/  STL [R1+0x16c], R44 ;  /* 0x00016c2c01007387 */ /* 0x0043e80000100800 */
[----:B------:R2:W3:Y:S01]  /*2b20*/  @!P0 LDG.E.U8 R28, desc[UR20][R12.64] ;  /* 0x000000140c1c8981 */ /* 0x0004e2000c1e1100 */
[----:B-1----:R-:W-:-:S04]  /*2b30*/  IADD3 R44, P6, PT, R4, R3, RZ ;  /* 0x00000003042c7210 */ /* 0x002fc80007fde0ff */
[----:B------:R-:W-:Y:S01]  /*2b40*/  LEA.HI.X.SX32 R45, R4, R2, 0x1, P6 ;  /* 0x00000002042d7211 */ /* 0x000fe200030f0eff */
[----:B--2---:R-:W-:-:S04]  /*2b50*/  @!P5 IMAD.MOV.U32 R12, RZ, RZ, R44 ;  /* 0x000000ffff0cd224 */ /* 0x004fc800078e002c */
[----:B------:R-:W-:-:S05]  /*2b60*/  @!P5 IMAD.MOV.U32 R13, RZ, RZ, R45 ;  /* 0x000000ffff0dd224 */ /* 0x000fca00078e002d */
[----:B------:R1:W2:Y:S01]  /*2b70*/  @!P5 LDG.E.U8 R30, desc[UR20][R12.64] ;  /* 0x000000140c1ed981 */ /* 0x0002a2000c1e1100 */
[C---:B------:R-:W-:Y:S02]  /*2b80*/  VIADD R10, R245.reuse, 0xffffff9f ;  /* 0xffffff9ff50a7836 */ /* 0x040fe40000000000 */
[----:B------:R-:W-:Y:S01]  /*2b90*/  IMAD R8, R88, 0x60, RZ ;  /* 0x0000006058087824 */ /* 0x000fe200078e02ff */
[----:B------:R-:W-:Y:S02]  /*2ba0*/  STL [R1+0x31c], R44 ;  /* 0x00031c2c01007387 */ /* 0x000fe40000100800 */
[----:B------:R-:W-:Y:S02]  /*2bb0*/  ISETP.GE.U32.AND P4, PT, R10, 0x7fffff20, PT ;  /* 0x7fffff200a00780c */ /* 0x000fe40003f86070 */
[----:B------:R-:W-:Y:S01]  /*2bc0*/  STL [R1+0x318], R45 ;  /* 0x0003182d01007387 */ /* 0x000fe20000100800 */
[C---:B------:R-:W-:Y:S02]  /*2bd0*/  VIADD R4, R245.reuse, 0xfffffff6 ;  /* 0xfffffff6f5047836 */ /* 0x040fe40000000000 */
[----:B------:R-:W-:-:S03]  /*2be0*/  VIADD R10, R245, 0xffffff97 ;  /* 0xffffff97f50a7836 */ /* 0x000fc60000000000 */
[----:B------:R-:W-:Y:S01]  /*2bf0*/  ISETP.GE.U32.AND P5, PT, R4, 0x7fffff77, PT ;  /* 0x7fffff770400780c */ /* 0x000fe20003fa6070 */
[----:B------:R-:W-:Y:S01]  /*2c00*/  IMAD R4, R88, 0x68, RZ ;  /* 0x0000006858047824 */ /* 0x000fe200078e02ff */
        /* <DEDUP_REMOVED lines=18> */
[----:B------:R-:W-:Y:S01]  /*2d30*/  ISETP.GE.U32.AND P2, PT, R10, 0x7fffff10, PT ;  /* 0x7fffff100a00780c */ /* 0x000fe20003f46070 */
        /* <DEDUP_REMOVED lines=18> */
[----:B------:R-:W-:-:S03]  /*2e60*/  IMAD R24, R88, 0x9, RZ ;  /* 0x0000000958187824 */ /* 0x000fc600078e02ff */
[----:B------:R4:W-:Y:S04]  /*2e70*/  STL [R1+0x3f4], R26 ;  /* 0x0003f41a01007387 */ /* 0x0009e80000100800 */
[----:B------:R-:W-:Y:S01]  /*2e80*/  STL [R1+0x3f0], R28 ;  /* 0x0003f01c01007387 */ /* 0x000fe20000100800 */
[----:B------:R-:W-:Y:S02]  /*2e90*/  VIADD R10, R245, 0xffffffee ;  /* 0xffffffeef50a7836 */ /* 0x000fe40000000000 */
[----:B----4-:R-:W-:-:S03]  /*2ea0*/  IMAD R26, R88, 0x11, RZ ;  /* 0x00000011581a7824 */ /* 0x010fc600078e02ff */
[----:B------:R-:W-:Y:S01]  /*2eb0*/  ISETP.GE.U32.AND P4, PT, R10, 0x7fffff6f, PT ;  /* 0x7fffff6f0a00780c */ /* 0x000fe20003f86070 */
[----:B---3--:R3:W-:Y:S02]  /*2ec0*/  STL [R1+0x144], R23 ;  /* 0x0001441701007387 */ /* 0x0087e40000100800 */
[----:B---3--:R-:W-:-:S04]  /*2ed0*/  IADD3 R23, P6, PT, R24, R3, RZ ;  /* 0x0000000318177210 */ /* 0x008fc80007fde0ff */
[----:B------:R-:W-:Y:S01]  /*2ee0*/  LEA.HI.X.SX32 R24, R24, R2, 0x1, P6 ;  /* 0x0000000218187211 */ /* 0x000fe200030f0eff */
[----:B-1----:R-:W-:-:S04]  /*2ef0*/  @!P5 IMAD.MOV.U32 R12, RZ, RZ, R23 ;  /* 0x000000ffff0cd224 */ /* 0x002fc800078e0017 */
[----:B------:R-:W-:Y:S01]  /*2f00*/  @!P5 IMAD.MOV.U32 R13, RZ, RZ, R24 ;  /* 0x000000ffff0dd224 */ /* 0x000fe200078e0018 */
        /* <DEDUP_REMOVED lines=9> */
[----:B------:R-:W-:Y:S01]  /*2fa0*/  STL [R1+0x4d4], R23 ;  /* 0x0004d41701007387 */ /* 0x000fe20000100800 */
[C---:B------:R-:W-:Y:S01]  /*2fb0*/  VIADD R4, R245.reuse, 0xffffffd6 ;  /* 0xffffffd6f5047836 */ /* 0x040fe20000000000 */
[----:B------:R-:W-:Y:S02]  /*2fc0*/  ISETP.GE.U32.AND P1, PT, R10, 0x7fffff67, PT ;  /* 0x7fffff670a00780c */ /* 0x000fe40003f26070 */
[----:B------:R-:W-:Y:S01]  /*2fd0*/  STL [R1+0x4d0], R24 ;  /* 0x0004d01801007387 */ /* 0x000fe20000100800 */
[C---:B------:R-:W-:Y:S01]  /*2fe0*/  VIADD R8, R245.reuse, 0xffffffde ;  /* 0xffffffdef5087836 */ /* 0x040fe20000000000 */
[----:B------:R-:W-:Y:S01]  /*2ff0*/  ISETP.GE.U32.AND P0, PT, R4, 0x7fffff57, PT ;  /* 0x7fffff570400780c */ /* 0x000fe20003f06070 */
[----:B------:R-:W-:-:S03]  /*3000*/  VIADD R4, R245, 0xffffffce ;  /* 0xffffffcef5047836 */ /* 0x000fc60000000000 */
[----:B------:R-:W-:Y:S01]  /*3010*/  ISETP.GE.U32.AND P2, PT, R8, 0x7fffff5f, PT ;  /* 0x7fffff5f0800780c */ /* 0x000fe20003f46070 */
[----:B------:R-:W-:Y:S01]  /*3020*/  IMAD R30, R88, 0x21, RZ ;  /* 0x00000021581e7824 */ /* 0x000fe200078e02ff */
[----:B------:R-:W-:Y:S01]  /*3030*/  ISETP.GE.U32.AND P5, PT, R4, 0x7fffff4f, PT ;  /* 0x7fffff4f0400780c */ /* 0x000fe20003fa6070 */
[----:B------:R-:W-:Y:S01]  /*3040*/  VIADD R4, R245, 0xffffffc6 ;  /* 0xffffffc6f5047836 */ /* 0x000fe20000000000 */
[----:B------:R-:W-:-:S04]  /*3050*/  PRMT R8, RZ, 0x7610, R8 ;  /* 0x00007610ff087816 */ /* 0x000fc80000000008 */
[----:B------:R-:W-:Y:S01]  /*3060*/  ISETP.GE.U32.AND P4, PT, R4, 0x7fffff47, PT ;  /* 0x7fffff470400780c */ /* 0x000fe20003f86070 */
[----:B------:R-:W-:Y:S01]  /*3070*/  IMAD R4, R88, 0x29, RZ ;  /* 0x0000002958047824 */ /* 0x000fe200078e02ff */
[----:B------:R-:W-:Y:S01]  /*3080*/  PRMT R10, RZ, 0x7610, R10 ;  /* 0x00007610ff0a7816 */ /* 0x000fe2000000000a */
        /* <DEDUP_REMOVED lines=10> */
[-C--:B------:R-:W-:Y:S02]  /*3130*/  LEA.HI.X.SX32 R30, R30, R2.reuse, 0x1, P6 ;  /* 0x000000021e1e7211 */ /* 0x080fe400030f0eff */
[CC--:B------:R-:W-:Y:S01]  /*3140*/  IADD3 R164, P6, PT, R4.reuse, R3.reuse, RZ ;  /* 0x0000000304a47210 */ /* 0x0c0fe20007fde0ff */
[----:B--2---:R-:W-:Y:S02]  /*3150*/  @!P2 IMAD.MOV.U32 R12, RZ, RZ, R29 ;  /* 0x000000ffff0ca224 */ /* 0x004fe400078e001d */
[----:B------:R-:W-:Y:S01]  /*3160*/  @!P2 IMAD.MOV.U32 R13, RZ, RZ, R30 ;  /* 0x000000ffff0da224 */ /* 0x000fe200078e001e */
[-C--:B------:R-:W-:Y:S02]  /*3170*/  LEA.HI.X.SX32 R4, R4, R2.reuse, 0x1, P6 ;  /* 0x0000000204047211 */ /* 0x080fe400030f0eff */
[C---:B------:R-:W-:Y:S02]  /*3180*/  IADD3 R205, P6, PT, R204.reuse, R3, RZ ;  /* 0x00000003cccd7210 */ /* 0x040fe40007fde0ff */
[----:B------:R1:W2:Y:S02]  /*3190*/  @!P2 LDG.E.U8 R43, desc[UR20][R12.64] ;  /* 0x000000140c2ba981 */ /* 0x0002a4000c1e1100 */
[----:B------:R-:W-:-:S02]  /*31a0*/  LEA.HI.X.SX32 R204, R204, R2, 0x1, P6 ;  /* 0x00000002cccc7211 */ /* 0x000fc400030f0eff */
[C---:B------:R-:W-:Y:S01]  /*31b0*/  IADD3 R248, P6, PT, R247.reuse, R3, RZ ;  /* 0x00000003f7f87210 */ /* 0x040fe20007fde0ff */
[----:B-1----:R-:W-:Y:S02]  /*31c0*/  @!P0 IMAD.MOV.U32 R12, RZ, RZ, R164 ;  /* 0x000000ffff0c8224 */ /* 0x002fe400078e00a4 */
[----:B------:R-:W-:Y:S01]  /*31d0*/  @!P0 IMAD.MOV.U32 R13, RZ, RZ, R4 ;  /* 0x000000ffff0d8224 */ /* 0x000fe200078e0004 */
[----:B------:R-:W-:-:S04]  /*31e0*/  LEA.HI.X.SX32 R247, R247, R2, 0x1, P6 ;  /* 0x00000002f7f77211 */ /* 0x000fc800030f0eff */
[----:B------:R1:W4:Y:S02]  /*31f0*/  @!P0 LDG.E.U8 R10, desc[UR20][R12.64] ;  /* 0x000000140c0a8981 */ /* 0x000324000c1e1100 */
[----:B-1----:R-:W-:Y:S02]  /*3200*/  @!P5 IMAD.MOV.U32 R12, RZ, RZ, R205 ;  /* 0x000000ffff0cd224 */ /* 0x002fe400078e00cd */
[----:B------:R-:W-:-:S05]  /*3210*/  @!P5 IMAD.MOV.U32 R13, RZ, RZ, R204 ;  /* 0x000000ffff0dd224 */ /* 0x000fca00078e00cc */
[----:B------:R1:W2:Y:S02]  /*3220*/  @!P5 LDG.E.U8 R41, desc[UR20][R12.64] ;  /* 0x000000140c29d981 */ /* 0x0002a4000c1e1100 */
[----:B-1----:R-:W-:Y:S02]  /*3230*/  @!P4 IMAD.MOV.U32 R12, RZ, RZ, R248 ;  /* 0x000000ffff0cc224 */ /* 0x002fe400078e00f8 */
[----:B------:R-:W-:-:S05]  /*3240*/  @!P4 IMAD.MOV.U32 R13, RZ, RZ, R247 ;  /* 0x000000ffff0dc224 */ /* 0x000fca00078e00f7 */
[----:B------:R1:W2:Y:S04]  /*3250*/  @!P4 LDG.E.U8 R14, desc[UR20][R12.64] ;  /* 0x000000140c0ec981 */ /* 0x0002a8000c1e1100 */
[----:B------:R-:W-:Y:S04]  /*3260*/  STL [R1+0x4e4], R27 ;  /* 0x0004e41b01007387 */ /* 0x000fe80000100800 */
[----:B------:R-:W-:Y:S04]  /*3270*/  STL [R1+0x4e0], R28 ;  /* 0x0004e01c01007387 */ /* 0x000fe80000100800 */
[----:B---3--:R3:W-:Y:S02]  /*3280*/  STL [R1+0x134], R8 ;  /* 0x0001340801007387 */ /* 0x0087e40000100800 */
[----:B---3--:R-:W-:-:S05]  /*3290*/  VIADD R8, R245, 0xffffffbe ;  /* 0xffffffbef5087836 */ /* 0x008fca0000000000 */
[----:B------:R-:W-:Y:S01]  /*32a0*/  ISETP.GE.U32.AND P1, PT, R8, 0x7fffff3f, PT ;  /* 0x7fffff3f0800780c */ /* 0x000fe20003f26070 */
[C---:B------:R-:W-:Y:S01]  /*32b0*/  VIADD R8, R245.reuse, 0xffffffb6 ;  /* 0xffffffb6f5087836 */ /* 0x040fe20000000000 */
[----:B------:R-:W-:Y:S04]  /*32c0*/  STL [R1+0x4ec], R29 ;  /* 0x0004ec1d01007387 */ /* 0x000fe80000100800 */
[----:B------:R-:W-:Y:S01]  /*32d0*/  ISETP.GE.U32.AND P2, PT, R8, 0x7fffff37, PT ;  /* 0x7fffff370800780c */ /* 0x000fe20003f46070 */
[----:B------:R-:W-:Y:S01]  /*32e0*/  VIADD R8, R245, 0xffffffae ;  /* 0xffffffaef5087836 */ /* 0x000fe20000000000 */
[----:B------:R-:W-:Y:S04]  /*32f0*/  STL [R1+0x4e8], R30 ;  /* 0x0004e81e01007387 */ /* 0x000fe80000100800 */
[----:B------:R-:W-:Y:S01]  /*3300*/  STL [R1+0x4f4], R164 ;  /* 0x0004f4a401007387 */ /* 0x000fe20000100800 */
[----:B------:R-:W-:Y:S01]  /*3310*/  ISETP.GE.U32.AND P0, PT, R8, 0x7fffff2f, PT ;  /* 0x7fffff2f0800780c */ /* 0x000fe20003f06070 */
[----:B------:R-:W-:-:S02]  /*3320*/  IMAD R8, R88, 0x41, RZ ;  /* 0x0000004158087824 */ /* 0x000fc400078e02ff */
[----:B------:R-:W-:Y:S04]  /*3330*/  STL [R1+0x4f0], R4 ;  /* 0x0004f00401007387 */ /* 0x000fe80000100800 */
[----:B----4-:R3:W-:Y:S04]  /*3340*/  STL [R1+0x12c], R10 ;  /* 0x00012c0a01007387 */ /* 0x0107e80000100800 */
[----:B------:R-:W-:Y:S04]  /*3350*/  STL [R1+0x4fc], R205 ;  /* 0x0004fccd01007387 */ /* 0x000fe80000100800 */
[----:B------:R-:W-:Y:S01]  /*3360*/  STL [R1+0x4f8], R204 ;  /* 0x0004f8cc01007387 */ /* 0x000fe20000100800 */
[----:B---3--:R-:W-:-:S03]  /*3370*/  VIADD R10, R245, 0xffffffa6 ;  /* 0xffffffa6f50a7836 */ /* 0x008fc60000000000 */
[----:B--2---:R2:W-:Y:S02]  /*3380*/  STL [R1+0x140], R43 ;  /* 0x0001402b01007387 */ /* 0x0045e40000100800 */
[----:B------:R-:W-:Y:S02]  /*3390*/  ISETP.GE.U32.AND P5, PT, R10, 0x7fffff27, PT ;  /* 0x7fffff270a00780c */ /* 0x000fe40003fa6070 */
[----:B------:R-:W-:Y:S01]  /*33a0*/  STL [R1+0x504], R248 ;  /* 0x000504f801007387 */ /* 0x000fe20000100800 */
[----:B--2---:R-:W-:-:S03]  /*33b0*/  IADD3 R43, P6, PT, R8, R3, RZ ;  /* 0x00000003082b7210 */ /* 0x004fc60007fde0ff */
[----:B------:R-:W-:Y:S01]  /*33c0*/  STL [R1+0x500], R247 ;  /* 0x000500f701007387 */ /* 0x000fe20000100800 */
[----:B------:R-:W-:Y:S01]  /*33d0*/  IMAD R10, R88, 0x49, RZ ;  /* 0x00000049580a7824 */ /* 0x000fe200078e02ff */
[----:B------:R-:W-:Y:S02]  /*33e0*/  LEA.HI.X.SX32 R44, R8, R2, 0x1, P6 ;  /* 0x00000002082c7211 */ /* 0x000fe400030f0eff */
[----:B------:R-:W-:Y:S01]  /*33f0*/  STL [R1+0x2c], R43 ;  /* 0x00002c2b01007387 */ /* 0x000fe20000100800 */
[----:B-1----:R-:W-:Y:S02]  /*3400*/  @!P1 IMAD.MOV.U32 R12, RZ, RZ, R43 ;  /* 0x000000ffff0c9224 */ /* 0x002fe400078e002b */
[----:B------:R-:W-:Y:S01]  /*3410*/  @!P1 IMAD.MOV.U32 R13, RZ, RZ, R44 ;  /* 0x000000ffff0d9224 */ /* 0x000fe200078e002c */
[----:B------:R-:W-:Y:S04]  /*3420*/  STL [R1+0x150], R14 ;  /* 0x0001500e01007387 */ /* 0x000fe80000100800 */
        /* <DEDUP_REMOVED lines=8> */
[----:B------:R-:W-:-:S05]  /*34b0*/  VIADD R8, R245, 0xffffff96 ;  /* 0xffffff96f5087836 */ /* 0x000fca0000000000 */
[----:B------:R-:W-:Y:S01]  /*34c0*/  ISETP.GE.U32.AND P1, PT, R8, 0x7fffff17, PT ;  /* 0x7fffff170800780c */ /* 0x000fe20003f26070 */
[C---:B------:R-:W-:Y:S01]  /*34d0*/  IMAD R8, R88.reuse, 0x51, RZ ;  /* 0x0000005158087824 */ /* 0x040fe200078e02ff */
[----:B------:R-:W-:Y:S04]  /*34e0*/  STL [R1+0x2b4], R41 ;  /* 0x0002b42901007387 */ /* 0x000fe80000100800 */
[----:B------:R-:W-:Y:S01]  /*34f0*/  STL [R1+0x2b0], R43 ;  /* 0x0002b02b01007387 */ /* 0x000fe20000100800 */
[----:B------:R-:W-:-:S03]  /*3500*/  IMAD R10, R88, 0x59, RZ ;  /* 0x00000059580a7824 */ /* 0x000fc600078e02ff */
[----:B---3--:R3:W-:Y:S02]  /*3510*/  STL [R1+0x120], R42 ;  /* 0x0001202a01007387 */ /* 0x0087e40000100800 */
[----:B---3--:R-:W-:-:S04]  /*3520*/  IADD3 R42, P6, PT, R8, R3, RZ ;  /* 0x00000003082a7210 */ /* 0x008fc80007fde0ff */
[----:B------:R-:W-:Y:S01]  /*3530*/  LEA.HI.X.SX32 R43, R8, R2, 0x1, P6 ;  /* 0x00000002082b7211 */ /* 0x000fe200030f0eff */
[----:B------:R-:W-:Y:S01]  /*3540*/  STL [R1+0x2ec], R42 ;  /* 0x0002ec2a01007387 */ /* 0x000fe20000100800 */
[----:B-1----:R-:W-:-:S03]  /*3550*/  @!P0 IMAD.MOV.U32 R12, RZ, RZ, R42 ;  /* 0x000000ffff0c8224 */ /* 0x002fc600078e002a */
        /* <DEDUP_REMOVED lines=8> */
[----:B------:R-:W-:Y:S02]  /*35e0*/  VIADD R14, R245, 0xffffff9e ;  /* 0xffffff9ef50e7836 */ /* 0x000fe40000000000 */
[----:B------:R-:W-:Y:S01]  /*35f0*/  IMAD R8, R88, 0x61, RZ ;  /* 0x0000006158087824 */ /* 0x000fe200078e02ff */
[----:B------:R-:W-:Y:S04]  /*3600*/  STL [R1+0x2e8], R43 ;  /* 0x0002e82b01007387 */ /* 0x000fe80000100800 */
[----:B------:R-:W-:Y:S01]  /*3610*/  STL [R1+0x324], R40 ;  /* 0x0003242801007387 */ /* 0x000fe20000100800 */
[----:B------:R-:W-:-:S03]  /*3620*/  ISETP.GE.U32.AND P4, PT, R14, 0x7fffff1f, PT ;  /* 0x7fffff1f0e00780c */ /* 0x000fc60003f86070 */
[----:B------:R-:W-:Y:S01]  /*3630*/  STL [R1+0x320], R41 ;  /* 0x0003202901007387 */ /* 0x000fe20000100800 */
[----:B------:R-:W-:-:S03]  /*3640*/  IMAD R10, R88, 0x69, RZ ;  /* 0x00000069580a7824 */ /* 0x000fc600078e02ff */
[----:B---3--:R3:W-:Y:S02]  /*3650*/  STL [R1+0x128], R38 ;  /* 0x0001282601007387 */ /* 0x0087e40000100800 */
[----:B---3--:R-:W-:-:S04]  /*3660*/  IADD3 R38, P6, PT, R8, R3, RZ ;  /* 0x0000000308267210 */ /* 0x008fc80007fde0ff */
[----:B------:R-:W-:Y:S01]  /*3670*/  LEA.HI.X.SX32 R8, R8, R2, 0x1, P6 ;  /* 0x0000000208087211 */ /* 0x000fe200030f0eff */
[----:B------:R-:W-:Y:S04]  /*3680*/  STL [R1+0x35c], R38 ;  /* 0x00035c2601007387 */ /* 0x000fe80000100800 */
[----:B------:R-:W-:Y:S01]  /*3690*/  STL [R1+0x358], R8 ;  /* 0x0003580801007387 */ /* 0x000fe20000100800 */
[----:B-1----:R-:W-:-:S03]  /*36a0*/  @!P4 IMAD.MOV.U32 R12, RZ, RZ, R38 ;  /* 0x000000ffff0cc224 */ /* 0x002fc600078e0026 */
[----:B--2---:R1:W-:Y:S01]  /*36b0*/  STL [R1+0x124], R36 ;  /* 0x0001242401007387 */ /* 0x0043e20000100800 */
[----:B------:R-:W-:-:S05]  /*36c0*/  @!P4 IMAD.MOV.U32 R13, RZ, RZ, R8 ;  /* 0x000000ffff0dc224 */ /* 0x000fca00078e0008 */
[----:B------:R2:W3:Y:S01]  /*36d0*/  @!P4 LDG.E.U8 R34, desc[UR20][R12.64] ;  /* 0x000000140c22c981 */ /* 0x0004e2000c1e1100 */
[----:B-1----:R-:W-:-:S04]  /*36e0*/  IADD3 R36, P6, PT, R10, R3, RZ ;  /* 0x000000030a247210 */ /* 0x002fc80007fde0ff */
[----:B------:R-:W-:Y:S01]  /*36f0*/  LEA.HI.X.SX32 R38, R10, R2, 0x1, P6 ;  /* 0x000000020a267211 */ /* 0x000fe200030f0eff */
[----:B--2---:R-:W-:-:S04]  /*3700*/  @!P1 IMAD.MOV.U32 R12, RZ, RZ, R36 ;  /* 0x000000ffff0c9224 */ /* 0x004fc800078e0024 */
[----:B------:R-:W-:-:S05]  /*3710*/  @!P1 IMAD.MOV.U32 R13, RZ, RZ, R38 ;  /* 0x000000ffff0d9224 */ /* 0x000fca00078e0026 */
[----:B------:R-:W2:Y:S01]  /*3720*/  @!P1 LDG.E.U8 R33, desc[UR20][R12.64] ;  /* 0x000000140c219981 */ /* 0x000ea2000c1e1100 */
[C---:B------:R-:W-:Y:S02]  /*3730*/  VIADD R14, R245.reuse, 0xffffff8e ;  /* 0xffffff8ef50e7836 */ /* 0x040fe40000000000 */
[----:B------:R-:W-:Y:S01]  /*3740*/  IMAD R8, R88, 0x71, RZ ;  /* 0x0000007158087824 */ /* 0x000fe200078e02ff */
[----:B------:R-:W-:Y:S02]  /*3750*/  STL [R1+0x394], R36 ;  /* 0x0003942401007387 */ /* 0x000fe40000100800 */
[----:B------:R-:W-:Y:S01]  /*3760*/  ISETP.GE.U32.AND P2, PT, R14, 0x7fffff0f, PT ;  /* 0x7fffff0f0e00780c */ /* 0x000fe20003f46070 */
[----:B------:R-:W-:Y:S02]  /*3770*/  VIADD R14, R245, 0xffffff86 ;  /* 0xffffff86f50e7836 */ /* 0x000fe40000000000 */
[----:B------:R-:W-:-:S03]  /*3780*/  IMAD R10, R88, 0x79, RZ ;  /* 0x00000079580a7824 */ /* 0x000fc600078e02ff */
[----:B------:R-:W-:Y:S01]  /*3790*/  ISETP.GE.U32.AND P0, PT, R14, 0x7fffff07, PT ;  /* 0x7fffff070e00780c */ /* 0x000fe20003f06070 */
[----:B---3--:R1:W-:Y:S04]  /*37a0*/  STL [R1+0x4c], R34 ;  /* 0x00004c2201007387 */ /* 0x0083e80000100800 */
[----:B------:R-:W-:Y:S01]  /*37b0*/  STL [R1+0x390], R38 ;  /* 0x0003902601007387 */ /* 0x000fe20000100800 */
[----:B-1----:R-:W-:-:S04]  /*37c0*/  IADD3 R34, P6, PT, R8, R3, RZ ;  /* 0x0000000308227210 */ /* 0x002fc80007fde0ff */
[----:B------:R-:W-:Y:S01]  /*37d0*/  LEA.HI.X.SX32 R36, R8, R2, 0x1, P6 ;  /* 0x0000000208247211 */ /* 0x000fe200030f0eff */
[----:B------:R-:W-:Y:S04]  /*37e0*/  STL [R1+0x3cc], R34 ;  /* 0x0003cc2201007387 */ /* 0x000fe80000100800 */
[----:B--2---:R1:W-:Y:S01]  /*37f0*/  STL [R1+0x11c], R33 ;  /* 0x00011c2101007387 */ /* 0x0043e20000100800 */
[----:B------:R-:W-:Y:S02]  /*3800*/  @!P2 IMAD.MOV.U32 R12, RZ, RZ, R34 ;  /* 0x000000ffff0ca224 */ /* 0x000fe400078e0022 */
[----:B------:R-:W-:-:S05]  /*3810*/  @!P2 IMAD.MOV.U32 R13, RZ, RZ, R36 ;  /* 0x000000ffff0da224 */ /* 0x000fca00078e0024 */
[----:B------:R2:W3:Y:S01]  /*3820*/  @!P2 LDG.E.U8 R31, desc[UR20][R12.64] ;  /* 0x000000140c1fa981 */ /* 0x0004e2000c1e1100 */
[----:B-1----:R-:W-:-:S04]  /*3830*/  IADD3 R33, P6, PT, R10, R3, RZ ;  /* 0x000000030a217210 */ /* 0x002fc80007fde0ff */
[----:B------:R-:W-:Y:S01]  /*3840*/  LEA.HI.X.SX32 R34, R10, R2, 0x1, P6 ;  /* 0x000000020a227211 */ /* 0x000fe200030f0eff */
[----:B--2---:R-:W-:-:S04]  /*3850*/  @!P0 IMAD.MOV.U32 R12, RZ, RZ, R33 ;  /* 0x000000ffff0c8224 */ /* 0x004fc800078e0021 */
[----:B------:R-:W-:-:S05]  /*3860*/  @!P0 IMAD.MOV.U32 R13, RZ, RZ, R34 ;  /* 0x000000ffff0d8224 */ /* 0x000fca00078e0022 */
[----:B------:R-:W2:Y:S01]  /*3870*/  @!P0 LDG.E.U8 R32, desc[UR20][R12.64] ;  /* 0x000000140c208981 */ /* 0x000ea2000c1e1100 */
[----:B------:R-:W-:-:S03]  /*3880*/  VIADD R14, R245, 0xfffffffe ;  /* 0xfffffffef50e7836 */ /* 0x000fc60000000000 */
[----:B------:R-:W-:Y:S02]  /*3890*/  STL [R1+0x3c8], R36 ;  /* 0x0003c82401007387 */ /* 0x000fe40000100800 */
[----:B------:R-:W-:Y:S02]  /*38a0*/  ISETP.GE.U32.AND P5, PT, R14, 0x7fffff7f, PT ;  /* 0x7fffff7f0e00780c */ /* 0x000fe40003fa6070 */
[----:B------:R-:W-:Y:S04]  /*38b0*/  STL [R1+0x3fc], R33 ;  /* 0x0003fc2101007387 */ /* 0x000fe80000100800 */
[----:B------:R-:W-:Y:S04]  /*38c0*/  STL [R1+0x3f8], R34 ;  /* 0x0003f82201007387 */ /* 0x000fe80000100800 */
[----:B---3--:R1:W-:Y:S02]  /*38d0*/  STL [R1+0x104], R31 ;  /* 0x0001041f01007387 */ /* 0x0083e40000100800 */
[----:B-1----:R-:W-:-:S02]  /*38e0*/  IADD3 R31, P6, PT, R3, R88, RZ ;  /* 0x00000058031f7210 */ /* 0x002fc40007fde0ff */
[----:B--2---:R1:W-:Y:S03]  /*38f0*/  STL [R1+0x1c], R32 ;  /* 0x00001c2001007387 */ /* 0x0043e60000100800 */
[----:B------:R-:W-:Y:S01]  /*3900*/  @!P5 IMAD.MOV.U32 R12, RZ, RZ, R31 ;  /* 0x000000ffff0cd224 */ /* 0x000fe200078e001f */
[----:B-1----:R-:W-:-:S05]  /*3910*/  LEA.HI.X.SX32 R32, R88, R2, 0x1, P6 ;  /* 0x0000000258207211 */ /* 0x002fca00030f0eff */
[----:B------:R-:W-:-:S05]  /*3920*/  @!P5 IMAD.MOV.U32 R13, RZ, RZ, R32 ;  /* 0x000000ffff0dd224 */ /* 0x000fca00078e0020 */
[----:B------:R1:W2:Y:S01]  /*3930*/  @!P5 LDG.E.U8 R35, desc[UR20][R12.64] ;  /* 0x000000140c23d981 */ /* 0x0002a2000c1e1100 */
[----:B------:R-:W-:Y:S02]  /*3940*/  VIADD R14, R245, 0xfffffffd ;  /* 0xfffffffdf50e7836 */ /* 0x000fe40000000000 */
[----:B------:R-:W-:-:S03]  /*3950*/  IMAD.SHL.U32 R34, R88, 0x2, RZ ;  /* 0x0000000258227824 */ /* 0x000fc600078e00ff */
[----:B------:R-:W-:Y:S01]  /*3960*/  ISETP.GE.U32.AND P4, PT, R14, 0x7fffff7e, PT ;  /* 0x7fffff7e0e00780c */ /* 0x000fe20003f86070 */
[----:B------:R-:W-:Y:S01]  /*3970*/  VIADD R14, R245, 0xfffffff5 ;  /* 0xfffffff5f50e7836 */ /* 0x000fe20000000000 */
[----:B------:R-:W-:Y:S01]  /*3980*/  IADD3 R33, P6, PT, R34, R3, RZ ;  /* 0x0000000322217210 */ /* 0x000fe20007fde0ff */
[----:B------:R-:W-:Y:S01]  /*3990*/  IMAD R36, R88, 0xa, RZ ;  /* 0x0000000a58247824 */ /* 0x000fe200078e02ff */
[----:B------:R-:W-:Y:S02]  /*39a0*/  STL [R1+0x50c], R31 ;  /* 0x00050c1f01007387 */ /* 0x000fe40000100800 */
[----:B------:R-:W-:Y:S02]  /*39b0*/  ISETP.GE.U32.AND P1, PT, R14, 0x7fffff76, PT ;  /* 0x7fffff760e00780c */ /* 0x000fe40003f26070 */
[----:B------:R-:W-:Y:S01]  /*39c0*/  STL [R1+0x508], R32 ;  /* 0x0005082001007387 */ /* 0x000fe20000100800 */
[----:B------:R-:W-:-:S04]  /*39d0*/  LEA.HI.X.SX32 R34, R34, R2, 0x1, P6 ;  /* 0x0000000222227211 */ /* 0x000fc800030f0eff */
[----:B-1----:R-:W-:Y:S02]  /*39e0*/  @!P4 IMAD.MOV.U32 R12, RZ, RZ, R33 ;  /* 0x000000ffff0cc224 */ /* 0x002fe400078e0021 */
[----:B------:R-:W-:-:S05]  /*39f0*/  @!P4 IMAD.MOV.U32 R13, RZ, RZ, R34 ;  /* 0x000000ffff0dc224 */ /* 0x000fca00078e0022 */
[----:B------:R1:W3:Y:S04]  /*3a00*/  @!P4 LDG.E.U8 R37, desc[UR20][R12.64] ;  /* 0x000000140c25c981 */ /* 0x0002e8000c1e1100 */
[----:B--2---:R2:W-:Y:S02]  /*3a10*/  STL [R1+0x118], R35 ;  /* 0x0001182301007387 */ /* 0x0045e40000100800 */
[----:B--2---:R-:W-:-:S04]  /*3a20*/  IADD3 R35, P6, PT, R36, R3, RZ ;  /* 0x0000000324237210 */ /* 0x004fc80007fde0ff */
[----:B------:R-:W-:Y:S01]  /*3a30*/  LEA.HI.X.SX32 R36, R36, R2, 0x1, P6 ;  /* 0x0000000224247211 */ /* 0x000fe200030f0eff */
[----:B-1----:R-:W-:-:S04]  /*3a40*/  @!P1 IMAD.MOV.U32 R12, RZ, RZ, R35 ;  /* 0x000000ffff0c9224 */ /* 0x002fc800078e0023 */
[----:B------:R-:W-:-:S05]  /*3a50*/  @!P1 IMAD.MOV.U32 R13, RZ, RZ, R36 ;  /* 0x000000ffff0d9224 */ /* 0x000fca00078e0024 */
[----:B------:R1:W2:Y:S01]  /*3a60*/  @!P1 LDG.E.U8 R39, desc[UR20][R12.64] ;  /* 0x000000140c279981 */ /* 0x0002a2000c1e1100 */
[C---:B------:R-:W-:Y:S02]  /*3a70*/  VIADD R8, R245.reuse, 0xffffffed ;  /* 0xffffffedf5087836 */ /* 0x040fe40000000000 */
[----:B------:R-:W-:Y:S01]  /*3a80*/  IMAD R38, R88, 0x12, RZ ;  /* 0x0000001258267824 */ /* 0x000fe200078e02ff */
[----:B------:R-:W-:Y:S02]  /*3a90*/  STL [R1+0x514], R33 ;  /* 0x0005142101007387 */ /* 0x000fe40000100800 */
[----:B------:R-:W-:Y:S01]  /*3aa0*/  ISETP.GE.U32.AND P2, PT, R8, 0x7fffff6e, PT ;  /* 0x7fffff6e0800780c */ /* 0x000fe20003f46070 */
[----:B------:R-:W-:Y:S01]  /*3ab0*/  VIADD R8, R245, 0xffffffe5 ;  /* 0xffffffe5f5087836 */ /* 0x000fe20000000000 */
[----:B------:R-:W-:Y:S01]  /*3ac0*/  STL [R1+0x510], R34 ;  /* 0x0005102201007387 */ /* 0x000fe20000100800 */
[----:B------:R-:W-:-:S03]  /*3ad0*/  IMAD R40, R88, 0x1a, RZ ;  /* 0x0000001a58287824 */ /* 0x000fc600078e02ff */
[----:B---3--:R3:W-:Y:S01]  /*3ae0*/  STL [R1+0x110], R37 ;  /* 0x0001102501007387 */ /* 0x0087e20000100800 */
[----:B------:R-:W-:Y:S01]  /*3af0*/  ISETP.GE.U32.AND P0, PT, R8, 0x7fffff66, PT ;  /* 0x7fffff660800780c */ /* 0x000fe20003f06070 */
[----:B------:R-:W-:Y:S02]  /*3b00*/  VIADD R8, R245, 0xffffffdd ;  /* 0xffffffddf5087836 */ /* 0x000fe40000000000 */
[----:B------:R-:W-:Y:S01]  /*3b10*/  STL [R1+0x51c], R35 ;  /* 0x00051c2301007387 */ /* 0x000fe20000100800 */
[----:B---3--:R-:W-:-:S03]  /*3b20*/  IADD3 R37, P6, PT, R38, R3, RZ ;  /* 0x0000000326257210 */ /* 0x008fc60007fde0ff */
[----:B------:R-:W-:Y:S01]  /*3b30*/  STL [R1+0x518], R36 ;  /* 0x0005182401007387 */ /* 0x000fe20000100800 */
[----:B------:R-:W-:Y:S01]  /*3b40*/  LEA.HI.X.SX32 R38, R38, R2, 0x1, P6 ;  /* 0x0000000226267211 */ /* 0x000fe200030f0eff */
[----:B------:R-:W-:Y:S01]  /*3b50*/  IMAD R42, R88, 0x22, RZ ;  /* 0x00000022582a7824 */ /* 0x000fe200078e02ff */
[----:B------:R-:W-:Y:S01]  /*3b60*/  ISETP.GE.U32.AND P5, PT, R8, 0x7fffff5e, PT ;  /* 0x7fffff5e0800780c */ /* 0x000fe20003fa6070 */
[----:B-1----:R-:W-:Y:S01]  /*3b70*/  @!P2 IMAD.MOV.U32 R12, RZ, RZ, R37 ;  /* 0x000000ffff0ca224 */ /* 0x002fe200078e0025 */
[----:B------:R-:W-:Y:S01]  /*3b80*/  PRMT R14, RZ, 0x7610, R14 ;  /* 0x00007610ff0e7816 */ /* 0x000fe2000000000e */
[----:B------:R-:W-:Y:S01]  /*3b90*/  @!P2 IMAD.MOV.U32 R13, RZ, RZ, R38 ;  /* 0x000000ffff0da224 */ /* 0x000fe200078e0026 */
[----:B------:R-:W-:-:S04]  /*3ba0*/  PRMT R10, RZ, 0x7610, R10 ;  /* 0x00007610ff0a7816 */ /* 0x000fc8000000000a */
[----:B------:R1:W3:Y:S01]  /*3bb0*/  @!P2 LDG.E.U8 R14, desc[UR20][R12.64] ;  /* 0x000000140c0ea981 */ /* 0x0002e2000c1e1100 */
[----:B------:R-:W-:-:S03]  /*3bc0*/  PRMT R4, RZ, 0x7610, R4 ;  /* 0x00007610ff047816 */ /* 0x000fc60000000004 */
[----:B--2---:R2:W-:Y:S02]  /*3bd0*/  STL [R1+0x10c], R39 ;  /* 0x00010c2701007387 */ /* 0x0045e40000100800 */
[----:B--2---:R-:W-:-:S04]  /*3be0*/  IADD3 R39, P6, PT, R40, R3, RZ ;  /* 0x0000000328277210 */ /* 0x004fc80007fde0ff */
[-C--:B------:R-:W-:Y:S02]  /*3bf0*/  LEA.HI.X.SX32 R40, R40, R2.reuse, 0x1, P6 ;  /* 0x0000000228287211 */ /* 0x080fe400030f0eff */
[C---:B------:R-:W-:Y:S01]  /*3c00*/  IADD3 R41, P6, PT, R42.reuse, R3, RZ ;  /* 0x000000032a297210 */ /* 0x040fe20007fde0ff */
[----:B-1----:R-:W-:Y:S02]  /*3c10*/  @!P0 IMAD.MOV.U32 R12, RZ, RZ, R39 ;  /* 0x000000ffff0c8224 */ /* 0x002fe400078e0027 */
[----:B------:R-:W-:Y:S01]  /*3c20*/  @!P0 IMAD.MOV.U32 R13, RZ, RZ, R40 ;  /* 0x000000ffff0d8224 */ /* 0x000fe200078e0028 */
[----:B------:R-:W-:-:S04]  /*3c30*/  LEA.HI.X.SX32 R42, R42, R2, 0x1, P6 ;  /* 0x000000022a2a7211 */ /* 0x000fc800030f0eff */
[----:B------:R1:W2:Y:S02]  /*3c40*/  @!P0 LDG.E.U8 R10, desc[UR20][R12.64] ;  /* 0x000000140c0a8981 */ /* 0x0002a4000c1e1100 */
[----:B-1----:R-:W-:Y:S02]  /*3c50*/  @!P5 IMAD.MOV.U32 R12, RZ, RZ, R41 ;  /* 0x000000ffff0cd224 */ /* 0x002fe400078e0029 */
[----:B------:R-:W-:-:S05]  /*3c60*/  @!P5 IMAD.MOV.U32 R13, RZ, RZ, R42 ;  /* 0x000000ffff0dd224 */ /* 0x000fca00078e002a */
[----:B------:R1:W4:Y:S01]  /*3c70*/  @!P5 LDG.E.U8 R4, desc[UR20][R12.64] ;  /* 0x000000140c04d981 */ /* 0x000322000c1e1100 */
[----:B------:R-:W-:-:S05]  /*3c80*/  VIADD R8, R245, 0xffffffd5 ;  /* 0xffffffd5f5087836 */ /* 0x000fca0000000000 */
[----:B------:R-:W-:Y:S01]  /*3c90*/  ISETP.GE.U32.AND P4, PT, R8, 0x7fffff56, PT ;  /* 0x7fffff560800780c */ /* 0x000fe20003f86070 */
[----:B------:R-:W-:-:S05]  /*3ca0*/  VIADD R8, R245, 0xffffffcd ;  /* 0xffffffcdf5087836 */ /* 0x000fca0000000000 */
[----:B------:R-:W-:Y:S01]  /*3cb0*/  ISETP.GE.U32.AND P1, PT, R8, 0x7fffff4e, PT ;  /* 0x7fffff4e0800780c */ /* 0x000fe20003f26070 */
[----:B------:R-:W-:Y:S01]  /*3cc0*/  VIADD R8, R245, 0xffffffc5 ;  /* 0xffffffc5f5087836 */ /* 0x000fe20000000000 */
[----:B------:R-:W-:-:S04]  /*3cd0*/  IADD3 R169, P6, PT, R168, R3, RZ ;  /* 0x00000003a8a97210 */ /* 0x000fc80007fde0ff */
[----:B------:R-:W-:Y:S01]  /*3ce0*/  ISETP.GE.U32.AND P2, PT, R8, 0x7fffff46, PT ;  /* 0x7fffff460800780c */ /* 0x000fe20003f46070 */
[C---:B------:R-:W-:Y:S01]  /*3cf0*/  VIADD R8, R245.reuse, 0xffffffbd ;  /* 0xffffffbdf5087836 */ /* 0x040fe20000000000 */
[----:B------:R-:W-:Y:S01]  /*3d00*/  LEA.HI.X.SX32 R168, R168, R2, 0x1, P6 ;  /* 0x00000002a8a87211 */ /* 0x000fe200030f0eff */
[----:B------:R-:W-:Y:S03]  /*3d10*/  STL [R1+0x524], R37 ;  /* 0x0005242501007387 */ /* 0x000fe60000100800 */
[----:B------:R-:W-:Y:S01]  /*3d20*/  ISETP.GE.U32.AND P0, PT, R8, 0x7fffff3e, PT ;  /* 0x7fffff3e0800780c */ /* 0x000fe20003f06070 */
[----:B------:R-:W-:Y:S01]  /*3d30*/  VIADD R8, R245, 0xffffffb5 ;  /* 0xffffffb5f5087836 */ /* 0x000fe20000000000 */
[----:B------:R-:W-:Y:S01]  /*3d40*/  STL [R1+0x520], R38 ;  /* 0x0005202601007387 */ /* 0x000fe20000100800 */
[----:B------:R-:W-:Y:S01]  /*3d50*/  IADD3 R212, P6, PT, R211, R3, RZ ;  /* 0x00000003d3d47210 */ /* 0x000fe20007fde0ff */
[----:B-1----:R-:W-:-:S02]  /*3d60*/  @!P4 IMAD.MOV.U32 R12, RZ, RZ, R169 ;  /* 0x000000ffff0cc224 */ /* 0x002fc400078e00a9 */
[----:B------:R1:W-:Y:S01]  /*3d70*/  STL [R1+0x530], R39 ;  /* 0x0005302701007387 */ /* 0x0003e20000100800 */
[----:B------:R-:W-:Y:S01]  /*3d80*/  ISETP.GE.U32.AND P5, PT, R8, 0x7fffff36, PT ;  /* 0x7fffff360800780c */ /* 0x000fe20003fa6070 */
[----:B------:R-:W-:Y:S01]  /*3d90*/  @!P4 IMAD.MOV.U32 R13, RZ, RZ, R168 ;  /* 0x000000ffff0dc224 */ /* 0x000fe200078e00a8 */
[----:B------:R-:W-:Y:S01]  /*3da0*/  LEA.HI.X.SX32 R211, R211, R2, 0x1, P6 ;  /* 0x00000002d3d37211 */ /* 0x000fe200030f0eff */
[----:B------:R-:W-:Y:S01]  /*3db0*/  VIADD R8, R245, 0xffffffad ;  /* 0xffffffadf5087836 */ /* 0x000fe20000000000 */
[----:B------:R0:W-:Y:S01]  /*3dc0*/  STL [R1+0x52c], R40 ;  /* 0x00052c2801007387 */ /* 0x0001e20000100800 */
[----:B-1----:R-:W-:Y:S02]  /*3dd0*/  PRMT R39, RZ, 0x7610, R39 ;  /* 0x00007610ff277816 */ /* 0x002fe40000000027 */
[----:B0-----:R-:W-:-:S04]  /*3de0*/  PRMT R40, RZ, 0x7610, R40 ;  /* 0x00007610ff287816 */ /* 0x001fc80000000028 */
[----:B------:R0:W4:Y:S01]  /*3df0*/  @!P4 LDG.E.U8 R39, desc[UR20][R12.64] ;  /* 0x000000140c27c981 */ /* 0x000122000c1e1100 */
[----:B------:R-:W-:Y:S01]  /*3e00*/  ISETP.GE.U32.AND P4, PT, R8, 0x7fffff2e, PT ;  /* 0x7fffff2e0800780c */ /* 0x000fe20003f86070 */
[----:B------:R-:W-:Y:S01]  /*3e10*/  VIADD R8, R245, 0xffffffa5 ;  /* 0xffffffa5f5087836 */ /* 0x000fe20000000000 */
[----:B------:R-:W-:Y:S01]  /*3e20*/  IADD3 R250, P6, PT, R249, R3, RZ ;  /* 0x00000003f9fa7210 */ /* 0x000fe20007fde0ff */
[----:B0-----:R-:W-:Y:S02]  /*3e30*/  @!P1 IMAD.MOV.U32 R12, RZ, RZ, R212 ;  /* 0x000000ffff0c9224 */ /* 0x001fe400078e00d4 */
[----:B------:R-:W-:-:S05]  /*3e40*/  @!P1 IMAD.MOV.U32 R13, RZ, RZ, R211 ;  /* 0x000000ffff0d9224 */ /* 0x000fca00078e00d3 */
[----:B------:R0:W4:Y:S01]  /*3e50*/  @!P1 LDG.E.U8 R40, desc[UR20][R12.64] ;  /* 0x000000140c289981 */ /* 0x000122000c1e1100 */
[----:B------:R-:W-:Y:S01]  /*3e60*/  ISETP.GE.U32.AND P1, PT, R8, 0x7fffff26, PT ;  /* 0x7fffff260800780c */ /* 0x000fe20003f26070 */
[----:B------:R-:W-:Y:S01]  /*3e70*/  IMAD R8, R88, 0x42, RZ ;  /* 0x0000004258087824 */ /* 0x000fe200078e02ff */
[-C--:B------:R-:W-:Y:S01]  /*3e80*/  LEA.HI.X.SX32 R249, R249, R2.reuse, 0x1, P6 ;  /* 0x00000002f9f97211 */ /* 0x080fe200030f0eff */
[----:B---3--:R1:W-:Y:S03]  /*3e90*/  STL [R1+0x48], R14 ;  /* 0x0000480e01007387 */ /* 0x0083e60000100800 */
[C---:B------:R-:W-:Y:S02]  /*3ea0*/  IADD3 R43, P6, PT, R8.reuse, R3, RZ ;  /* 0x00000003082b7210 */ /* 0x040fe40007fde0ff */
[----:B------:R-:W-:Y:S01]  /*3eb0*/  PRMT R89, RZ, 0x7610, R89 ;  /* 0x00007610ff597816 */ /* 0x000fe20000000059 */
[----:B0-----:R-:W-:Y:S01]  /*3ec0*/  @!P2 IMAD.MOV.U32 R12, RZ, RZ, R250 ;  /* 0x000000ffff0ca224 */ /* 0x001fe200078e00fa */
[----:B------:R-:W-:Y:S01]  /*3ed0*/  LEA.HI.X.SX32 R45, R8, R2, 0x1, P6 ;  /* 0x00000002082d7211 */ /* 0x000fe200030f0eff */
[----:B------:R-:W-:Y:S01]  /*3ee0*/  @!P2 IMAD.MOV.U32 R13, RZ, RZ, R249 ;  /* 0x000000ffff0da224 */ /* 0x000fe200078e00f9 */
[----:B------:R-:W-:Y:S01]  /*3ef0*/  PRMT R248, RZ, 0x7610, R248 ;  /* 0x00007610fff87816 */ /* 0x000fe200000000f8 */
[----:B------:R-:W-:-:S03]  /*3f00*/  IMAD R8, R88, 0x52, RZ ;  /* 0x0000005258087824 */ /* 0x000fc600078e02ff */
[----:B------:R0:W3:Y:S01]  /*3f10*/  @!P2 LDG.E.U8 R89, desc[UR20][R12.64] ;  /* 0x000000140c59a981 */ /* 0x0000e2000c1e1100 */
[----:B------:R-:W-:Y:S01]  /*3f20*/  PRMT R247, RZ, 0x7610, R247 ;  /* 0x00007610fff77816 */ /* 0x000fe200000000f7 */
[----:B0-----:R-:W-:Y:S02]  /*3f30*/  @!P0 IMAD.MOV.U32 R12, RZ, RZ, R43 ;  /* 0x000000ffff0c8224 */ /* 0x001fe400078e002b */
[----:B------:R-:W-:-:S05]  /*3f40*/  @!P0 IMAD.MOV.U32 R13, RZ, RZ, R45 ;  /* 0x000000ffff0d8224 */ /* 0x000fca00078e002d */
[----:B------:R0:W3:Y:S01]  /*3f50*/  @!P0 LDG.E.U8 R248, desc[UR20][R12.64] ;  /* 0x000000140cf88981 */ /* 0x0000e2000c1e1100 */
[----:B------:R-:W-:Y:S01]  /*3f60*/  PRMT R244, RZ, 0x7610, R244 ;  /* 0x00007610fff47816 */ /* 0x000fe200000000f4 */
[----:B-1----:R-:W-:-:S05]  /*3f70*/  VIADD R14, R245, 0xffffff9d ;  /* 0xffffff9df50e7836 */ /* 0x002fca0000000000 */
[----:B------:R-:W-:Y:S01]  /*3f80*/  ISETP.GE.U32.AND P2, PT, R14, 0x7fffff1e, PT ;  /* 0x7fffff1e0e00780c */ /* 0x000fe20003f46070 */
[----:B------:R-:W-:Y:S01]  /*3f90*/  VIADD R14, R245, 0xffffff95 ;  /* 0xffffff95f50e7836 */ /* 0x000fe20000000000 */
[----:B------:R-:W-:-:S04]  /*3fa0*/  PRMT R241, RZ, 0x7610, R241 ;  /* 0x00007610fff17816 */ /* 0x000fc800000000f1 */
[----:B------:R-:W-:Y:S01]  /*3fb0*/  ISETP.GE.U32.AND P0, PT, R14, 0x7fffff16, PT ;  /* 0x7fffff160e00780c */ /* 0x000fe20003f06070 */
[----:B------:R-:W-:Y:S01]  /*3fc0*/  VIADD R14, R245, 0xffffff8d ;  /* 0xffffff8df50e7836 */ /* 0x000fe20000000000 */
[----:B------:R-:W-:Y:S02]  /*3fd0*/  PRMT R205, RZ, 0x7610, R205 ;  /* 0x00007610ffcd7816 */ /* 0x000fe400000000cd */
[----:B------:R-:W-:Y:S02]  /*3fe0*/  PRMT R204, RZ, 0x7610, R204 ;  /* 0x00007610ffcc7816 */ /* 0x000fe400000000cc */
[----:B------:R-:W-:Y:S01]  /*3ff0*/  PRMT R203, RZ, 0x7610, R203 ;  /* 0x00007610ffcb7816 */ /* 0x000fe200000000cb */
[C---:B------:R-:W-:Y:S01]  /*4000*/  IMAD R46, R88.reuse, 0xb, RZ ;  /* 0x0000000b582e7824 */ /* 0x040fe200078e02ff */
[----:B------:R-:W-:Y:S01]  /*4010*/  PRMT R25, RZ, 0x7610, R25 ;  /* 0x00007610ff197816 */ /* 0x000fe20000000019 */
[----:B------:R-:W-:Y:S01]  /*4020*/  IMAD R48, R88, 0x13, RZ ;  /* 0x0000001358307824 */ /* 0x000fe200078e02ff */
[----:B------:R-:W-:-:S02]  /*4030*/  PRMT R197, RZ, 0x7610, R197 ;  /* 0x00007610ffc57816 */ /* 0x000fc400000000c5 */
[----:B------:R-:W-:Y:S02]  /*4040*/  PRMT R164, RZ, 0x7610, R164 ;  /* 0x00007610ffa47816 */ /* 0x000fe400000000a4 */
        /* <DEDUP_REMOVED lines=9> */
[----:B--2---:R1:W-:Y:S04]  /*40e0*/  STL [R1+0x100], R10 ;  /* 0x0001000a01007387 */ /* 0x0043e80000100800 */
[----:B------:R-:W-:Y:S01]  /*40f0*/  STL [R1+0x34], R43 ;  /* 0x0000342b01007387 */ /* 0x000fe20000100800 */
[----:B-1----:R-:W-:-:S03]  /*4100*/  IMAD R10, R88, 0x4a, RZ ;  /* 0x0000004a580a7824 */ /* 0x002fc600078e02ff */
[----:B----4-:R1:W-:Y:S02]  /*4110*/  STL [R1+0x54], R4 ;  /* 0x0000540401007387 */ /* 0x0103e40000100800 */
[CC--:B-1----:R-:W-:Y:S02]  /*4120*/  IADD3 R4, P6, PT, R10.reuse, R3.reuse, RZ ;  /* 0x000000030a047210 */ /* 0x0c2fe40007fde0ff */
[----:B------:R-:W-:Y:S02]  /*4130*/  STL [R1+0x30], R45 ;  /* 0x0000302d01007387 */ /* 0x000fe40000100800 */
[----:B------:R-:W-:Y:S02]  /*4140*/  LEA.HI.X.SX32 R44, R10, R2, 0x1, P6 ;  /* 0x000000020a2c7211 */ /* 0x000fe400030f0eff */
[----:B------:R-:W-:Y:S01]  /*4150*/  IADD3 R43, P6, PT, R8, R3, RZ ;  /* 0x00000003082b7210 */ /* 0x000fe20007fde0ff */
[----:B------:R-:W-:Y:S01]  /*4160*/  STL [R1+0x2bc], R4 ;  /* 0x0002bc0401007387 */ /* 0x000fe20000100800 */
[----:B0-----:R-:W-:-:S02]  /*4170*/  @!P5 IMAD.MOV.U32 R12, RZ, RZ, R4 ;  /* 0x000000ffff0cd224 */ /* 0x001fc400078e0004 */
[----:B------:R-:W-:Y:S01]  /*4180*/  @!P5 IMAD.MOV.U32 R13, RZ, RZ, R44 ;  /* 0x000000ffff0dd224 */ /* 0x000fe200078e002c */
[----:B------:R0:W-:Y:S01]  /*4190*/  STL [R1+0x2b8], R44 ;  /* 0x0002b82c01007387 */ /* 0x0001e20000100800 */
[----:B------:R-:W-:-:S03]  /*41a0*/  IMAD R10, R88, 0x5a, RZ ;  /* 0x0000005a580a7824 */ /* 0x000fc600078e02ff */
[----:B------:R1:W2:Y:S01]  /*41b0*/  @!P5 LDG.E.U8 R247, desc[UR20][R12.64] ;  /* 0x000000140cf7d981 */ /* 0x0002a2000c1e1100 */
[----:B0-----:R-:W-:Y:S01]  /*41c0*/  LEA.HI.X.SX32 R44, R8, R2, 0x1, P6 ;  /* 0x00000002082c7211 */ /* 0x001fe200030f0eff */
[----:B------:R-:W-:Y:S02]  /*41d0*/  VIADD R8, R245, 0xffffff85 ;  /* 0xffffff85f5087836 */ /* 0x000fe40000000000 */
[----:B-1----:R-:W-:Y:S02]  /*41e0*/  @!P4 IMAD.MOV.U32 R12, RZ, RZ, R43 ;  /* 0x000000ffff0cc224 */ /* 0x002fe400078e002b */
[----:B------:R-:W-:Y:S01]  /*41f0*/  @!P4 IMAD.MOV.U32 R13, RZ, RZ, R44 ;  /* 0x000000ffff0dc224 */ /* 0x000fe200078e002c */
[----:B------:R-:W-:Y:S01]  /*4200*/  IADD3 R4, P6, PT, R10, R3, RZ ;  /* 0x000000030a047210 */ /* 0x000fe20007fde0ff */
[----:B------:R-:W-:Y:S04]  /*4210*/  STL [R1+0x2f4], R43 ;  /* 0x0002f42b01007387 */ /* 0x000fe80000100800 */
[----:B------:R0:W4:Y:S01]  /*4220*/  @!P4 LDG.E.U8 R244, desc[UR20][R12.64] ;  /* 0x000000140cf4c981 */ /* 0x000122000c1e1100 */
[----:B------:R-:W-:Y:S01]  /*4230*/  ISETP.GE.U32.AND P4, PT, R8, 0x7fffff06, PT ;  /* 0x7fffff060800780c */ /* 0x000fe20003f86070 */
[----:B------:R-:W-:-:S02]  /*4240*/  IMAD R8, R88, 0x62, RZ ;  /* 0x0000006258087824 */ /* 0x000fc400078e02ff */
[----:B------:R1:W-:Y:S02]  /*4250*/  STL [R1+0x2f0], R44 ;  /* 0x0002f02c01007387 */ /* 0x0003e40000100800 */
[-C--:B-1----:R-:W-:Y:S01]  /*4260*/  LEA.HI.X.SX32 R44, R10, R2.reuse, 0x1, P6 ;  /* 0x000000020a2c7211 */ /* 0x082fe200030f0eff */
[----:B------:R-:W-:Y:S01]  /*4270*/  IMAD R10, R88, 0x6a, RZ ;  /* 0x0000006a580a7824 */ /* 0x000fe200078e02ff */
[C---:B------:R-:W-:Y:S01]  /*4280*/  IADD3 R43, P6, PT, R8.reuse, R3, RZ ;  /* 0x00000003082b7210 */ /* 0x040fe20007fde0ff */
[----:B0-----:R-:W-:Y:S02]  /*4290*/  @!P1 IMAD.MOV.U32 R12, RZ, RZ, R4 ;  /* 0x000000ffff0c9224 */ /* 0x001fe400078e0004 */
[----:B------:R-:W-:Y:S01]  /*42a0*/  @!P1 IMAD.MOV.U32 R13, RZ, RZ, R44 ;  /* 0x000000ffff0d9224 */ /* 0x000fe200078e002c */
[----:B------:R-:W-:Y:S01]  /*42b0*/  LEA.HI.X.SX32 R45, R8, R2, 0x1, P6 ;  /* 0x00000002082d7211 */ /* 0x000fe200030f0eff */
[----:B------:R0:W-:Y:S01]  /*42c0*/  STL [R1+0x32c], R4 ;  /* 0x00032c0401007387 */ /* 0x0001e20000100800 */
[----:B------:R-:W-:Y:S01]  /*42d0*/  IMAD R8, R88, 0x72, RZ ;  /* 0x0000007258087824 */ /* 0x000fe200078e02ff */
[----:B------:R-:W-:-:S02]  /*42e0*/  ISETP.GE.U32.AND P5, PT, R14, 0x7fffff0e, PT ;  /* 0x7fffff0e0e00780c */ /* 0x000fc40003fa6070 */
[----:B------:R1:W2:Y:S01]  /*42f0*/  @!P1 LDG.E.U8 R241, desc[UR20][R12.64] ;  /* 0x000000140cf19981 */ /* 0x0002a2000c1e1100 */
[----:B0-----:R-:W-:-:S03]  /*4300*/  IADD3 R4, P6, PT, R10, R3, RZ ;  /* 0x000000030a047210 */ /* 0x001fc60007fde0ff */
[----:B------:R0:W-:Y:S01]  /*4310*/  STL [R1+0x328], R44 ;  /* 0x0003282c01007387 */ /* 0x0001e20000100800 */
[----:B-1----:R-:W-:Y:S02]  /*4320*/  @!P2 IMAD.MOV.U32 R12, RZ, RZ, R43 ;  /* 0x000000ffff0ca224 */ /* 0x002fe400078e002b */
[----:B------:R-:W-:Y:S01]  /*4330*/  @!P2 IMAD.MOV.U32 R13, RZ, RZ, R45 ;  /* 0x000000ffff0da224 */ /* 0x000fe200078e002d */
[----:B------:R1:W-:Y:S01]  /*4340*/  STL [R1+0x364], R43 ;  /* 0x0003642b01007387 */ /* 0x0003e20000100800 */
[----:B0-----:R-:W-:-:S03]  /*4350*/  LEA.HI.X.SX32 R44, R10, R2, 0x1, P6 ;  /* 0x000000020a2c7211 */ /* 0x001fc600030f0eff */
[----:B------:R-:W-:Y:S01]  /*4360*/  STL [R1+0x360], R45 ;  /* 0x0003602d01007387 */ /* 0x000fe20000100800 */
[----:B------:R-:W-:-:S03]  /*4370*/  IMAD R10, R88, 0x7a, RZ ;  /* 0x0000007a580a7824 */ /* 0x000fc600078e02ff */
[----:B------:R0:W2:Y:S01]  /*4380*/  @!P2 LDG.E.U8 R205, desc[UR20][R12.64] ;  /* 0x000000140ccda981 */ /* 0x0000a2000c1e1100 */
[----:B-1----:R-:W-:-:S03]  /*4390*/  IADD3 R43, P6, PT, R8, R3, RZ ;  /* 0x00000003082b7210 */ /* 0x002fc60007fde0ff */
[----:B------:R-:W-:Y:S01]  /*43a0*/  STL [R1+0x39c], R4 ;  /* 0x00039c0401007387 */ /* 0x000fe20000100800 */
[----:B------:R-:W-:-:S03]  /*43b0*/  VIADD R14, R245, 0xfffffffc ;  /* 0xfffffffcf50e7836 */ /* 0x000fc60000000000 */
[----:B------:R1:W-:Y:S01]  /*43c0*/  STL [R1+0x398], R44 ;  /* 0x0003982c01007387 */ /* 0x0003e20000100800 */
[----:B0-----:R-:W-:Y:S02]  /*43d0*/  @!P0 IMAD.MOV.U32 R12, RZ, RZ, R4 ;  /* 0x000000ffff0c8224 */ /* 0x001fe400078e0004 */
[----:B------:R-:W-:Y:S01]  /*43e0*/  @!P0 IMAD.MOV.U32 R13, RZ, RZ, R44 ;  /* 0x000000ffff0d8224 */ /* 0x000fe200078e002c */
[----:B------:R-:W-:Y:S01]  /*43f0*/  STL [R1+0x3d4], R43 ;  /* 0x0003d42b01007387 */ /* 0x000fe20000100800 */
[----:B------:R-:W-:-:S03]  /*4400*/  ISETP.GE.U32.AND P1, PT, R14, 0x7fffff7d, PT ;  /* 0x7fffff7d0e00780c */ /* 0x000fc60003f26070 */
[----:B------:R0:W2:Y:S01]  /*4410*/  @!P0 LDG.E.U8 R204, desc[UR20][R12.64] ;  /* 0x000000140ccc8981 */ /* 0x0000a2000c1e1100 */
[----:B-1----:R-:W-:Y:S02]  /*4420*/  LEA.HI.X.SX32 R44, R8, R2, 0x1, P6 ;  /* 0x00000002082c7211 */ /* 0x002fe400030f0eff */
[----:B------:R-:W-:-:S03]  /*4430*/  IADD3 R4, P6, PT, R10, R3, RZ ;  /* 0x000000030a047210 */ /* 0x000fc60007fde0ff */
[----:B------:R1:W-:Y:S01]  /*4440*/  STL [R1+0x3d0], R44 ;  /* 0x0003d02c01007387 */ /* 0x0003e20000100800 */
[C---:B------:R-:W-:Y:S02]  /*4450*/  VIADD R14, R245.reuse, 0xfffffff4 ;  /* 0xfffffff4f50e7836 */ /* 0x040fe40000000000 */
[----:B0-----:R-:W-:Y:S01]  /*4460*/  @!P5 IMAD.MOV.U32 R13, RZ, RZ, R44 ;  /* 0x000000ffff0dd224 */ /* 0x001fe200078e002c */
[-C--:B------:R-:W-:Y:S01]  /*4470*/  LEA.HI.X.SX32 R10, R10, R2.reuse, 0x1, P6 ;  /* 0x000000020a0a7211 */ /* 0x080fe200030f0eff */
[----:B------:R-:W-:Y:S02]  /*4480*/  @!P5 IMAD.MOV.U32 R12, RZ, RZ, R43 ;  /* 0x000000ffff0cd224 */ /* 0x000fe400078e002b */
[----:B-1----:R-:W-:Y:S02]  /*4490*/  IMAD R44, R88, 0x3, RZ ;  /* 0x00000003582c7824 */ /* 0x002fe400078e02ff */
[C---:B------:R-:W-:Y:S01]  /*44a0*/  VIADD R8, R245.reuse, 0xffffffe4 ;  /* 0xffffffe4f5087836 */ /* 0x040fe20000000000 */
[----:B------:R-:W-:Y:S01]  /*44b0*/  ISETP.GE.U32.AND P2, PT, R14, 0x7fffff75, PT ;  /* 0x7fffff750e00780c */ /* 0x000fe20003f46070 */
[----:B------:R0:W2:Y:S01]  /*44c0*/  @!P5 LDG.E.U8 R203, desc[UR20][R12.64] ;  /* 0x000000140ccbd981 */ /* 0x0000a2000c1e1100 */
[----:B------:R-:W-:Y:S01]  /*44d0*/  IADD3 R43, P6, PT, R44, R3, RZ ;  /* 0x000000032c2b7210 */ /* 0x000fe20007fde0ff */
[C---:B------:R-:W-:Y:S01]  /*44e0*/  VIADD R14, R245.reuse, 0xffffffec ;  /* 0xffffffecf50e7836 */ /* 0x040fe20000000000 */
[----:B------:R-:W-:Y:S01]  /*44f0*/  ISETP.GE.U32.AND P5, PT, R8, 0x7fffff65, PT ;  /* 0x7fffff650800780c */ /* 0x000fe20003fa6070 */
[----:B------:R-:W-:Y:S01]  /*4500*/  VIADD R8, R245, 0xffffffdc ;  /* 0xffffffdcf5087836 */ /* 0x000fe20000000000 */
[----:B------:R-:W-:-:S02]  /*4510*/  LEA.HI.X.SX32 R44, R44, R2, 0x1, P6 ;  /* 0x000000022c2c7211 */ /* 0x000fc400030f0eff */
[-C--:B------:R-:W-:Y:S01]  /*4520*/  IADD3 R45, P6, PT, R46, R3.reuse, RZ ;  /* 0x000000032e2d7210 */ /* 0x080fe20007fde0ff */
[----:B0-----:R-:W-:Y:S02]  /*4530*/  @!P4 IMAD.MOV.U32 R12, RZ, RZ, R4 ;  /* 0x000000ffff0cc224 */ /* 0x001fe400078e0004 */
[----:B------:R-:W-:Y:S01]  /*4540*/  @!P4 IMAD.MOV.U32 R13, RZ, RZ, R10 ;  /* 0x000000ffff0dc224 */ /* 0x000fe200078e000a */
[----:B------:R-:W-:Y:S02]  /*4550*/  ISETP.GE.U32.AND P0, PT, R14, 0x7fffff6d, PT ;  /* 0x7fffff6d0e00780c */ /* 0x000fe40003f06070 */
[----:B------:R-:W-:Y:S02]  /*4560*/  LEA.HI.X.SX32 R46, R46, R2, 0x1, P6 ;  /* 0x000000022e2e7211 */ /* 0x000fe400030f0eff */
[----:B------:R0:W2:Y:S01]  /*4570*/  @!P4 LDG.E.U8 R25, desc[UR20][R12.64] ;  /* 0x000000140c19c981 */ /* 0x0000a2000c1e1100 */
[----:B------:R-:W-:Y:S01]  /*4580*/  ISETP.GE.U32.AND P4, PT, R8, 0x7fffff5d, PT ;  /* 0x7fffff5d0800780c */ /* 0x000fe20003f86070 */
[----:B------:R-:W-:Y:S01]  /*4590*/  VIADD R8, R245, 0xffffffd4 ;  /* 0xffffffd4f5087836 */ /* 0x000fe20000000000 */
[----:B------:R-:W-:Y:S01]  /*45a0*/  IADD3 R47, P6, PT, R48, R3, RZ ;  /* 0x00000003302f7210 */ /* 0x000fe20007fde0ff */
[----:B0-----:R-:W-:-:S02]  /*45b0*/  @!P1 IMAD.MOV.U32 R12, RZ, RZ, R43 ;  /* 0x000000ffff0c9224 */ /* 0x001fc400078e002b */
[----:B------:R-:W-:Y:S01]  /*45c0*/  @!P1 IMAD.MOV.U32 R13, RZ, RZ, R44 ;  /* 0x000000ffff0d9224 */ /* 0x000fe200078e002c */
[----:B------:R-:W-:-:S04]  /*45d0*/  LEA.HI.X.SX32 R48, R48, R2, 0x1, P6 ;  /* 0x0000000230307211 */ /* 0x000fc800030f0eff */
[----:B------:R0:W2:Y:S01]  /*45e0*/  @!P1 LDG.E.U8 R197, desc[UR20][R12.64] ;  /* 0x000000140cc59981 */ /* 0x0000a2000c1e1100 */
[----:B------:R-:W-:Y:S01]  /*45f0*/  ISETP.GE.U32.AND P1, PT, R8, 0x7fffff55, PT ;  /* 0x7fffff550800780c */ /* 0x000fe20003f26070 */
[----:B------:R-:W-:Y:S01]  /*4600*/  VIADD R8, R245, 0xffffffcc ;  /* 0xffffffccf5087836 */ /* 0x000fe20000000000 */
[C---:B------:R-:W-:Y:S01]  /*4610*/  IADD3 R49, P6, PT, R50.reuse, R3, RZ ;  /* 0x0000000332317210 */ /* 0x040fe20007fde0ff */
[----:B0-----:R-:W-:Y:S02]  /*4620*/  @!P2 IMAD.MOV.U32 R12, RZ, RZ, R45 ;  /* 0x000000ffff0ca224 */ /* 0x001fe400078e002d */
        /* <DEDUP_REMOVED lines=25> */
[----:B------:R-:W-:Y:S02]  /*47c0*/  VIADD R8, R245, 0xffffffac ;  /* 0xffffffacf5087836 */ /* 0x000fe40000000000 */
[----:B0-----:R-:W-:Y:S02]  /*47d0*/  @!P1 IMAD.MOV.U32 R12, RZ, RZ, R175 ;  /* 0x000000ffff0c9224 */ /* 0x001fe400078e00af */
[----:B------:R-:W-:-:S05]  /*47e0*/  @!P1 IMAD.MOV.U32 R13, RZ, RZ, R173 ;  /* 0x000000ffff0d9224 */ /* 0x000fca00078e00ad */
[----:B------:R0:W2:Y:S01]  /*47f0*/  @!P1 LDG.E.U8 R35, desc[UR20][R12.64] ;  /* 0x000000140c239981 */ /* 0x0000a2000c1e1100 */
[----:B------:R-:W-:Y:S01]  /*4800*/  ISETP.GE.U32.AND P1, PT, R8, 0x7fffff2d, PT ;  /* 0x7fffff2d0800780c */ /* 0x000fe20003f26070 */
[----:B------:R-:W-:Y:S01]  /*4810*/  VIADD R8, R245, 0xffffffa4 ;  /* 0xffffffa4f5087836 */ /* 0x000fe20000000000 */
[----:B------:R-:W-:Y:S01]  /*4820*/  IADD3 R252, P6, PT, R251, R3, RZ ;  /* 0x00000003fbfc7210 */ /* 0x000fe20007fde0ff */
[----:B0-----:R-:W-:Y:S02]  /*4830*/  @!P2 IMAD.MOV.U32 R12, RZ, RZ, R219 ;  /* 0x000000ffff0ca224 */ /* 0x001fe400078e00db */
[----:B------:R-:W-:-:S05]  /*4840*/  @!P2 IMAD.MOV.U32 R13, RZ, RZ, R213 ;  /* 0x000000ffff0da224 */ /* 0x000fca00078e00d5 */
[----:B------:R0:W2:Y:S01]  /*4850*/  @!P2 LDG.E.U8 R34, desc[UR20][R12.64] ;  /* 0x000000140c22a981 */ /* 0x0000a2000c1e1100 */
[----:B------:R-:W-:Y:S01]  /*4860*/  ISETP.GE.U32.AND P2, PT, R8, 0x7fffff25, PT ;  /* 0x7fffff250800780c */ /* 0x000fe20003f46070 */
[----:B------:R-:W-:Y:S01]  /*4870*/  IMAD R8, R88, 0x43, RZ ;  /* 0x0000004358087824 */ /* 0x000fe200078e02ff */
[----:B------:R-:W-:Y:S01]  /*4880*/  LEA.HI.X.SX32 R251, R251, R2, 0x1, P6 ;  /* 0x00000002fbfb7211 */ /* 0x000fe200030f0eff */
[----:B------:R1:W-:Y:S04]  /*4890*/  STL [R1+0x404], R4 ;  /* 0x0004040401007387 */ /* 0x0003e80000100800 */
[----:B------:R3:W-:Y:S01]  /*48a0*/  STL [R1+0x400], R10 ;  /* 0x0004000a01007387 */ /* 0x0007e20000100800 */
[----:B0-----:R-:W-:Y:S01]  /*48b0*/  @!P0 IMAD.MOV.U32 R12, RZ, RZ, R252 ;  /* 0x000000ffff0c8224 */ /* 0x001fe200078e00fc */
[----:B-1----:R-:W-:Y:S01]  /*48c0*/  IADD3 R4, P6, PT, R8, R3, RZ ;  /* 0x0000000308047210 */ /* 0x002fe20007fde0ff */
[----:B------:R-:W-:-:S02]  /*48d0*/  @!P0 IMAD.MOV.U32 R13, RZ, RZ, R251 ;  /* 0x000000ffff0d8224 */ /* 0x000fc400078e00fb */
[----:B---3--:R-:W-:Y:S01]  /*48e0*/  IMAD R10, R88, 0x4b, RZ ;  /* 0x0000004b580a7824 */ /* 0x008fe200078e02ff */
[----:B------:R-:W-:Y:S02]  /*48f0*/  LEA.HI.X.SX32 R55, R8, R2, 0x1, P6 ;  /* 0x0000000208377211 */ /* 0x000fe400030f0eff */
[----:B------:R0:W3:Y:S02]  /*4900*/  @!P0 LDG.E.U8 R33, desc[UR20][R12.64] ;  /* 0x000000140c218981 */ /* 0x0000e4000c1e1100 */
[----:B------:R-:W-:Y:S01]  /*4910*/  IADD3 R53, P6, PT, R10, R3, RZ ;  /* 0x000000030a357210 */ /* 0x000fe20007fde0ff */
[----:B------:R-:W-:-:S03]  /*4920*/  VIADD R14, R245, 0xffffff9c ;  /* 0xffffff9cf50e7836 */ /* 0x000fc60000000000 */
[----:B------:R-:W-:Y:S01]  /*4930*/  LEA.HI.X.SX32 R54, R10, R2, 0x1, P6 ;  /* 0x000000020a367211 */ /* 0x000fe200030f0eff */
[----:B0-----:R-:W-:Y:S02]  /*4940*/  @!P5 IMAD.MOV.U32 R12, RZ, RZ, R4 ;  /* 0x000000ffff0cd224 */ /* 0x001fe400078e0004 */
[----:B------:R-:W-:Y:S02]  /*4950*/  @!P5 IMAD.MOV.U32 R13, RZ, RZ, R55 ;  /* 0x000000ffff0dd224 */ /* 0x000fe400078e0037 */
[----:B------:R-:W-:Y:S01]  /*4960*/  IMAD R8, R88, 0x53, RZ ;  /* 0x0000005358087824 */ /* 0x000fe200078e02ff */
[----:B------:R-:W-:Y:S02]  /*4970*/  ISETP.GE.U32.AND P0, PT, R14, 0x7fffff1d, PT ;  /* 0x7fffff1d0e00780c */ /* 0x000fe40003f06070 */
[----:B------:R0:W2:Y:S01]  /*4980*/  @!P5 LDG.E.U8 R32, desc[UR20][R12.64] ;  /* 0x000000140c20d981 */ /* 0x0000a2000c1e1100 */
[----:B------:R-:W-:-:S03]  /*4990*/  VIADD R14, R245, 0xffffff94 ;  /* 0xffffff94f50e7836 */ /* 0x000fc60000000000 */
[----:B------:R1:W-:Y:S01]  /*49a0*/  STL [R1+0x3c], R4 ;  /* 0x00003c0401007387 */ /* 0x0003e20000100800 */
[----:B0-----:R-:W-:Y:S02]  /*49b0*/  @!P4 IMAD.MOV.U32 R12, RZ, RZ, R53 ;  /* 0x000000ffff0cc224 */ /* 0x001fe400078e0035 */
[----:B------:R-:W-:Y:S01]  /*49c0*/  @!P4 IMAD.MOV.U32 R13, RZ, RZ, R54 ;  /* 0x000000ffff0dc224 */ /* 0x000fe200078e0036 */
[----:B-1----:R-:W-:Y:S02]  /*49d0*/  IADD3 R4, P6, PT, R8, R3, RZ ;  /* 0x0000000308047210 */ /* 0x002fe40007fde0ff */
[----:B------:R-:W-:Y:S02]  /*49e0*/  ISETP.GE.U32.AND P5, PT, R14, 0x7fffff15, PT ;  /* 0x7fffff150e00780c */ /* 0x000fe40003fa6070 */
[----:B------:R0:W2:Y:S01]  /*49f0*/  @!P4 LDG.E.U8 R31, desc[UR20][R12.64] ;  /* 0x000000140c1fc981 */ /* 0x0000a2000c1e1100 */
[----:B------:R-:W-:Y:S01]  /*4a00*/  LEA.HI.X.SX32 R14, R8, R2, 0x1, P6 ;  /* 0x00000002080e7211 */ /* 0x000fe200030f0eff */
[----:B------:R-:W-:-:S02]  /*4a10*/  IMAD R10, R88, 0x5b, RZ ;  /* 0x0000005b580a7824 */ /* 0x000fc400078e02ff */
[----:B0-----:R-:W-:Y:S02]  /*4a20*/  VIADD R12, R245, 0xffffff8c ;  /* 0xffffff8cf50c7836 */ /* 0x001fe40000000000 */
[----:B------:R-:W-:-:S03]  /*4a30*/  @!P1 IMAD.MOV.U32 R13, RZ, RZ, R14 ;  /* 0x000000ffff0d9224 */ /* 0x000fc600078e000e */
[----:B------:R-:W-:Y:S01]  /*4a40*/  ISETP.GE.U32.AND P4, PT, R12, 0x7fffff0d, PT ;  /* 0x7fffff0d0c00780c */ /* 0x000fe20003f86070 */
[----:B------:R-:W-:Y:S02]  /*4a50*/  @!P1 IMAD.MOV.U32 R12, RZ, RZ, R4 ;  /* 0x000000ffff0c9224 */ /* 0x000fe400078e0004 */
[----:B------:R-:W-:Y:S01]  /*4a60*/  VIADD R8, R245, 0xffffff84 ;  /* 0xffffff84f5087836 */ /* 0x000fe20000000000 */
[----:B------:R-:W-:Y:S04]  /*4a70*/  STL [R1+0x38], R55 ;  /* 0x0000383701007387 */ /* 0x000fe80000100800 */
[----:B------:R0:W-:Y:S04]  /*4a80*/  STL [R1+0x2c4], R53 ;  /* 0x0002c43501007387 */ /* 0x0001e80000100800 */
[----:B------:R1:W2:Y:S01]  /*4a90*/  @!P1 LDG.E.U8 R30, desc[UR20][R12.64] ;  /* 0x000000140c1e9981 */ /* 0x0002a2000c1e1100 */
[----:B------:R-:W-:Y:S01]  /*4aa0*/  ISETP.GE.U32.AND P1, PT, R8, 0x7fffff05, PT ;  /* 0x7fffff050800780c */ /* 0x000fe20003f26070 */
[----:B------:R-:W-:Y:S01]  /*4ab0*/  IMAD R8, R88, 0x63, RZ ;  /* 0x0000006358087824 */ /* 0x000fe200078e02ff */
[----:B0-----:R-:W-:Y:S01]  /*4ac0*/  IADD3 R53, P6, PT, R10, R3, RZ ;  /* 0x000000030a357210 */ /* 0x001fe20007fde0ff */
[----:B------:R0:W-:Y:S01]  /*4ad0*/  STL [R1+0x2c0], R54 ;  /* 0x0002c03601007387 */ /* 0x0001e20000100800 */
[----:B------:R-:W-:-:S03]  /*4ae0*/  PRMT R29, RZ, 0x7610, R29 ;  /* 0x00007610ff1d7816 */ /* 0x000fc6000000001d */
[----:B------:R4:W-:Y:S01]  /*4af0*/  STL [R1+0x2fc], R4 ;  /* 0x0002fc0401007387 */ /* 0x0009e20000100800 */
[----:B-1----:R-:W-:Y:S01]  /*4b00*/  @!P2 IMAD.MOV.U32 R12, RZ, RZ, R53 ;  /* 0x000000ffff0ca224 */ /* 0x002fe200078e0035 */
[-C--:B0-----:R-:W-:Y:S01]  /*4b10*/  LEA.HI.X.SX32 R54, R10, R2.reuse, 0x1, P6 ;  /* 0x000000020a367211 */ /* 0x081fe200030f0eff */
[----:B------:R-:W-:Y:S01]  /*4b20*/  IMAD R10, R88, 0x6b, RZ ;  /* 0x0000006b580a7824 */ /* 0x000fe200078e02ff */
[C---:B----4-:R-:W-:Y:S01]  /*4b30*/  IADD3 R4, P6, PT, R8.reuse, R3, RZ ;  /* 0x0000000308047210 */ /* 0x050fe20007fde0ff */
[----:B------:R0:W-:Y:S02]  /*4b40*/  STL [R1+0x2f8], R14 ;  /* 0x0002f80e01007387 */ /* 0x0001e40000100800 */
[----:B------:R-:W-:Y:S01]  /*4b50*/  @!P2 IMAD.MOV.U32 R13, RZ, RZ, R54 ;  /* 0x000000ffff0da224 */ /* 0x000fe200078e0036 */
[----:B------:R-:W-:Y:S01]  /*4b60*/  LEA.HI.X.SX32 R55, R8, R2, 0x1, P6 ;  /* 0x0000000208377211 */ /* 0x000fe200030f0eff */
[----:B------:R1:W-:Y:S01]  /*4b70*/  STL [R1+0x334], R53 ;  /* 0x0003343501007387 */ /* 0x0003e20000100800 */
[----:B------:R-:W-:Y:S01]  /*4b80*/  IMAD R8, R88, 0x73, RZ ;  /* 0x0000007358087824 */ /* 0x000fe200078e02ff */
[----:B------:R-:W-:-:S02]  /*4b90*/  PRMT R28, RZ, 0x7610, R28 ;  /* 0x00007610ff1c7816 */ /* 0x000fc4000000001c */
[----:B------:R4:W2:Y:S01]  /*4ba0*/  @!P2 LDG.E.U8 R29, desc[UR20][R12.64] ;  /* 0x000000140c1da981 */ /* 0x0008a2000c1e1100 */
[C---:B0-----:R-:W-:Y:S01]  /*4bb0*/  VIADD R14, R245.reuse, 0xfffffffb ;  /* 0xfffffffbf50e7836 */ /* 0x041fe20000000000 */
[----:B-1----:R-:W-:Y:S02]  /*4bc0*/  IADD3 R53, P6, PT, R10, R3, RZ ;  /* 0x000000030a357210 */ /* 0x002fe40007fde0ff */
[----:B------:R0:W-:Y:S02]  /*4bd0*/  STL [R1+0x330], R54 ;  /* 0x0003303601007387 */ /* 0x0001e40000100800 */
[----:B------:R-:W-:Y:S01]  /*4be0*/  ISETP.GE.U32.AND P2, PT, R14, 0x7fffff7c, PT ;  /* 0x7fffff7c0e00780c */ /* 0x000fe20003f46070 */
[----:B------:R-:W-:Y:S02]  /*4bf0*/  VIADD R14, R245, 0xfffffff3 ;  /* 0xfffffff3f50e7836 */ /* 0x000fe40000000000 */
[----:B----4-:R-:W-:Y:S02]  /*4c00*/  @!P0 IMAD.MOV.U32 R12, RZ, RZ, R4 ;  /* 0x000000ffff0c8224 */ /* 0x010fe400078e0004 */
[----:B------:R-:W-:Y:S01]  /*4c10*/  @!P0 IMAD.MOV.U32 R13, RZ, RZ, R55 ;  /* 0x000000ffff0d8224 */ /* 0x000fe200078e0037 */
[----:B------:R1:W-:Y:S01]  /*4c20*/  STL [R1+0x36c], R4 ;  /* 0x00036c0401007387 */ /* 0x0003e20000100800 */
[----:B0-----:R-:W-:-:S03]  /*4c30*/  LEA.HI.X.SX32 R54, R10, R2, 0x1, P6 ;  /* 0x000000020a367211 */ /* 0x001fc600030f0eff */
[----:B------:R0:W4:Y:S01]  /*4c40*/  @!P0 LDG.E.U8 R28, desc[UR20][R12.64] ;  /* 0x000000140c1c8981 */ /* 0x000122000c1e1100 */
[----:B------:R-:W-:Y:S02]  /*4c50*/  PRMT R27, RZ, 0x7610, R27 ;  /* 0x00007610ff1b7816 */ /* 0x000fe4000000001b */
[----:B------:R-:W-:Y:S02]  /*4c60*/  ISETP.GE.U32.AND P0, PT, R14, 0x7fffff74, PT ;  /* 0x7fffff740e00780c */ /* 0x000fe40003f06070 */
[C---:B-1----:R-:W-:Y:S01]  /*4c70*/  IADD3 R4, P6, PT, R8.reuse, R3, RZ ;  /* 0x0000000308047210 */ /* 0x042fe20007fde0ff */
[----:B------:R-:W-:Y:S01]  /*4c80*/  STL [R1+0x368], R55 ;  /* 0x0003683701007387 */ /* 0x000fe20000100800 */
[----:B0-----:R-:W-:Y:S02]  /*4c90*/  @!P5 IMAD.MOV.U32 R12, RZ, RZ, R53 ;  /* 0x000000ffff0cd224 */ /* 0x001fe400078e0035 */
[----:B------:R-:W-:Y:S01]  /*4ca0*/  LEA.HI.X.SX32 R14, R8, R2, 0x1, P6 ;  /* 0x00000002080e7211 */ /* 0x000fe200030f0eff */
[----:B------:R-:W-:-:S02]  /*4cb0*/  @!P5 IMAD.MOV.U32 R13, RZ, RZ, R54 ;  /* 0x000000ffff0dd224 */ /* 0x000fc400078e0036 */
[----:B------:R-:W-:Y:S01]  /*4cc0*/  IMAD R8, R88, 0x7b, RZ ;  /* 0x0000007b58087824 */ /* 0x000fe200078e02ff */
[----:B------:R-:W-:Y:S04]  /*4cd0*/  STL [R1+0x3a4], R53 ;  /* 0x0003a43501007387 */ /* 0x000fe80000100800 */
[----:B------:R0:W-:Y:S04]  /*4ce0*/  STL [R1+0x3a0], R54 ;  /* 0x0003a03601007387 */ /* 0x0001e80000100800 */
[----:B------:R1:W2:Y:S01]  /*4cf0*/  @!P5 LDG.E.U8 R27, desc[UR20][R12.64] ;  /* 0x000000140c1bd981 */ /* 0x0002a2000c1e1100 */
[----:B------:R-:W-:-:S03]  /*4d00*/  PRMT R26, RZ, 0x7610, R26 ;  /* 0x00007610ff1a7816 */ /* 0x000fc6000000001a */
[----:B------:R1:W-:Y:S01]  /*4d10*/  STL [R1+0x3dc], R4 ;  /* 0x0003dc0401007387 */ /* 0x0003e20000100800 */
[----:B0-----:R-:W-:Y:S02]  /*4d20*/  IMAD.SHL.U32 R54, R88, 0x4, RZ ;  /* 0x0000000458367824 */ /* 0x001fe400078e00ff */
[----:B-1----:R-:W-:Y:S01]  /*4d30*/  @!P4 IMAD.MOV.U32 R12, RZ, RZ, R4 ;  /* 0x000000ffff0cc224 */ /* 0x002fe200078e0004 */
[----:B------:R0:W-:Y:S01]  /*4d40*/  STL [R1+0x3d8], R14 ;  /* 0x0003d80e01007387 */ /* 0x0001e20000100800 */
[----:B------:R-:W-:Y:S01]  /*4d50*/  IADD3 R4, P6, PT, R8, R3, RZ ;  /* 0x0000000308047210 */ /* 0x000fe20007fde0ff */
[----:B------:R-:W-:Y:S01]  /*4d60*/  @!P4 IMAD.MOV.U32 R13, RZ, RZ, R14 ;  /* 0x000000ffff0dc224 */ /* 0x000fe200078e000e */
[----:B------:R-:W-:-:S04]  /*4d70*/  PRMT R0, RZ, 0x7610, R0 ;  /* 0x00007610ff007816 */ /* 0x000fc80000000000 */
[----:B------:R1:W2:Y:S01]  /*4d80*/  @!P4 LDG.E.U8 R26, desc[UR20][R12.64] ;  /* 0x000000140c1ac981 */ /* 0x0002a2000c1e1100 */
[----:B0-----:R-:W-:Y:S02]  /*4d90*/  LEA.HI.X.SX32 R14, R8, R2, 0x1, P6 ;  /* 0x00000002080e7211 */ /* 0x001fe400030f0eff */
[----:B------:R-:W-:Y:S01]  /*4da0*/  IADD3 R53, P6, PT, R54, R3, RZ ;  /* 0x0000000336357210 */ /* 0x000fe20007fde0ff */
[----:B------:R-:W-:-:S03]  /*4db0*/  VIADD R8, R245, 0xffffffdb ;  /* 0xffffffdbf5087836 */ /* 0x000fc60000000000 */
[-C--:B------:R-:W-:Y:S01]  /*4dc0*/  LEA.HI.X.SX32 R54, R54, R2.reuse, 0x1, P6 ;  /* 0x0000000236367211 */ /* 0x080fe200030f0eff */
[----:B-1----:R-:W-:Y:S02]  /*4dd0*/  @!P1 IMAD.MOV.U32 R12, RZ, RZ, R4 ;  /* 0x000000ffff0c9224 */ /* 0x002fe400078e0004 */
[----:B------:R-:W-:Y:S01]  /*4de0*/  @!P1 IMAD.MOV.U32 R13, RZ, RZ, R14 ;  /* 0x000000ffff0d9224 */ /* 0x000fe200078e000e */
[----:B------:R-:W-:Y:S01]  /*4df0*/  IADD3 R55, P6, PT, R56, R3, RZ ;  /* 0x0000000338377210 */ /* 0x000fe20007fde0ff */
[C---:B------:R-:W-:Y:S01]  /*4e00*/  VIADD R10, R245.reuse, 0xffffffeb ;  /* 0xffffffebf50a7836 */ /* 0x040fe20000000000 */
[----:B------:R-:W-:Y:S02]  /*4e10*/  PRMT R24, RZ, 0x7610, R24 ;  /* 0x00007610ff187816 */ /* 0x000fe40000000018 */
[----:B------:R0:W2:Y:S01]  /*4e20*/  @!P1 LDG.E.U8 R0, desc[UR20][R12.64] ;  /* 0x000000140c009981 */ /* 0x0000a2000c1e1100 */
[----:B------:R-:W-:Y:S01]  /*4e30*/  ISETP.GE.U32.AND P1, PT, R8, 0x7fffff5c, PT ;  /* 0x7fffff5c0800780c */ /* 0x000fe20003f26070 */
[----:B------:R-:W-:Y:S01]  /*4e40*/  VIADD R8, R245, 0xffffffd3 ;  /* 0xffffffd3f5087836 */ /* 0x000fe20000000000 */
[----:B------:R-:W-:-:S02]  /*4e50*/  LEA.HI.X.SX32 R56, R56, R2, 0x1, P6 ;  /* 0x0000000238387211 */ /* 0x000fc400030f0eff */
[----:B------:R-:W-:Y:S01]  /*4e60*/  ISETP.GE.U32.AND P5, PT, R10, 0x7fffff6c, PT ;  /* 0x7fffff6c0a00780c */ /* 0x000fe20003fa6070 */
[----:B0-----:R-:W-:Y:S02]  /*4e70*/  @!P2 IMAD.MOV.U32 R12, RZ, RZ, R53 ;  /* 0x000000ffff0ca224 */ /* 0x001fe400078e0035 */
[----:B------:R-:W-:Y:S01]  /*4e80*/  @!P2 IMAD.MOV.U32 R13, RZ, RZ, R54 ;  /* 0x000000ffff0da224 */ /* 0x000fe200078e0036 */
[----:B------:R-:W-:Y:S01]  /*4e90*/  PRMT R23, RZ, 0x7610, R23 ;  /* 0x00007610ff177816 */ /* 0x000fe20000000017 */
[C---:B------:R-:W-:Y:S01]  /*4ea0*/  VIADD R10, R245.reuse, 0xffffffe3 ;  /* 0xffffffe3f50a7836 */ /* 0x040fe20000000000 */
[----:B------:R-:W-:Y:S02]  /*4eb0*/  IADD3 R57, P6, PT, R58, R3, RZ ;  /* 0x000000033a397210 */ /* 0x000fe40007fde0ff */
[----:B------:R0:W2:Y:S01]  /*4ec0*/  @!P2 LDG.E.U8 R24, desc[UR20][R12.64] ;  /* 0x000000140c18a981 */ /* 0x0000a2000c1e1100 */
[----:B------:R-:W-:Y:S01]  /*4ed0*/  ISETP.GE.U32.AND P2, PT, R8, 0x7fffff54, PT ;  /* 0x7fffff540800780c */ /* 0x000fe20003f46070 */
[----:B------:R-:W-:Y:S01]  /*4ee0*/  VIADD R8, R245, 0xffffffcb ;  /* 0xffffffcbf5087836 */ /* 0x000fe20000000000 */
[----:B------:R-:W-:Y:S01]  /*4ef0*/  LEA.HI.X.SX32 R58, R58, R2, 0x1, P6 ;  /* 0x000000023a3a7211 */ /* 0x000fe200030f0eff */
[----:B0-----:R-:W-:-:S02]  /*4f00*/  @!P0 IMAD.MOV.U32 R12, RZ, RZ, R55 ;  /* 0x000000ffff0c8224 */ /* 0x001fc400078e0037 */
[----:B------:R-:W-:Y:S01]  /*4f10*/  @!P0 IMAD.MOV.U32 R13, RZ, RZ, R56 ;  /* 0x000000ffff0d8224 */ /* 0x000fe200078e0038 */
[----:B------:R-:W-:Y:S02]  /*4f20*/  ISETP.GE.U32.AND P4, PT, R10, 0x7fffff64, PT ;  /* 0x7fffff640a00780c */ /* 0x000fe40003f86070 */
[----:B------:R-:W-:Y:S02]  /*4f30*/  IADD3 R59, P6, PT, R60, R3, RZ ;  /* 0x000000033c3b7210 */ /* 0x000fe40007fde0ff */
[----:B------:R0:W2:Y:S01]  /*4f40*/  @!P0 LDG.E.U8 R23, desc[UR20][R12.64] ;  /* 0x000000140c178981 */ /* 0x0000a2000c1e1100 */
[----:B------:R-:W-:Y:S01]  /*4f50*/  ISETP.GE.U32.AND P0, PT, R8, 0x7fffff4c, PT ;  /* 0x7fffff4c0800780c */ /* 0x000fe20003f06070 */
[----:B------:R-:W-:Y:S01]  /*4f60*/  IMAD R8, R88, 0x24, RZ ;  /* 0x0000002458087824 */ /* 0x000fe200078e02ff */
[----:B------:R-:W-:Y:S01]  /*4f70*/  PRMT R22, RZ, 0x7610, R22 ;  /* 0x00007610ff167816 */ /* 0x000fe20000000016 */
[----:B------:R-:W-:Y:S01]  /*4f80*/  STL [R1+0x40c], R4 ;  /* 0x00040c0401007387 */ /* 0x000fe20000100800 */
[----:B------:R-:W-:-:S03]  /*4f90*/  LEA.HI.X.SX32 R60, R60, R2, 0x1, P6 ;  /* 0x000000023c3c7211 */ /* 0x000fc600030f0eff */
[----:B------:R1:W-:Y:S01]  /*4fa0*/  STL [R1+0x408], R14 ;  /* 0x0004080e01007387 */ /* 0x0003e20000100800 */
[----:B0-----:R-:W-:Y:S02]  /*4fb0*/  @!P5 IMAD.MOV.U32 R12, RZ, RZ, R57 ;  /* 0x000000ffff0cd224 */ /* 0x001fe400078e0039 */
[----:B------:R-:W-:Y:S01]  /*4fc0*/  @!P5 IMAD.MOV.U32 R13, RZ, RZ, R58 ;  /* 0x000000ffff0dd224 */ /* 0x000fe200078e003a */
[----:B------:R-:W-:-:S04]  /*4fd0*/  PRMT R21, RZ, 0x7610, R21 ;  /* 0x00007610ff157816 */ /* 0x000fc80000000015 */
[----:B------:R0:W2:Y:S01]  /*4fe0*/  @!P5 LDG.E.U8 R22, desc[UR20][R12.64] ;  /* 0x000000140c16d981 */ /* 0x0000a2000c1e1100 */
[----:B-1----:R-:W-:Y:S01]  /*4ff0*/  IADD3 R14, P6, PT, R8, R3, RZ ;  /* 0x00000003080e7210 */ /* 0x002fe20007fde0ff */
[----:B------:R-:W-:Y:S01]  /*5000*/  @!P4 IMAD.MOV.U32 R62, RZ, RZ, R59 ;  /* 0x000000ffff3ec224 */ /* 0x000fe200078e003b */
[----:B------:R-:W-:Y:S01]  /*5010*/  PRMT R20, RZ, 0x7610, R20 ;  /* 0x00007610ff147816 */ /* 0x000fe20000000014 */
[----:B------:R-:W-:Y:S01]  /*5020*/  @!P4 IMAD.MOV.U32 R63, RZ, RZ, R60 ;  /* 0x000000ffff3fc224 */ /* 0x000fe200078e003c */
[----:B------:R-:W-:Y:S01]  /*5030*/  PRMT R19, RZ, 0x7610, R19 ;  /* 0x00007610ff137816 */ /* 0x000fe20000000013 */
[----:B------:R-:W-:-:S03]  /*5040*/  VIADD R10, R245, 0xffffffc3 ;  /* 0xffffffc3f50a7836 */ /* 0x000fc60000000000 */
[----:B------:R1:W2:Y:S01]  /*5050*/  @!P4 LDG.E.U8 R21, desc[UR20][R62.64] ;  /* 0x000000143e15c981 */ /* 0x0002a2000c1e1100 */
[-C--:B0-----:R-:W-:Y:S02]  /*5060*/  LEA.HI.X.SX32 R13, R8, R2.reuse, 0x1, P6 ;  /* 0x00000002080d7211 */ /* 0x081fe400030f0eff */
[C---:B------:R-:W-:Y:S01]  /*5070*/  IADD3 R181, P6, PT, R180.reuse, R3, RZ ;  /* 0x00000003b4b57210 */ /* 0x040fe20007fde0ff */
[----:B------:R-:W-:Y:S02]  /*5080*/  @!P1 IMAD.MOV.U32 R12, RZ, RZ, R14 ;  /* 0x000000ffff0c9224 */ /* 0x000fe400078e000e */
[----:B------:R-:W-:Y:S01]  /*5090*/  VIADD R8, R245, 0xffffffb3 ;  /* 0xffffffb3f5087836 */ /* 0x000fe20000000000 */
[----:B------:R-:W-:Y:S02]  /*50a0*/  LEA.HI.X.SX32 R180, R180, R2, 0x1, P6 ;  /* 0x00000002b4b47211 */ /* 0x000fe400030f0eff */
[----:B------:R0:W2:Y:S01]  /*50b0*/  @!P1 LDG.E.U8 R20, desc[UR20][R12.64] ;  /* 0x000000140c149981 */ /* 0x0000a2000c1e1100 */
[----:B-1----:R-:W-:Y:S01]  /*50c0*/  @!P2 IMAD.MOV.U32 R62, RZ, RZ, R181 ;  /* 0x000000ffff3ea224 */ /* 0x002fe200078e00b5 */
[----:B------:R-:W-:Y:S01]  /*50d0*/  ISETP.GE.U32.AND P1, PT, R8, 0x7fffff34, PT ;  /* 0x7fffff340800780c */ /* 0x000fe20003f26070 */
[----:B------:R-:W-:-:S02]  /*50e0*/  @!P2 IMAD.MOV.U32 R63, RZ, RZ, R180 ;  /* 0x000000ffff3fa224 */ /* 0x000fc400078e00b4 */
[C---:B------:R-:W-:Y:S01]  /*50f0*/  VIADD R8, R245.reuse, 0xffffffab ;  /* 0xffffffabf5087836 */ /* 0x040fe20000000000 */
[-C--:B------:R-:W-:Y:S02]  /*5100*/  IADD3 R221, P6, PT, R220, R3.reuse, RZ ;  /* 0x00000003dcdd7210 */ /* 0x080fe40007fde0ff */
[----:B------:R1:W2:Y:S01]  /*5110*/  @!P2 LDG.E.U8 R19, desc[UR20][R62.64] ;  /* 0x000000143e13a981 */ /* 0x0002a2000c1e1100 */
[----:B------:R-:W-:Y:S01]  /*5120*/  ISETP.GE.U32.AND P5, PT, R10, 0x7fffff44, PT ;  /* 0x7fffff440a00780c */ /* 0x000fe20003fa6070 */
[C---:B------:R-:W-:Y:S01]  /*5130*/  VIADD R10, R245.reuse, 0xffffffbb ;  /* 0xffffffbbf50a7836 */ /* 0x040fe20000000000 */
[----:B------:R-:W-:Y:S01]  /*5140*/  ISETP.GE.U32.AND P2, PT, R8, 0x7fffff2c, PT ;  /* 0x7fffff2c0800780c */ /* 0x000fe20003f46070 */
[----:B------:R-:W-:Y:S01]  /*5150*/  IMAD R8, R88, 0x3c, RZ ;  /* 0x0000003c58087824 */ /* 0x000fe200078e02ff */
[----:B------:R-:W-:Y:S02]  /*5160*/  LEA.HI.X.SX32 R220, R220, R2, 0x1, P6 ;  /* 0x00000002dcdc7211 */ /* 0x000fe400030f0eff */
[----:B------:R-:W-:Y:S01]  /*5170*/  PRMT R18, RZ, 0x7610, R18 ;  /* 0x00007610ff127816 */ /* 0x000fe20000000012 */
[----:B0-----:R-:W-:Y:S01]  /*5180*/  VIADD R12, R245, 0xffffffa3 ;  /* 0xffffffa3f50c7836 */ /* 0x001fe20000000000 */
[----:B------:R-:W-:Y:S01]  /*5190*/  ISETP.GE.U32.AND P4, PT, R10, 0x7fffff3c, PT ;  /* 0x7fffff3c0a00780c */ /* 0x000fe20003f86070 */
[----:B-1----:R-:W-:Y:S01]  /*51a0*/  @!P0 IMAD.MOV.U32 R62, RZ, RZ, R221 ;  /* 0x000000ffff3e8224 */ /* 0x002fe200078e00dd */
[----:B------:R-:W-:Y:S01]  /*51b0*/  IADD3 R4, P6, PT, R8, R3, RZ ;  /* 0x0000000308047210 */ /* 0x000fe20007fde0ff */
[----:B------:R-:W-:-:S02]  /*51c0*/  @!P0 IMAD.MOV.U32 R63, RZ, RZ, R220 ;  /* 0x000000ffff3f8224 */ /* 0x000fc400078e00dc */
[----:B------:R-:W-:Y:S01]  /*51d0*/  IMAD R10, R88, 0x44, RZ ;  /* 0x00000044580a7824 */ /* 0x000fe200078e02ff */
[-C--:B------:R-:W-:Y:S02]  /*51e0*/  LEA.HI.X.SX32 R65, R8, R2.reuse, 0x1, P6 ;  /* 0x0000000208417211 */ /* 0x080fe400030f0eff */
[----:B------:R0:W2:Y:S01]  /*51f0*/  @!P0 LDG.E.U8 R18, desc[UR20][R62.64] ;  /* 0x000000143e128981 */ /* 0x0000a2000c1e1100 */
[----:B------:R-:W-:Y:S01]  /*5200*/  ISETP.GE.U32.AND P0, PT, R12, 0x7fffff24, PT ;  /* 0x7fffff240c00780c */ /* 0x000fe20003f06070 */
[----:B------:R-:W-:Y:S01]  /*5210*/  IMAD R12, R88, 0x4c, RZ ;  /* 0x0000004c580c7824 */ /* 0x000fe200078e02ff */
[C---:B------:R-:W-:Y:S02]  /*5220*/  IADD3 R61, P6, PT, R10.reuse, R3, RZ ;  /* 0x000000030a3d7210 */ /* 0x040fe40007fde0ff */
[----:B------:R-:W-:Y:S01]  /*5230*/  PRMT R17, RZ, 0x7610, R17 ;  /* 0x00007610ff117816 */ /* 0x000fe20000000011 */
[----:B------:R1:W-:Y:S01]  /*5240*/  STL [R1+0x4], R4 ;  /* 0x0000040401007387 */ /* 0x0003e20000100800 */
[----:B------:R-:W-:Y:S01]  /*5250*/  LEA.HI.X.SX32 R64, R10, R2, 0x1, P6 ;  /* 0x000000020a407211 */ /* 0x000fe200030f0eff */
[----:B0-----:R-:W-:-:S02]  /*5260*/  @!P5 IMAD.MOV.U32 R62, RZ, RZ, R4 ;  /* 0x000000ffff3ed224 */ /* 0x001fc400078e0004 */
[----:B------:R-:W-:Y:S01]  /*5270*/  @!P5 IMAD.MOV.U32 R63, RZ, RZ, R65 ;  /* 0x000000ffff3fd224 */ /* 0x000fe200078e0041 */
[----:B------:R-:W-:Y:S02]  /*5280*/  PRMT R16, RZ, 0x7610, R16 ;  /* 0x00007610ff107816 */ /* 0x000fe40000000010 */
[C---:B-1----:R-:W-:Y:S02]  /*5290*/  IADD3 R4, P6, PT, R12.reuse, R3, RZ ;  /* 0x000000030c047210 */ /* 0x042fe40007fde0ff */
[----:B------:R0:W2:Y:S01]  /*52a0*/  @!P5 LDG.E.U8 R17, desc[UR20][R62.64] ;  /* 0x000000143e11d981 */ /* 0x0000a2000c1e1100 */
[C---:B------:R-:W-:Y:S02]  /*52b0*/  VIADD R8, R245.reuse, 0xffffff9b ;  /* 0xffffff9bf5087836 */ /* 0x040fe40000000000 */
[----:B------:R-:W-:Y:S01]  /*52c0*/  VIADD R10, R245, 0xffffff93 ;  /* 0xffffff93f50a7836 */ /* 0x000fe20000000000 */
[----:B------:R-:W-:Y:S01]  /*52d0*/  LEA.HI.X.SX32 R12, R12, R2, 0x1, P6 ;  /* 0x000000020c0c7211 */ /* 0x000fe200030f0eff */
[----:B0-----:R-:W-:-:S02]  /*52e0*/  @!P4 IMAD.MOV.U32 R62, RZ, RZ, R61 ;  /* 0x000000ffff3ec224 */ /* 0x001fc400078e003d */
[----:B------:R-:W-:Y:S01]  /*52f0*/  @!P4 IMAD.MOV.U32 R63, RZ, RZ, R64 ;  /* 0x000000ffff3fc224 */ /* 0x000fe200078e0040 */
[----:B------:R-:W-:Y:S02]  /*5300*/  PRMT R15, RZ, 0x7610, R15 ;  /* 0x00007610ff0f7816 */ /* 0x000fe4000000000f */
[----:B------:R-:W-:Y:S02]  /*5310*/  ISETP.GE.U32.AND P5, PT, R8, 0x7fffff1c, PT ;  /* 0x7fffff1c0800780c */ /* 0x000fe40003fa6070 */
[----:B------:R0:W2:Y:S01]  /*5320*/  @!P4 LDG.E.U8 R16, desc[UR20][R62.64] ;  /* 0x000000143e10c981 */ /* 0x0000a2000c1e1100 */
[----:B------:R-:W-:Y:S01]  /*5330*/  ISETP.GE.U32.AND P4, PT, R10, 0x7fffff14, PT ;  /* 0x7fffff140a00780c */ /* 0x000fe20003f86070 */
[----:B------:R-:W-:Y:S02]  /*5340*/  IMAD R8, R88, 0x54, RZ ;  /* 0x0000005458087824 */ /* 0x000fe400078e02ff */
[----:B------:R-:W-:Y:S01]  /*5350*/  VIADD R10, R245, 0xffffff8b ;  /* 0xffffff8bf50a7836 */ /* 0x000fe20000000000 */
[----:B------:R-:W-:Y:S01]  /*5360*/  STL [R1], R65 ;  /* 0x0000004101007387 */ /* 0x000fe20000100800 */
[----:B0-----:R-:W-:-:S02]  /*5370*/  @!P1 IMAD.MOV.U32 R62, RZ, RZ, R4 ;  /* 0x000000ffff3e9224 */ /* 0x001fc400078e0004 */
[----:B------:R-:W-:Y:S01]  /*5380*/  @!P1 IMAD.MOV.U32 R63, RZ, RZ, R12 ;  /* 0x000000ffff3f9224 */ /* 0x000fe200078e000c */
        /* <DEDUP_REMOVED lines=9> */
[----:B0-----:R-:W-:Y:S01]  /*5420*/  LEA.HI.X.SX32 R64, R8, R2, 0x1, P6 ;  /* 0x0000000208407211 */ /* 0x001fe200030f0eff */
[----:B------:R-:W-:Y:S01]  /*5430*/  IMAD R8, R88, 0x64, RZ ;  /* 0x0000006458087824 */ /* 0x000fe200078e02ff */
[----:B---3--:R-:W-:-:S03]  /*5440*/  IADD3 R4, P6, PT, R10, R3, RZ ;  /* 0x000000030a047210 */ /* 0x008fc60007fde0ff */
[----:B------:R-:W-:Y:S01]  /*5450*/  @!P2 IMAD.MOV.U32 R63, RZ, RZ, R64 ;  /* 0x000000ffff3fa224 */ /* 0x000fe200078e0040 */
[----:B------:R-:W-:Y:S01]  /*5460*/  STL [R1+0x2c8], R12 ;  /* 0x0002c80c01007387 */ /* 0x000fe20000100800 */
[----:B------:R-:W-:-:S03]  /*5470*/  LEA.HI.X.SX32 R65, R10, R2, 0x1, P6 ;  /* 0x000000020a417211 */ /* 0x000fc600030f0eff */
[----:B------:R0:W-:Y:S01]  /*5480*/  STL [R1+0x304], R61 ;  /* 0x0003043d01007387 */ /* 0x0001e20000100800 */
[----:B------:R-:W-:Y:S01]  /*5490*/  IMAD R10, R88, 0x6c, RZ ;  /* 0x0000006c580a7824 */ /* 0x000fe200078e02ff */
[----:B------:R-:W-:Y:S02]  /*54a0*/  PRMT R5, RZ, 0x7610, R5 ;  /* 0x00007610ff057816 */ /* 0x000fe40000000005 */
[----:B------:R1:W3:Y:S01]  /*54b0*/  @!P2 LDG.E.U8 R6, desc[UR20][R62.64] ;  /* 0x000000143e06a981 */ /* 0x0002e2000c1e1100 */
[----:B0-----:R-:W-:-:S03]  /*54c0*/  IADD3 R61, P6, PT, R8, R3, RZ ;  /* 0x00000003083d7210 */ /* 0x001fc60007fde0ff */
[----:B------:R0:W-:Y:S01]  /*54d0*/  STL [R1+0x300], R64 ;  /* 0x0003004001007387 */ /* 0x0001e20000100800 */
[----:B-1----:R-:W-:Y:S02]  /*54e0*/  @!P0 IMAD.MOV.U32 R62, RZ, RZ, R4 ;  /* 0x000000ffff3e8224 */ /* 0x002fe400078e0004 */
[----:B------:R-:W-:Y:S01]  /*54f0*/  @!P0 IMAD.MOV.U32 R63, RZ, RZ, R65 ;  /* 0x000000ffff3f8224 */ /* 0x000fe200078e0041 */
[----:B------:R1:W-:Y:S01]  /*5500*/  STL [R1+0x33c], R4 ;  /* 0x00033c0401007387 */ /* 0x0003e20000100800 */
[----:B0-----:R-:W-:-:S03]  /*5510*/  LEA.HI.X.SX32 R64, R8, R2, 0x1, P6 ;  /* 0x0000000208407211 */ /* 0x001fc600030f0eff */
[----:B------:R-:W-:Y:S04]  /*5520*/  STL [R1+0x338], R65 ;  /* 0x0003384101007387 */ /* 0x000fe80000100800 */
[----:B------:R0:W2:Y:S01]  /*5530*/  @!P0 LDG.E.U8 R5, desc[UR20][R62.64] ;  /* 0x000000143e058981 */ /* 0x0000a2000c1e1100 */
[----:B-1----:R-:W-:-:S03]  /*5540*/  IADD3 R4, P6, PT, R10, R3, RZ ;  /* 0x000000030a047210 */ /* 0x002fc60007fde0ff */
[----:B------:R-:W-:Y:S04]  /*5550*/  STL [R1+0x374], R61 ;  /* 0x0003743d01007387 */ /* 0x000fe80000100800 */
[----:B------:R1:W-:Y:S01]  /*5560*/  STL [R1+0x370], R64 ;  /* 0x0003704001007387 */ /* 0x0003e20000100800 */
[----:B0-----:R-:W-:Y:S02]  /*5570*/  @!P5 IMAD.MOV.U32 R62, RZ, RZ, R61 ;  /* 0x000000ffff3ed224 */ /* 0x001fe400078e003d */
[----:B------:R-:W-:Y:S02]  /*5580*/  @!P5 IMAD.MOV.U32 R63, RZ, RZ, R64 ;  /* 0x000000ffff3fd224 */ /* 0x000fe400078e0040 */
[----:B------:R-:W-:-:S03]  /*5590*/  IMAD R8, R88, 0x74, RZ ;  /* 0x0000007458087824 */ /* 0x000fc600078e02ff */
[----:B------:R0:W2:Y:S01]  /*55a0*/  @!P5 LDG.E.U8 R246, desc[UR20][R62.64] ;  /* 0x000000143ef6d981 */ /* 0x0000a2000c1e1100 */
[----:B-1----:R-:W-:Y:S01]  /*55b0*/  LEA.HI.X.SX32 R64, R10, R2, 0x1, P6 ;  /* 0x000000020a407211 */ /* 0x002fe200030f0eff */
[C---:B------:R-:W-:Y:S02]  /*55c0*/  VIADD R10, R245.reuse, 0xffffffea ;  /* 0xffffffeaf50a7836 */ /* 0x040fe40000000000 */
[----:B------:R-:W-:Y:S02]  /*55d0*/  VIADD R12, R245, 0xffffff83 ;  /* 0xffffff83f50c7836 */ /* 0x000fe40000000000 */
[----:B0-----:R-:W-:Y:S02]  /*55e0*/  @!P4 IMAD.MOV.U32 R62, RZ, RZ, R4 ;  /* 0x000000ffff3ec224 */ /* 0x001fe400078e0004 */
[----:B------:R-:W-:Y:S01]  /*55f0*/  @!P4 IMAD.MOV.U32 R63, RZ, RZ, R64 ;  /* 0x000000ffff3fc224 */ /* 0x000fe200078e0040 */
[----:B------:R-:W-:Y:S01]  /*5600*/  IADD3 R61, P6, PT, R8, R3, RZ ;  /* 0x00000003083d7210 */ /* 0x000fe20007fde0ff */
[----:B------:R-:W-:Y:S01]  /*5610*/  STL [R1+0x3ac], R4 ;  /* 0x0003ac0401007387 */ /* 0x000fe20000100800 */
[----:B------:R-:W-:-:S03]  /*5620*/  ISETP.GE.U32.AND P2, PT, R12, 0x7fffff04, PT ;  /* 0x7fffff040c00780c */ /* 0x000fc60003f46070 */
[----:B------:R0:W2:Y:S01]  /*5630*/  @!P4 LDG.E.U8 R243, desc[UR20][R62.64] ;  /* 0x000000143ef3c981 */ /* 0x0000a2000c1e1100 */
[----:B------:R-:W-:Y:S01]  /*5640*/  ISETP.GE.U32.AND P4, PT, R10, 0x7fffff6b, PT ;  /* 0x7fffff6b0a00780c */ /* 0x000fe20003f86070 */
[----:B------:R-:W-:Y:S02]  /*5650*/  IMAD R10, R88, 0x7c, RZ ;  /* 0x0000007c580a7824 */ /* 0x000fe400078e02ff */
[----:B------:R1:W-:Y:S01]  /*5660*/  STL [R1+0x3a8], R64 ;  /* 0x0003a84001007387 */ /* 0x0003e20000100800 */
[----:B------:R-:W-:-:S03]  /*5670*/  VIADD R12, R245, 0xfffffffa ;  /* 0xfffffffaf50c7836 */ /* 0x000fc60000000000 */
[----:B------:R-:W-:Y:S01]  /*5680*/  STL [R1+0x3e4], R61 ;  /* 0x0003e43d01007387 */ /* 0x000fe20000100800 */
[----:B-1----:R-:W-:Y:S02]  /*5690*/  LEA.HI.X.SX32 R64, R8, R2, 0x1, P6 ;  /* 0x0000000208407211 */ /* 0x002fe400030f0eff */
[----:B------:R-:W-:Y:S01]  /*56a0*/  IADD3 R4, P6, PT, R10, R3, RZ ;  /* 0x000000030a047210 */ /* 0x000fe20007fde0ff */
[----:B------:R-:W-:Y:S01]  /*56b0*/  IMAD R8, R88, 0x5, RZ ;  /* 0x0000000558087824 */ /* 0x000fe200078e02ff */
[----:B------:R-:W-:Y:S01]  /*56c0*/  ISETP.GE.U32.AND P0, PT, R12, 0x7fffff7b, PT ;  /* 0x7fffff7b0c00780c */ /* 0x000fe20003f06070 */
[----:B------:R1:W-:Y:S01]  /*56d0*/  STL [R1+0x3e0], R64 ;  /* 0x0003e04001007387 */ /* 0x0003e20000100800 */
[----:B0-----:R-:W-:Y:S02]  /*56e0*/  @!P1 IMAD.MOV.U32 R63, RZ, RZ, R64 ;  /* 0x000000ffff3f9224 */ /* 0x001fe400078e0040 */
[----:B------:R-:W-:Y:S01]  /*56f0*/  @!P1 IMAD.MOV.U32 R62, RZ, RZ, R61 ;  /* 0x000000ffff3e9224 */ /* 0x000fe200078e003d */
[----:B------:R-:W-:Y:S01]  /*5700*/  STL [R1+0x414], R4 ;  /* 0x0004140401007387 */ /* 0x000fe20000100800 */
[----:B------:R-:W-:-:S03]  /*5710*/  VIADD R12, R245, 0xfffffff2 ;  /* 0xfffffff2f50c7836 */ /* 0x000fc60000000000 */
[----:B------:R0:W2:Y:S01]  /*5720*/  @!P1 LDG.E.U8 R242, desc[UR20][R62.64] ;  /* 0x000000143ef29981 */ /* 0x0000a2000c1e1100 */
[----:B-1----:R-:W-:Y:S02]  /*5730*/  LEA.HI.X.SX32 R64, R10, R2, 0x1, P6 ;  /* 0x000000020a407211 */ /* 0x002fe400030f0eff */
[----:B------:R-:W-:-:S03]  /*5740*/  IADD3 R61, P6, PT, R8, R3, RZ ;  /* 0x00000003083d7210 */ /* 0x000fc60007fde0ff */
[----:B------:R1:W-:Y:S01]  /*5750*/  STL [R1+0x410], R64 ;  /* 0x0004104001007387 */ /* 0x0003e20000100800 */
[----:B------:R-:W-:Y:S01]  /*5760*/  @!P2 IMAD.MOV.U32 R65, RZ, RZ, R64 ;  /* 0x000000ffff41a224 */ /* 0x000fe200078e0040 */
[----:B0-----:R-:W-:Y:S01]  /*5770*/  LEA.HI.X.SX32 R62, R8, R2, 0x1, P6 ;  /* 0x00000002083e7211 */ /* 0x001fe200030f0eff */
[----:B------:R-:W-:Y:S01]  /*5780*/  IMAD R10, R88, 0xd, RZ ;  /* 0x0000000d580a7824 */ /* 0x000fe200078e02ff */
[----:B------:R-:W-:Y:S01]  /*5790*/  ISETP.GE.U32.AND P5, PT, R12, 0x7fffff73, PT ;  /* 0x7fffff730c00780c */ /* 0x000fe20003fa6070 */
[----:B-1----:R-:W-:-:S03]  /*57a0*/  @!P2 IMAD.MOV.U32 R64, RZ, RZ, R4 ;  /* 0x000000ffff40a224 */ /* 0x002fc600078e0004 */
[----:B------:R-:W-:Y:S02]  /*57b0*/  IADD3 R63, P6, PT, R10, R3, RZ ;  /* 0x000000030a3f7210 */ /* 0x000fe40007fde0ff */
[----:B------:R0:W2:Y:S01]  /*57c0*/  @!P2 LDG.E.U8 R239, desc[UR20][R64.64] ;  /* 0x0000001440efa981 */ /* 0x0000a2000c1e1100 */
[----:B------:R-:W-:Y:S02]  /*57d0*/  IMAD R8, R88, 0x15, RZ ;  /* 0x0000001558087824 */ /* 0x000fe400078e02ff */
[----:B0-----:R-:W-:Y:S02]  /*57e0*/  @!P0 IMAD.MOV.U32 R64, RZ, RZ, R61 ;  /* 0x000000ffff408224 */ /* 0x001fe400078e003d */
[----:B------:R-:W-:-:S05]  /*57f0*/  @!P0 IMAD.MOV.U32 R65, RZ, RZ, R62 ;  /* 0x000000ffff418224 */ /* 0x000fca00078e003e */
[----:B------:R0:W2:Y:S01]  /*5800*/  @!P0 LDG.E.U8 R240, desc[UR20][R64.64] ;  /* 0x0000001440f08981 */ /* 0x0000a2000c1e1100 */
[----:B------:R-:W-:Y:S02]  /*5810*/  VIADD R12, R245, 0xffffffe2 ;  /* 0xffffffe2f50c7836 */ /* 0x000fe40000000000 */
[----:B------:R-:W-:Y:S01]  /*5820*/  @!P5 IMAD.MOV.U32 R66, RZ, RZ, R63 ;  /* 0x000000ffff42d224 */ /* 0x000fe200078e003f */
[----:B0-----:R-:W-:Y:S02]  /*5830*/  LEA.HI.X.SX32 R64, R10, R2, 0x1, P6 ;  /* 0x000000020a407211 */ /* 0x001fe400030f0eff */
[----:B------:R-:W-:-:S03]  /*5840*/  IADD3 R65, P6, PT, R8, R3, RZ ;  /* 0x0000000308417210 */ /* 0x000fc60007fde0ff */
[----:B------:R-:W-:Y:S01]  /*5850*/  @!P5 IMAD.MOV.U32 R67, RZ, RZ, R64 ;  /* 0x000000ffff43d224 */ /* 0x000fe200078e0040 */
[----:B------:R-:W-:Y:S01]  /*5860*/  ISETP.GE.U32.AND P1, PT, R12, 0x7fffff63, PT ;  /* 0x7fffff630c00780c */ /* 0x000fe20003f26070 */
[C---:B------:R-:W-:Y:S02]  /*5870*/  VIADD R12, R245.reuse, 0xffffffda ;  /* 0xffffffdaf50c7836 */ /* 0x040fe40000000000 */
[C---:B------:R-:W-:Y:S01]  /*5880*/  VIADD R10, R245.reuse, 0xffffffca ;  /* 0xffffffcaf50a7836 */ /* 0x040fe20000000000 */
[----:B------:R0:W2:Y:S01]  /*5890*/  @!P5 LDG.E.U8 R238, desc[UR20][R66.64] ;  /* 0x0000001442eed981 */ /* 0x0000a2000c1e1100 */
[----:B------:R-:W-:Y:S01]  /*58a0*/  @!P4 IMAD.MOV.U32 R78, RZ, RZ, R65 ;  /* 0x000000ffff4ec224 */ /* 0x000fe200078e0041 */
[----:B------:R-:W-:Y:S01]  /*58b0*/  ISETP.GE.U32.AND P2, PT, R12, 0x7fffff5b, PT ;  /* 0x7fffff5b0c00780c */ /* 0x000fe20003f46070 */
[----:B------:R-:W-:Y:S01]  /*58c0*/  VIADD R12, R245, 0xffffffd2 ;  /* 0xffffffd2f50c7836 */ /* 0x000fe20000000000 */
[----:B------:R-:W-:Y:S02]  /*58d0*/  ISETP.GE.U32.AND P5, PT, R10, 0x7fffff4b, PT ;  /* 0x7fffff4b0a00780c */ /* 0x000fe40003fa6070 */
[----:B0-----:R-:W-:-:S02]  /*58e0*/  LEA.HI.X.SX32 R66, R8, R2, 0x1, P6 ;  /* 0x0000000208427211 */ /* 0x001fc400030f0eff */
[-C--:B------:R-:W-:Y:S01]  /*58f0*/  IADD3 R67, P6, PT, R68, R3.reuse, RZ ;  /* 0x0000000344437210 */ /* 0x080fe20007fde0ff */
[----:B------:R-:W-:Y:S02]  /*5900*/  IMAD R10, R88, 0x25, RZ ;  /* 0x00000025580a7824 */ /* 0x000fe400078e02ff */
[----:B------:R-:W-:Y:S01]  /*5910*/  @!P4 IMAD.MOV.U32 R79, RZ, RZ, R66 ;  /* 0x000000ffff4fc224 */ /* 0x000fe200078e0042 */
[----:B------:R-:W-:Y:S02]  /*5920*/  LEA.HI.X.SX32 R68, R68, R2, 0x1, P6 ;  /* 0x0000000244447211 */ /* 0x000fe400030f0eff */
[----:B------:R-:W-:Y:S02]  /*5930*/  ISETP.GE.U32.AND P0, PT, R12, 0x7fffff53, PT ;  /* 0x7fffff530c00780c */ /* 0x000fe40003f06070 */
[----:B------:R0:W2:Y:S01]  /*5940*/  @!P4 LDG.E.U8 R235, desc[UR20][R78.64] ;  /* 0x000000144eebc981 */ /* 0x0000a2000c1e1100 */
[----:B------:R-:W-:-:S04]  /*5950*/  IADD3 R12, P6, PT, R10, R3, RZ ;  /* 0x000000030a0c7210 */ /* 0x000fc80007fde0ff */
[----:B------:R-:W-:Y:S01]  /*5960*/  LEA.HI.X.SX32 R10, R10, R2, 0x1, P6 ;  /* 0x000000020a0a7211 */ /* 0x000fe200030f0eff */
[----:B0-----:R-:W-:Y:S02]  /*5970*/  @!P1 IMAD.MOV.U32 R78, RZ, RZ, R67 ;  /* 0x000000ffff4e9224 */ /* 0x001fe400078e0043 */
[----:B------:R-:W-:-:S05]  /*5980*/  @!P1 IMAD.MOV.U32 R79, RZ, RZ, R68 ;  /* 0x000000ffff4f9224 */ /* 0x000fca00078e0044 */
[----:B------:R0:W2:Y:S01]  /*5990*/  @!P1 LDG.E.U8 R233, desc[UR20][R78.64] ;  /* 0x000000144ee99981 */ /* 0x0000a2000c1e1100 */
[----:B------:R-:W-:Y:S01]  /*59a0*/  IADD3 R187, P1, PT, R182, R3, RZ ;  /* 0x00000003b6bb7210 */ /* 0x000fe20007f3e0ff */
[----:B------:R-:W-:-:S03]  /*59b0*/  VIADD R8, R245, 0xffffffc2 ;  /* 0xffffffc2f5087836 */ /* 0x000fc60000000000 */
[----:B------:R-:W-:Y:S01]  /*59c0*/  LEA.HI.X.SX32 R182, R182, R2, 0x1, P1 ;  /* 0x00000002b6b67211 */ /* 0x000fe200008f0eff */
[----:B0-----:R-:W-:Y:S02]  /*59d0*/  @!P2 IMAD.MOV.U32 R78, RZ, RZ, R12 ;  /* 0x000000ffff4ea224 */ /* 0x001fe400078e000c */
[----:B------:R-:W-:Y:S01]  /*59e0*/  @!P2 IMAD.MOV.U32 R79, RZ, RZ, R10 ;  /* 0x000000ffff4fa224 */ /* 0x000fe200078e000a */
[----:B------:R-:W-:Y:S01]  /*59f0*/  ISETP.GE.U32.AND P4, PT, R8, 0x7fffff43, PT ;  /* 0x7fffff430800780c */ /* 0x000fe20003f86070 */
[----:B------:R-:W-:-:S03]  /*5a00*/  IMAD R8, R88, 0x3d, RZ ;  /* 0x0000003d58087824 */ /* 0x000fc600078e02ff */
[----:B------:R0:W2:Y:S01]  /*5a10*/  @!P2 LDG.E.U8 R234, desc[UR20][R78.64] ;  /* 0x000000144eeaa981 */ /* 0x0000a2000c1e1100 */
[----:B------:R-:W-:Y:S02]  /*5a20*/  IADD3 R227, P2, PT, R226, R3, RZ ;  /* 0x00000003e2e37210 */ /* 0x000fe40007f5e0ff */
[----:B------:R-:W-:Y:S01]  /*5a30*/  IABS R90, R142 ;  /* 0x0000008e005a7213 */ /* 0x000fe20000000000 */
[----:B0-----:R-:W-:Y:S02]  /*5a40*/  @!P0 IMAD.MOV.U32 R78, RZ, RZ, R187 ;  /* 0x000000ffff4e8224 */ /* 0x001fe400078e00bb */
[----:B------:R-:W-:-:S05]  /*5a50*/  @!P0 IMAD.MOV.U32 R79, RZ, RZ, R182 ;  /* 0x000000ffff4f8224 */ /* 0x000fca00078e00b6 */
[----:B------:R0:W2:Y:S01]  /*5a60*/  @!P0 LDG.E.U8 R231, desc[UR20][R78.64] ;  /* 0x000000144ee78981 */ /* 0x0000a2000c1e1100 */
[----:B------:R-:W-:Y:S02]  /*5a70*/  IADD3 R4, P0, PT, R8, R3, RZ ;  /* 0x0000000308047210 */ /* 0x000fe40007f1e0ff */
[-C--:B------:R-:W-:Y:S02]  /*5a80*/  LEA.HI.X.SX32 R226, R226, R2.reuse, 0x1, P2 ;  /* 0x00000002e2e27211 */ /* 0x080fe400010f0eff */
[----:B------:R-:W-:Y:S01]  /*5a90*/  LEA.HI.X.SX32 R77, R8, R2, 0x1, P0 ;  /* 0x00000002084d7211 */ /* 0x000fe200000f0eff */
[----:B------:R-:W-:Y:S01]  /*5aa0*/  IMAD.HI.U32 R8, R81, R90, RZ ;  /* 0x0000005a51087227 */ /* 0x000fe200078e00ff */
[----:B------:R-:W-:-:S03]  /*5ab0*/  IABS R85, R144 ;  /* 0x0000009000557213 */ /* 0x000fc60000000000 */
[----:B0-----:R-:W-:Y:S02]  /*5ac0*/  @!P5 IMAD.MOV.U32 R78, RZ, RZ, R227 ;  /* 0x000000ffff4ed224 */ /* 0x001fe400078e00e3 */
[----:B------:R-:W-:Y:S02]  /*5ad0*/  @!P5 IMAD.MOV.U32 R79, RZ, RZ, R226 ;  /* 0x000000ffff4fd224 */ /* 0x000fe400078e00e2 */
[----:B------:R-:W-:Y:S01]  /*5ae0*/  IMAD.MOV R8, RZ, RZ, -R8 ;  /* 0x000000ffff087224 */ /* 0x000fe200078e0a08 */
[----:B------:R-:W-:Y:S02]  /*5af0*/  IABS R92, R145 ;  /* 0x00000091005c7213 */ /* 0x000fe40000000000 */
[----:B------:R0:W2:Y:S01]  /*5b00*/  @!P5 LDG.E.U8 R230, desc[UR20][R78.64] ;  /* 0x000000144ee6d981 */ /* 0x0000a2000c1e1100 */
[----:B------:R-:W-:Y:S02]  /*5b10*/  IMAD R90, R132, R8, R90 ;  /* 0x00000008845a7224 */ /* 0x000fe400078e025a */
[----:B------:R-:W-:Y:S01]  /*5b20*/  IMAD.HI.U32 R8, R81, R85, RZ ;  /* 0x0000005551087227 */ /* 0x000fe200078e00ff */
[----:B------:R-:W-:Y:S01]  /*5b30*/  IABS R91, R143 ;  /* 0x0000008f005b7213 */ /* 0x000fe20000000000 */
[----:B------:R-:W-:Y:S01]  /*5b40*/  STL [R1+0xc], R4 ;  /* 0x00000c0401007387 */ /* 0x000fe20000100800 */
[----:B------:R-:W-:Y:S01]  /*5b50*/  IABS R82, R160 ;  /* 0x000000a000527213 */ /* 0x000fe20000000000 */
[----:B------:R-:W-:-:S02]  /*5b60*/  IMAD.MOV R8, RZ, RZ, -R8 ;  /* 0x000000ffff087224 */ /* 0x000fc400078e0a08 */
[----:B0-----:R-:W-:Y:S02]  /*5b70*/  @!P4 IMAD.MOV.U32 R78, RZ, RZ, R4 ;  /* 0x000000ffff4ec224 */ /* 0x001fe400078e0004 */
[----:B------:R-:W-:Y:S01]  /*5b80*/  @!P4 IMAD.MOV.U32 R79, RZ, RZ, R77 ;  /* 0x000000ffff4fc224 */ /* 0x000fe200078e004d */
[----:B------:R0:W-:Y:S01]  /*5b90*/  STL [R1+0x8], R77 ;  /* 0x0000084d01007387 */ /* 0x0001e20000100800 */
[----:B------:R-:W-:-:S03]  /*5ba0*/  IMAD R85, R132, R8, R85 ;  /* 0x0000000884557224 */ /* 0x000fc600078e0255 */
[----:B------:R1:W2:Y:S01]  /*5bb0*/  @!P4 LDG.E.U8 R228, desc[UR20][R78.64] ;  /* 0x000000144ee4c981 */ /* 0x0002a2000c1e1100 */
[----:B------:R-:W-:Y:S01]  /*5bc0*/  IABS R87, R161 ;  /* 0x000000a100577213 */ /* 0x000fe20000000000 */
[----:B------:R-:W-:-:S04]  /*5bd0*/  IMAD.HI.U32 R8, R81, R82, RZ ;  /* 0x0000005251087227 */ /* 0x000fc800078e00ff */
[----:B0-----:R-:W-:-:S04]  /*5be0*/  IMAD.HI.U32 R77, R81, R92, RZ ;  /* 0x0000005c514d7227 */ /* 0x001fc800078e00ff */
[----:B-1----:R-:W-:Y:S01]  /*5bf0*/  IMAD.HI.U32 R78, R81, R91, RZ ;  /* 0x0000005b514e7227 */ /* 0x002fe200078e00ff */
[----:B------:R-:W-:-:S03]  /*5c00*/  IABS R86, R146 ;  /* 0x0000009200567213 */ /* 0x000fc60000000000 */
[----:B------:R-:W-:Y:S02]  /*5c10*/  IMAD.MOV R77, RZ, RZ, -R77 ;  /* 0x000000ffff4d7224 */ /* 0x000fe400078e0a4d */
[----:B------:R-:W-:Y:S02]  /*5c20*/  IMAD.MOV R78, RZ, RZ, -R78 ;  /* 0x000000ffff4e7224 */ /* 0x000fe400078e0a4e */
[----:B------:R-:W-:Y:S02]  /*5c30*/  IMAD R92, R132, R77, R92 ;  /* 0x0000004d845c7224 */ /* 0x000fe400078e025c */
[----:B------:R-:W-:Y:S02]  /*5c40*/  IMAD.MOV R8, RZ, RZ, -R8 ;  /* 0x000000ffff087224 */ /* 0x000fe400078e0a08 */
[----:B------:R-:W-:-:S04]  /*5c50*/  IMAD.HI.U32 R77, R81, R87, RZ ;  /* 0x00000057514d7227 */ /* 0x000fc800078e00ff */
[----:B------:R-:W-:Y:S02]  /*5c60*/  IMAD R91, R132, R78, R91 ;  /* 0x0000004e845b7224 */ /* 0x000fe400078e025b */
[----:B------:R-:W-:Y:S01]  /*5c70*/  IMAD.HI.U32 R78, R81, R86, RZ ;  /* 0x00000056514e7227 */ /* 0x000fe200078e00ff */
[----:B------:R-:W-:-:S03]  /*5c80*/  IABS R84, R149 ;  /* 0x0000009500547213 */ /* 0x000fc60000000000 */
[C---:B------:R-:W-:Y:S01]  /*5c90*/  IMAD R82, R132.reuse, R8, R82 ;  /* 0x0000000884527224 */ /* 0x040fe200078e0252 */
[----:B------:R-:W-:Y:S01]  /*5ca0*/  IABS R8, R148 ;  /* 0x0000009400087213 */ /* 0x000fe20000000000 */
[----:B------:R-:W-:Y:S02]  /*5cb0*/  IMAD.MOV R77, RZ, RZ, -R77 ;  /* 0x000000ffff4d7224 */ /* 0x000fe400078e0a4d */
[----:B------:R-:W-:Y:S02]  /*5cc0*/  IMAD.MOV R78, RZ, RZ, -R78 ;  /* 0x000000ffff4e7224 */ /* 0x000fe400078e0a4e */
[----:B------:R-:W-:Y:S02]  /*5cd0*/  IMAD R87, R132, R77, R87 ;  /* 0x0000004d84577224 */ /* 0x000fe400078e0257 */
[----:B------:R-:W-:Y:S01]  /*5ce0*/  IMAD.HI.U32 R77, R81, R8, RZ ;  /* 0x00000008514d7227 */ /* 0x000fe200078e00ff */
[----:B------:R-:W-:-:S03]  /*5cf0*/  IABS R83, R147 ;  /* 0x0000009300537213 */ /* 0x000fc60000000000 */
[----:B------:R-:W-:Y:S02]  /*5d00*/  IMAD R86, R132, R78, R86 ;  /* 0x0000004e84567224 */ /* 0x000fe400078e0256 */
[----:B------:R-:W-:-:S04]  /*5d10*/  IMAD.HI.U32 R78, R81, R84, RZ ;  /* 0x00000054514e7227 */ /* 0x000fc800078e00ff */
[----:B------:R-:W-:Y:S02]  /*5d20*/  IMAD.MOV R77, RZ, RZ, -R77 ;  /* 0x000000ffff4d7224 */ /* 0x000fe400078e0a4d */
[----:B------:R-:W-:Y:S02]  /*5d30*/  IMAD.MOV R78, RZ, RZ, -R78 ;  /* 0x000000ffff4e7224 */ /* 0x000fe400078e0a4e */
[----:B------:R-:W-:-:S04]  /*5d40*/  IMAD.HI.U32 R79, R81, R83, RZ ;  /* 0x00000053514f7227 */ /* 0x000fc800078e00ff */
[C---:B------:R-:W-:Y:S01]  /*5d50*/  IMAD R8, R132.reuse, R77, R8 ;  /* 0x0000004d84087224 */ /* 0x040fe200078e0208 */
[----:B------:R-:W-:Y:S01]  /*5d60*/  IABS R77, R150 ;  /* 0x00000096004d7213 */ /* 0x000fe20000000000 */
[C---:B------:R-:W-:Y:S01]  /*5d70*/  IMAD R84, R132.reuse, R78, R84 ;  /* 0x0000004e84547224 */ /* 0x040fe200078e0254 */
[----:B------:R-:W-:Y:S01]  /*5d80*/  IABS R78, R153 ;  /* 0x00000099004e7213 */ /* 0x000fe20000000000 */
[----:B------:R-:W-:Y:S01]  /*5d90*/  IMAD.MOV R79, RZ, RZ, -R79 ;  /* 0x000000ffff4f7224 */ /* 0x000fe200078e0a4f */
[----:B------:R-:W-:Y:S01]  /*5da0*/  ISETP.GT.U32.AND P2, PT, R132, R130, PT ;  /* 0x000000828400720c */ /* 0x000fe20003f44070 */
[----:B------:R-:W-:-:S04]  /*5db0*/  IMAD.HI.U32 R131, R81, R77, RZ ;  /* 0x0000004d51837227 */ /* 0x000fc800078e00ff */
[----:B------:R-:W-:Y:S01]  /*5dc0*/  IMAD R83, R132, R79, R83 ;  /* 0x0000004f84537224 */ /* 0x000fe200078e0253 */
[----:B------:R-:W-:Y:S01]  /*5dd0*/  IABS R79, R152 ;  /* 0x00000098004f7213 */ /* 0x000fe20000000000 */
[----:B------:R-:W-:-:S04]  /*5de0*/  IMAD.HI.U32 R133, R81, R78, RZ ;  /* 0x0000004e51857227 */ /* 0x000fc800078e00ff */
[----:B------:R-:W-:Y:S02]  /*5df0*/  IMAD.MOV R131, RZ, RZ, -R131 ;  /* 0x000000ffff837224 */ /* 0x000fe400078e0a83 */
[----:B------:R-:W-:Y:S02]  /*5e00*/  IMAD.MOV R133, RZ, RZ, -R133 ;  /* 0x000000ffff857224 */ /* 0x000fe400078e0a85 */
[C---:B------:R-:W-:Y:S01]  /*5e10*/  IMAD.HI.U32 R134, R81.reuse, R79, RZ ;  /* 0x0000004f51867227 */ /* 0x040fe200078e00ff */
[----:B------:R-:W-:Y:S02]  /*5e20*/  ISETP.GE.AND P1, PT, R80, RZ, PT ;  /* 0x000000ff5000720c */ /* 0x000fe40003f26270 */
[C---:B------:R-:W-:Y:S01]  /*5e30*/  ISETP.GT.U32.AND P5, PT, R132.reuse, R127, PT ;  /* 0x0000007f8400720c */ /* 0x040fe20003fa4070 */
[----:B------:R-:W-:Y:S01]  /*5e40*/  IMAD R77, R132, R131, R77 ;  /* 0x00000083844d7224 */ /* 0x000fe200078e024d */
[----:B------:R-:W-:Y:S01]  /*5e50*/  LOP3.LUT R131, R80, 0x7e, RZ, 0xfc, !PT ;  /* 0x0000007e50837812 */ /* 0x000fe200078efcff */
[----:B------:R-:W-:Y:S01]  /*5e60*/  IMAD R78, R132, R133, R78 ;  /* 0x00000085844e7224 */ /* 0x000fe200078e024e */
[----:B------:R-:W-:Y:S01]  /*5e70*/  IABS R80, R151 ;  /* 0x0000009700507213 */ /* 0x000fe20000000000 */
[----:B------:R-:W-:Y:S01]  /*5e80*/  IMAD.MOV R134, RZ, RZ, -R134 ;  /* 0x000000ffff867224 */ /* 0x000fe200078e0a86 */
[----:B------:R-:W-:Y:S01]  /*5e90*/  IABS R133, R154 ;  /* 0x0000009a00857213 */ /* 0x000fe20000000000 */
[----:B------:R-:W-:Y:S01]  /*5ea0*/  @!P2 IMAD.IADD R130, R130, 0x1, -R132 ;  /* 0x000000018282a824 */ /* 0x000fe200078e0a84 */
[----:B------:R-:W-:Y:S01]  /*5eb0*/  IABS R140, R131 ;  /* 0x00000083008c7213 */ /* 0x000fe20000000000 */
[C---:B------:R-:W-:Y:S01]  /*5ec0*/  IMAD R79, R132.reuse, R134, R79 ;  /* 0x00000086844f7224 */ /* 0x040fe200078e024f */
[----:B------:R-:W-:Y:S01]  /*5ed0*/  ISETP.GT.U32.AND P2, PT, R132, R125, PT ;  /* 0x0000007d8400720c */ /* 0x000fe20003f44070 */
[----:B------:R-:W-:-:S04]  /*5ee0*/  IMAD.HI.U32 R135, R81, R80, RZ ;  /* 0x0000005051877227 */ /* 0x000fc800078e00ff */
[----:B------:R-:W-:-:S04]  /*5ef0*/  IMAD.HI.U32 R134, R81, R133, RZ ;  /* 0x0000008551867227 */ /* 0x000fc800078e00ff */
[----:B------:R-:W-:-:S04]  /*5f00*/  IMAD.HI.U32 R81, R81, R140, RZ ;  /* 0x0000008c51517227 */ /* 0x000fc800078e00ff */
[----:B------:R-:W-:Y:S02]  /*5f10*/  IMAD.MOV R141, RZ, RZ, -R135 ;  /* 0x000000ffff8d7224 */ /* 0x000fe400078e0a87 */
[----:B------:R-:W-:Y:S02]  /*5f20*/  IMAD.MOV R135, RZ, RZ, -R134 ;  /* 0x000000ffff877224 */ /* 0x000fe400078e0a86 */
[----:B------:R-:W-:Y:S01]  /*5f30*/  @!P5 IMAD.IADD R127, R127, 0x1, -R132 ;  /* 0x000000017f7fd824 */ /* 0x000fe200078e0a84 */
[C---:B------:R-:W-:Y:S01]  /*5f40*/  ISETP.GT.U32.AND P5, PT, R132.reuse, R123, PT ;  /* 0x0000007b8400720c */ /* 0x040fe20003fa4070 */
[----:B------:R-:W-:Y:S02]  /*5f50*/  IMAD.MOV R134, RZ, RZ, -R81 ;  /* 0x000000ffff867224 */ /* 0x000fe400078e0a51 */
[----:B------:R-:W-:Y:S02]  /*5f60*/  IMAD R81, R132, R135, R133 ;  /* 0x0000008784517224 */ /* 0x000fe400078e0285 */
[----:B------:R-:W-:-:S02]  /*5f70*/  VIADD R133, R245, 0xffffffba ;  /* 0xffffffbaf5857836 */ /* 0x000fc40000000000 */
[--C-:B------:R-:W-:Y:S01]  /*5f80*/  @!P2 IMAD.IADD R125, R125, 0x1, -R132.reuse ;  /* 0x000000017d7da824 */ /* 0x100fe200078e0a84 */
[----:B------:R-:W-:Y:S02]  /*5f90*/  ISETP.GT.U32.AND P2, PT, R132, R124, PT ;  /* 0x0000007c8400720c */ /* 0x000fe40003f44070 */
[----:B------:R-:W-:Y:S01]  /*5fa0*/  ISETP.GE.U32.AND P0, PT, R133, 0x7fffff3b, PT ;  /* 0x7fffff3b8500780c */ /* 0x000fe20003f06070 */
[----:B------:R-:W-:Y:S02]  /*5fb0*/  IMAD R133, R88, 0x45, RZ ;  /* 0x0000004558857824 */ /* 0x000fe400078e02ff */
[----:B------:R-:W-:Y:S01]  /*5fc0*/  @!P5 IMAD.IADD R123, R123, 0x1, -R132 ;  /* 0x000000017b7bd824 */ /* 0x000fe200078e0a84 */
[----:B------:R-:W-:Y:S02]  /*5fd0*/  ISETP.GT.U32.AND P5, PT, R132, R121, PT ;  /* 0x000000798400720c */ /* 0x000fe40003fa4070 */
[----:B------:R-:W-:-:S04]  /*5fe0*/  IADD3 R4, P4, PT, R133, R3, RZ ;  /* 0x0000000385047210 */ /* 0x000fc80007f9e0ff */
[----:B------:R-:W-:Y:S01]  /*5ff0*/  LEA.HI.X.SX32 R229, R133, R2, 0x1, P4 ;  /* 0x0000000285e57211 */ /* 0x000fe200020f0eff */
[----:B------:R-:W-:Y:S01]  /*6000*/  @!P2 IMAD.IADD R124, R124, 0x1, -R132 ;  /* 0x000000017c7ca824 */ /* 0x000fe200078e0a84 */
[C---:B------:R-:W-:Y:S02]  /*6010*/  ISETP.GT.U32.AND P4, PT, R132.reuse, R129, PT ;  /* 0x000000818400720c */ /* 0x040fe40003f84070 */
[C---:B------:R-:W-:Y:S01]  /*6020*/  ISETP.GT.U32.AND P2, PT, R132.reuse, R116, PT ;  /* 0x000000748400720c */ /* 0x040fe20003f44070 */
[C---:B------:R-:W-:Y:S02]  /*6030*/  IMAD R140, R132.reuse, R134, R140 ;  /* 0x00000086848c7224 */ /* 0x040fe400078e028c */
[----:B------:R-:W-:Y:S01]  /*6040*/  @!P5 IMAD.IADD R121, R121, 0x1, -R132 ;  /* 0x000000017979d824 */ /* 0x000fe200078e0a84 */
[----:B------:R-:W-:Y:S01]  /*6050*/  ISETP.GT.U32.AND P5, PT, R132, R69, PT ;  /* 0x000000458400720c */ /* 0x000fe20003fa4070 */
[----:B------:R-:W-:Y:S02]  /*6060*/  @!P0 IMAD.MOV.U32 R134, RZ, RZ, R4 ;  /* 0x000000ffff868224 */ /* 0x000fe400078e0004 */
[----:B------:R-:W-:-:S04]  /*6070*/  @!P0 IMAD.MOV.U32 R135, RZ, RZ, R229 ;  /* 0x000000ffff878224 */ /* 0x000fc800078e00e5 */
[--C-:B------:R-:W-:Y:S01]  /*6080*/  @!P4 IMAD.IADD R129, R129, 0x1, -R132.reuse ;  /* 0x000000018181c824 */ /* 0x100fe200078e0a84 */
[----:B------:R-:W-:Y:S01]  /*6090*/  ISETP.GT.U32.AND P4, PT, R132, R122, PT ;  /* 0x0000007a8400720c */ /* 0x000fe20003f84070 */
[--C-:B------:R-:W-:Y:S01]  /*60a0*/  @!P2 IMAD.IADD R116, R116, 0x1, -R132.reuse ;  /* 0x000000017474a824 */ /* 0x100fe200078e0a84 */
[C---:B------:R-:W-:Y:S01]  /*60b0*/  ISETP.GT.U32.AND P2, PT, R132.reuse, R70, PT ;  /* 0x000000468400720c */ /* 0x040fe20003f44070 */
[----:B------:R0:W2:Y:S01]  /*60c0*/  @!P0 LDG.E.U8 R200, desc[UR20][R134.64] ;  /* 0x0000001486c88981 */ /* 0x0000a2000c1e1100 */
[C---:B------:R-:W-:Y:S01]  /*60d0*/  ISETP.GT.U32.AND P0, PT, R132.reuse, R128, PT ;  /* 0x000000808400720c */ /* 0x040fe20003f04070 */
[----:B------:R-:W-:Y:S01]  /*60e0*/  @!P5 IMAD.IADD R69, R69, 0x1, -R132 ;  /* 0x000000014545d824 */ /* 0x000fe200078e0a84 */
[----:B------:R-:W-:-:S07]  /*60f0*/  ISETP.GT.U32.AND P5, PT, R132, R72, PT ;  /* 0x000000488400720c */ /* 0x000fce0003fa4070 */
[--C-:B------:R-:W-:Y:S01]  /*6100*/  @!P4 IMAD.IADD R122, R122, 0x1, -R132.reuse ;  /* 0x000000017a7ac824 */ /* 0x100fe200078e0a84 */
[----:B------:R-:W-:Y:S01]  /*6110*/  ISETP.GT.U32.AND P4, PT, R132, R120, PT ;  /* 0x000000788400720c */ /* 0x000fe20003f84070 */
[--C-:B------:R-:W-:Y:S01]  /*6120*/  @!P2 IMAD.IADD R70, R70, 0x1, -R132.reuse ;  /* 0x000000014646a824 */ /* 0x100fe200078e0a84 */
[----:B------:R-:W-:Y:S01]  /*6130*/  ISETP.GT.U32.AND P2, PT, R132, R114, PT ;  /* 0x000000728400720c */ /* 0x000fe20003f44070 */
[--C-:B------:R-:W-:Y:S01]  /*6140*/  @!P0 IMAD.IADD R128, R128, 0x1, -R132.reuse ;  /* 0x0000000180808824 */ /* 0x100fe200078e0a84 */
[----:B------:R-:W-:Y:S01]  /*6150*/  ISETP.GT.U32.AND P0, PT, R132, R126, PT ;  /* 0x0000007e8400720c */ /* 0x000fe20003f04070 */
[----:B------:R-:W-:Y:S01]  /*6160*/  @!P5 IMAD.IADD R72, R72, 0x1, -R132 ;  /* 0x000000014848d824 */ /* 0x000fe200078e0a84 */
[----:B------:R-:W-:-:S07]  /*6170*/  ISETP.GT.U32.AND P5, PT, R132, R113, PT ;  /* 0x000000718400720c */ /* 0x000fce0003fa4070 */
[--C-:B------:R-:W-:Y:S01]  /*6180*/  @!P4 IMAD.IADD R120, R120, 0x1, -R132.reuse ;  /* 0x000000017878c824 */ /* 0x100fe200078e0a84 */
[----:B------:R-:W-:Y:S01]  /*6190*/  ISETP.GT.U32.AND P4, PT, R132, R118, PT ;  /* 0x000000768400720c */ /* 0x000fe20003f84070 */
[--C-:B------:R-:W-:Y:S01]  /*61a0*/  @!P2 IMAD.IADD R114, R114, 0x1, -R132.reuse ;  /* 0x000000017272a824 */ /* 0x100fe200078e0a84 */
[----:B------:R-:W-:Y:S01]  /*61b0*/  ISETP.GT.U32.AND P2, PT, R132, R75, PT ;  /* 0x0000004b8400720c */ /* 0x000fe20003f44070 */
[--C-:B------:R-:W-:Y:S01]  /*61c0*/  @!P0 IMAD.IADD R126, R126, 0x1, -R132.reuse ;  /* 0x000000017e7e8824 */ /* 0x100fe200078e0a84 */
[C---:B------:R-:W-:Y:S01]  /*61d0*/  ISETP.GT.U32.AND P0, PT, R132.reuse, R119, PT ;  /* 0x000000778400720c */ /* 0x040fe20003f04070 */
[----:B------:R-:W-:Y:S01]  /*61e0*/  @!P5 IMAD.IADD R113, R113, 0x1, -R132 ;  /* 0x000000017171d824 */ /* 0x000fe200078e0a84 */
[----:B------:R-:W-:-:S07]  /*61f0*/  ISETP.GT.U32.AND P5, PT, R132, R9, PT ;  /* 0x000000098400720c */ /* 0x000fce0003fa4070 */
[--C-:B------:R-:W-:Y:S01]  /*6200*/  @!P4 IMAD.IADD R118, R118, 0x1, -R132.reuse ;  /* 0x000000017676c824 */ /* 0x100fe200078e0a84 */
[C---:B------:R-:W-:Y:S01]  /*6210*/  ISETP.GT.U32.AND P4, PT, R132.reuse, R71, PT ;  /* 0x000000478400720c */ /* 0x040fe20003f84070 */
[--C-:B------:R-:W-:Y:S01]  /*6220*/  @!P2 IMAD.IADD R75, R75, 0x1, -R132.reuse ;  /* 0x000000014b4ba824 */ /* 0x100fe200078e0a84 */
[C---:B------:R-:W-:Y:S01]  /*6230*/  ISETP.GT.U32.AND P2, PT, R132.reuse, R11, PT ;  /* 0x0000000b8400720c */ /* 0x040fe20003f44070 */
        /* <DEDUP_REMOVED lines=13> */
[----:B------:R-:W-:Y:S01]  /*6310*/  ISETP.GT.U32.AND P4, PT, R132, R112, PT ;  /* 0x000000708400720c */ /* 0x000fe20003f84070 */
        /* <DEDUP_REMOVED lines=45> */
[C---:B------:R-:W-:Y:S02]  /*65f0*/  ISETP.GT.U32.AND P5, PT, R132.reuse, R78, PT ;  /* 0x0000004e8400720c */ /* 0x040fe40003fa4070 */
[----:B------:R-:W-:-:S05]  /*6600*/  ISETP.GT.U32.AND P6, PT, R132, R140, PT ;  /* 0x0000008c8400720c */ /* 0x000fca0003fc4070 */
[--C-:B------:R-:W-:Y:S01]  /*6610*/  @!P4 IMAD.IADD R94, R94, 0x1, -R132.reuse ;  /* 0x000000015e5ec824 */ /* 0x100fe200078e0a84 */
[----:B------:R-:W-:Y:S01]  /*6620*/  ISETP.GT.U32.AND P4, PT, R132, R92, PT ;  /* 0x0000005c8400720c */ /* 0x000fe20003f84070 */
[--C-:B------:R-:W-:Y:S01]  /*6630*/  @!P2 IMAD.IADD R84, R84, 0x1, -R132.reuse ;  /* 0x000000015454a824 */ /* 0x100fe200078e0a84 */
[C---:B------:R-:W-:Y:S01]  /*6640*/  ISETP.GT.U32.AND P2, PT, R132.reuse, R79, PT ;  /* 0x0000004f8400720c */ /* 0x040fe20003f44070 */
[--C-:B------:R-:W-:Y:S01]  /*6650*/  @!P0 IMAD.IADD R101, R101, 0x1, -R132.reuse ;  /* 0x0000000165658824 */ /* 0x100fe200078e0a84 */
[----:B------:R-:W-:Y:S01]  /*6660*/  ISETP.GT.U32.AND P0, PT, R132, R93, PT ;  /* 0x0000005d8400720c */ /* 0x000fe20003f04070 */
[--C-:B------:R-:W-:Y:S01]  /*6670*/  @!P5 IMAD.IADD R78, R78, 0x1, -R132.reuse ;  /* 0x000000014e4ed824 */ /* 0x100fe200078e0a84 */
[----:B------:R-:W-:Y:S01]  /*6680*/  ISETP.GT.U32.AND P5, PT, R132, R130, PT ;  /* 0x000000828400720c */ /* 0x000fe20003fa4070 */
[----:B------:R-:W-:-:S06]  /*6690*/  @!P6 IMAD.IADD R140, R140, 0x1, -R132 ;  /* 0x000000018c8ce824 */ /* 0x000fcc00078e0a84 */
[--C-:B------:R-:W-:Y:S01]  /*66a0*/  @!P4 IMAD.IADD R92, R92, 0x1, -R132.reuse ;  /* 0x000000015c5cc824 */ /* 0x100fe200078e0a84 */
[C---:B------:R-:W-:Y:S01]  /*66b0*/  ISETP.GT.U32.AND P4, PT, R132.reuse, R82, PT ;  /* 0x000000528400720c */ /* 0x040fe20003f84070 */
[--C-:B------:R-:W-:Y:S01]  /*66c0*/  @!P2 IMAD.IADD R79, R79, 0x1, -R132.reuse ;  /* 0x000000014f4fa824 */ /* 0x100fe200078e0a84 */
[C---:B------:R-:W-:Y:S01]  /*66d0*/  ISETP.GT.U32.AND P2, PT, R132.reuse, R140, PT ;  /* 0x0000008c8400720c */ /* 0x040fe20003f44070 */
[--C-:B------:R-:W-:Y:S01]  /*66e0*/  @!P0 IMAD.IADD R93, R93, 0x1, -R132.reuse ;  /* 0x000000015d5d8824 */ /* 0x100fe200078e0a84 */
[----:B------:R-:W-:Y:S01]  /*66f0*/  ISETP.GT.U32.AND P0, PT, R132, R91, PT ;  /* 0x0000005b8400720c */ /* 0x000fe20003f04070 */
        /* <DEDUP_REMOVED lines=17> */
[C---:B------:R-:W-:Y:S01]  /*6810*/  ISETP.GT.U32.AND P5, PT, R132.reuse, R121, PT ;  /* 0x000000798400720c */ /* 0x040fe20003fa4070 */
[----:B------:R-:W-:-:S06]  /*6820*/  IMAD R80, R132, R141, R80 ;  /* 0x0000008d84507224 */ /* 0x000fcc00078e0250 */
        /* <DEDUP_REMOVED lines=95> */
[----:B------:R-:W-:Y:S01]  /*6e20*/  ISETP.GT.U32.AND P5, PT, R132, R78, PT ;  /* 0x0000004e8400720c */ /* 0x000fe20003fa4070 */
[----:B------:R-:W-:-:S06]  /*6e30*/  VIADD R133, R245, 0xffffffb2 ;  /* 0xffffffb2f5857836 */ /* 0x000fcc0000000000 */
[--C-:B------:R-:W-:Y:S01]  /*6e40*/  @!P4 IMAD.IADD R94, R94, 0x1, -R132.reuse ;  /* 0x000000015e5ec824 */ /* 0x100fe200078e0a84 */
[----:B------:R-:W-:Y:S01]  /*6e50*/  ISETP.GT.U32.AND P4, PT, R132, R92, PT ;  /* 0x0000005c8400720c */ /* 0x000fe20003f84070 */
[--C-:B------:R-:W-:Y:S01]  /*6e60*/  @!P2 IMAD.IADD R84, R84, 0x1, -R132.reuse ;  /* 0x000000015454a824 */ /* 0x100fe200078e0a84 */
[C---:B------:R-:W-:Y:S01]  /*6e70*/  ISETP.GT.U32.AND P2, PT, R132.reuse, R79, PT ;  /* 0x0000004f8400720c */ /* 0x040fe20003f44070 */
[--C-:B------:R-:W-:Y:S01]  /*6e80*/  @!P0 IMAD.IADD R101, R101, 0x1, -R132.reuse ;  /* 0x0000000165658824 */ /* 0x100fe200078e0a84 */
[----:B------:R-:W-:Y:S01]  /*6e90*/  ISETP.GT.U32.AND P0, PT, R132, R93, PT ;  /* 0x0000005d8400720c */ /* 0x000fe20003f04070 */
[--C-:B------:R-:W-:Y:S01]  /*6ea0*/  @!P5 IMAD.IADD R78, R78, 0x1, -R132.reuse ;  /* 0x000000014e4ed824 */ /* 0x100fe200078e0a84 */
[----:B------:R-:W-:Y:S02]  /*6eb0*/  ISETP.GT.U32.AND P6, PT, R132, R80, PT ;  /* 0x000000508400720c */ /* 0x000fe40003fc4070 */
[----:B------:R-:W-:Y:S01]  /*6ec0*/  ISETP.GE.U32.AND P5, PT, R133, 0x7fffff33, PT ;  /* 0x7fffff338500780c */ /* 0x000fe20003fa6070 */
[----:B------:R-:W-:Y:S01]  /*6ed0*/  IMAD R133, R88, 0x4d, RZ ;  /* 0x0000004d58857824 */ /* 0x000fe200078e02ff */
[----:B------:R1:W-:Y:S03]  /*6ee0*/  STL [R1+0x29c], R4 ;  /* 0x00029c0401007387 */ /* 0x0003e60000100800 */
[--C-:B------:R-:W-:Y:S01]  /*6ef0*/  @!P4 IMAD.IADD R92, R92, 0x1, -R132.reuse ;  /* 0x000000015c5cc824 */ /* 0x100fe200078e0a84 */
[----:B------:R-:W-:Y:S01]  /*6f00*/  ISETP.GT.U32.AND P4, PT, R132, R82, PT ;  /* 0x000000528400720c */ /* 0x000fe20003f84070 */
[----:B------:R-:W-:-:S02]  /*6f10*/  @!P2 IMAD.IADD R79, R79, 0x1, -R132 ;  /* 0x000000014f4fa824 */ /* 0x000fc400078e0a84 */
[--C-:B------:R-:W-:Y:S01]  /*6f20*/  @!P0 IMAD.IADD R93, R93, 0x1, -R132.reuse ;  /* 0x000000015d5d8824 */ /* 0x100fe200078e0a84 */
[----:B------:R-:W-:Y:S02]  /*6f30*/  ISETP.GT.U32.AND P0, PT, R132, R91, PT ;  /* 0x0000005b8400720c */ /* 0x000fe40003f04070 */
[C---:B-1----:R-:W-:Y:S01]  /*6f40*/  IADD3 R4, P2, PT, R133.reuse, R3, RZ ;  /* 0x0000000385047210 */ /* 0x042fe20007f5e0ff */
[----:B------:R-:W-:Y:S01]  /*6f50*/  @!P6 IMAD.IADD R80, R80, 0x1, -R132 ;  /* 0x000000015050e824 */ /* 0x000fe200078e0a84 */
[----:B------:R-:W-:Y:S02]  /*6f60*/  ISETP.GT.U32.AND P6, PT, R132, R81, PT ;  /* 0x000000518400720c */ /* 0x000fe40003fc4070 */
[----:B------:R-:W-:Y:S01]  /*6f70*/  LEA.HI.X.SX32 R141, R133, R2, 0x1, P2 ;  /* 0x00000002858d7211 */ /* 0x000fe200010f0eff */
[----:B------:R-:W-:Y:S04]  /*6f80*/  STL [R1+0x298], R229 ;  /* 0x000298e501007387 */ /* 0x000fe80000100800 */
[----:B------:R-:W-:Y:S01]  /*6f90*/  STL [R1+0x2d4], R4 ;  /* 0x0002d40401007387 */ /* 0x000fe20000100800 */
[----:B0-----:R-:W-:-:S03]  /*6fa0*/  @!P5 IMAD.MOV.U32 R135, RZ, RZ, R141 ;  /* 0x000000ffff87d224 */ /* 0x001fc600078e008d */
[----:B------:R0:W-:Y:S01]  /*6fb0*/  STL [R1+0x2d0], R141 ;  /* 0x0002d08d01007387 */ /* 0x0001e20000100800 */
[--C-:B------:R-:W-:Y:S01]  /*6fc0*/  @!P4 IMAD.IADD R82, R82, 0x1, -R132.reuse ;  /* 0x000000015252c824 */ /* 0x100fe200078e0a84 */
[C---:B------:R-:W-:Y:S01]  /*6fd0*/  ISETP.GT.U32.AND P4, PT, R132.reuse, R77, PT ;  /* 0x0000004d8400720c */ /* 0x040fe20003f84070 */
[----:B------:R-:W-:Y:S01]  /*6fe0*/  @!P0 IMAD.IADD R91, R91, 0x1, -R132 ;  /* 0x000000015b5b8824 */ /* 0x000fe200078e0a84 */
[----:B------:R-:W-:Y:S01]  /*6ff0*/  ISETP.GT.U32.AND P0, PT, R132, R87, PT ;  /* 0x000000578400720c */ /* 0x000fe20003f04070 */
[----:B0-----:R-:W-:Y:S02]  /*7000*/  IMAD.MOV.U32 R141, RZ, RZ, R130 ;  /* 0x000000ffff8d7224 */ /* 0x001fe400078e0082 */
[----:B------:R-:W-:Y:S02]  /*7010*/  VIADD R130, R245, 0xffffffaa ;  /* 0xffffffaaf5827836 */ /* 0x000fe40000000000 */
[----:B------:R-:W-:Y:S02]  /*7020*/  @!P1 IMAD.MOV R141, RZ, RZ, -R141 ;  /* 0x000000ffff8d9224 */ /* 0x000fe400078e0a8d */
[----:B------:R-:W-:Y:S01]  /*7030*/  @!P5 IMAD.MOV.U32 R134, RZ, RZ, R4 ;  /* 0x000000ffff86d224 */ /* 0x000fe200078e0004 */
[----:B------:R-:W-:Y:S01]  /*7040*/  ISETP.GE.U32.AND P1, PT, R130, 0x7fffff2b, PT ;  /* 0x7fffff2b8200780c */ /* 0x000fe20003f26070 */
[----:B------:R-:W-:-:S02]  /*7050*/  IMAD R130, R88, 0x55, RZ ;  /* 0x0000005558827824 */ /* 0x000fc400078e02ff */
[--C-:B------:R-:W-:Y:S01]  /*7060*/  @!P6 IMAD.IADD R81, R81, 0x1, -R132.reuse ;  /* 0x000000015151e824 */ /* 0x100fe200078e0a84 */
[----:B------:R-:W-:Y:S01]  /*7070*/  ISETP.GE.AND P6, PT, R131, RZ, PT ;  /* 0x000000ff8300720c */ /* 0x000fe20003fc6270 */
[----:B------:R0:W2:Y:S01]  /*7080*/  @!P5 LDG.E.U8 R198, desc[UR20][R134.64] ;  /* 0x0000001486c6d981 */ /* 0x0000a2000c1e1100 */
[----:B------:R-:W-:Y:S01]  /*7090*/  IADD3 R4, P5, PT, R130, R3, RZ ;  /* 0x0000000382047210 */ /* 0x000fe20007fbe0ff */
[----:B------:R-:W-:Y:S01]  /*70a0*/  @!P4 IMAD.IADD R77, R77, 0x1, -R132 ;  /* 0x000000014d4dc824 */ /* 0x000fe200078e0a84 */
[----:B------:R-:W-:Y:S02]  /*70b0*/  ISETP.GE.AND P4, PT, R136, RZ, PT ;  /* 0x000000ff8800720c */ /* 0x000fe40003f86270 */
[----:B------:R-:W-:Y:S02]  /*70c0*/  LEA.HI.X.SX32 R133, R130, R2, 0x1, P5 ;  /* 0x0000000282857211 */ /* 0x000fe400028f0eff */
[----:B------:R-:W-:Y:S01]  /*70d0*/  ISETP.GE.AND P5, PT, R139, RZ, PT ;  /* 0x000000ff8b00720c */ /* 0x000fe20003fa6270 */
[----:B------:R-:W-:-:S02]  /*70e0*/  IMAD.MOV.U32 R139, RZ, RZ, R128 ;  /* 0x000000ffff8b7224 */ /* 0x000fc400078e0080 */
[----:B------:R-:W-:Y:S01]  /*70f0*/  @!P0 IMAD.IADD R87, R87, 0x1, -R132 ;  /* 0x0000000157578824 */ /* 0x000fe200078e0a84 */
[----:B------:R-:W-:Y:S01]  /*7100*/  ISETP.GT.U32.AND P0, PT, R132, R8, PT ;  /* 0x000000088400720c */ /* 0x000fe20003f04070 */
[----:B------:R-:W-:Y:S01]  /*7110*/  VIADD R128, R245, 0xffffffa2 ;  /* 0xffffffa2f5807836 */ /* 0x000fe20000000000 */
[----:B------:R-:W-:Y:S01]  /*7120*/  ISETP.GE.AND P2, PT, R138, RZ, PT ;  /* 0x000000ff8a00720c */ /* 0x000fe20003f46270 */
[----:B------:R-:W-:Y:S02]  /*7130*/  @!P6 IMAD.MOV R140, RZ, RZ, -R140 ;  /* 0x000000ffff8ce224 */ /* 0x000fe400078e0a8c */
[----:B------:R-:W-:Y:S01]  /*7140*/  IMAD.MOV.U32 R138, RZ, RZ, R129 ;  /* 0x000000ffff8a7224 */ /* 0x000fe200078e0081 */
[----:B------:R-:W-:Y:S01]  /*7150*/  ISETP.GE.U32.AND P6, PT, R128, 0x7fffff23, PT ;  /* 0x7fffff238000780c */ /* 0x000fe20003fc6070 */
[----:B------:R-:W-:Y:S01]  /*7160*/  IMAD R128, R88, 0x5d, RZ ;  /* 0x0000005d58807824 */ /* 0x000fe200078e02ff */
[----:B------:R1:W-:Y:S01]  /*7170*/  STL [R1+0x30c], R4 ;  /* 0x00030c0401007387 */ /* 0x0003e20000100800 */
[----:B------:R-:W-:-:S02]  /*7180*/  @!P1 IMAD.MOV.U32 R130, RZ, RZ, R4 ;  /* 0x000000ffff829224 */ /* 0x000fc400078e0004 */
[----:B------:R-:W-:Y:S02]  /*7190*/  @!P4 IMAD.MOV R138, RZ, RZ, -R138 ;  /* 0x000000ffff8ac224 */ /* 0x000fe400078e0a8a */
[----:B------:R-:W-:Y:S02]  /*71a0*/  @!P1 IMAD.MOV.U32 R131, RZ, RZ, R133 ;  /* 0x000000ffff839224 */ /* 0x000fe400078e0085 */
[----:B------:R-:W-:Y:S01]  /*71b0*/  @!P0 IMAD.IADD R8, R8, 0x1, -R132 ;  /* 0x0000000108088824 */ /* 0x000fe200078e0a84 */
[C---:B-1----:R-:W-:Y:S02]  /*71c0*/  IADD3 R4, P4, PT, R128.reuse, R3, RZ ;  /* 0x0000000380047210 */ /* 0x042fe40007f9e0ff */
[----:B------:R1:W2:Y:S02]  /*71d0*/  @!P1 LDG.E.U8 R193, desc[UR20][R130.64] ;  /* 0x0000001482c19981 */ /* 0x0002a4000c1e1100 */
[----:B------:R-:W-:Y:S02]  /*71e0*/  LEA.HI.X.SX32 R132, R128, R2, 0x1, P4 ;  /* 0x0000000280847211 */ /* 0x000fe400020f0eff */
[----:B------:R-:W-:Y:S01]  /*71f0*/  ISETP.GE.AND P1, PT, R156, RZ, PT ;  /* 0x000000ff9c00720c */ /* 0x000fe20003f26270 */
[----:B------:R-:W-:-:S02]  /*7200*/  @!P6 IMAD.MOV.U32 R128, RZ, RZ, R4 ;  /* 0x000000ffff80e224 */ /* 0x000fc400078e0004 */
[----:B------:R-:W-:Y:S02]  /*7210*/  @!P6 IMAD.MOV.U32 R129, RZ, RZ, R132 ;  /* 0x000000ffff81e224 */ /* 0x000fe400078e0084 */
[----:B------:R-:W-:Y:S02]  /*7220*/  IMAD.MOV.U32 R136, RZ, RZ, R125 ;  /* 0x000000ffff887224 */ /* 0x000fe400078e007d */
[----:B------:R-:W-:Y:S01]  /*7230*/  VIADD R125, R245, 0xffffff9a ;  /* 0xffffff9af57d7836 */ /* 0x000fe20000000000 */
[----:B------:R1:W2:Y:S01]  /*7240*/  @!P6 LDG.E.U8 R191, desc[UR20][R128.64] ;  /* 0x0000001480bfe981 */ /* 0x0002a2000c1e1100 */
[----:B0-----:R-:W-:-:S03]  /*7250*/  IMAD.MOV.U32 R135, RZ, RZ, R126 ;  /* 0x000000ffff877224 */ /* 0x001fc600078e007e */
[----:B------:R-:W-:Y:S01]  /*7260*/  ISETP.GE.U32.AND P6, PT, R125, 0x7fffff1b, PT ;  /* 0x7fffff1b7d00780c */ /* 0x000fe20003fc6070 */
[----:B------:R-:W-:Y:S01]  /*7270*/  IMAD R125, R88, 0x65, RZ ;  /* 0x00000065587d7824 */ /* 0x000fe200078e02ff */
[----:B------:R-:W-:Y:S01]  /*7280*/  STL [R1+0x308], R133 ;  /* 0x0003088501007387 */ /* 0x000fe20000100800 */
[----:B------:R-:W-:Y:S01]  /*7290*/  @!P1 IMAD.MOV R135, RZ, RZ, -R135 ;  /* 0x000000ffff879224 */ /* 0x000fe200078e0a87 */
[----:B------:R-:W-:Y:S02]  /*72a0*/  ISETP.GE.AND P0, PT, R137, RZ, PT ;  /* 0x000000ff8900720c */ /* 0x000fe40003f06270 */
[----:B------:R0:W-:Y:S01]  /*72b0*/  STL [R1+0x344], R4 ;  /* 0x0003440401007387 */ /* 0x0001e20000100800 */
[----:B------:R-:W-:Y:S01]  /*72c0*/  IMAD.MOV.U32 R137, RZ, RZ, R127 ;  /* 0x000000ffff897224 */ /* 0x000fe200078e007f */
[----:B0-----:R-:W-:-:S03]  /*72d0*/  IADD3 R4, P1, PT, R125, R3, RZ ;  /* 0x000000037d047210 */ /* 0x001fc60007f3e0ff */
[----:B------:R-:W-:Y:S01]  /*72e0*/  @!P2 IMAD.MOV R137, RZ, RZ, -R137 ;  /* 0x000000ffff89a224 */ /* 0x000fe200078e0a89 */
[----:B-1----:R-:W-:Y:S02]  /*72f0*/  LEA.HI.X.SX32 R130, R125, R2, 0x1, P1 ;  /* 0x000000027d827211 */ /* 0x002fe400008f0eff */
[----:B------:R-:W-:Y:S01]  /*7300*/  ISETP.GE.AND P2, PT, R159, RZ, PT ;  /* 0x000000ff9f00720c */ /* 0x000fe20003f46270 */
[----:B------:R-:W-:Y:S02]  /*7310*/  @!P6 IMAD.MOV.U32 R126, RZ, RZ, R4 ;  /* 0x000000ffff7ee224 */ /* 0x000fe400078e0004 */
[----:B------:R-:W-:Y:S02]  /*7320*/  @!P6 IMAD.MOV.U32 R127, RZ, RZ, R130 ;  /* 0x000000ffff7fe224 */ /* 0x000fe400078e0082 */
[----:B------:R-:W-:Y:S02]  /*7330*/  IMAD.MOV.U32 R134, RZ, RZ, R122 ;  /* 0x000000ffff867224 */ /* 0x000fe400078e007a */
[----:B------:R-:W-:Y:S01]  /*7340*/  VIADD R122, R245, 0xffffff92 ;  /* 0xffffff92f57a7836 */ /* 0x000fe20000000000 */
[----:B------:R0:W2:Y:S01]  /*7350*/  @!P6 LDG.E.U8 R185, desc[UR20][R126.64] ;  /* 0x000000147eb9e981 */ /* 0x0000a2000c1e1100 */
[----:B------:R-:W-:Y:S01]  /*7360*/  @!P0 IMAD.MOV R139, RZ, RZ, -R139 ;  /* 0x000000ffff8b8224 */ /* 0x000fe200078e0a8b */
[----:B------:R-:W-:-:S02]  /*7370*/  ISETP.GE.AND P0, PT, R155, RZ, PT ;  /* 0x000000ff9b00720c */ /* 0x000fc40003f06270 */
[----:B------:R1:W-:Y:S01]  /*7380*/  STL [R1+0x340], R132 ;  /* 0x0003408401007387 */ /* 0x0003e20000100800 */
[----:B------:R-:W-:Y:S01]  /*7390*/  ISETP.GE.U32.AND P6, PT, R122, 0x7fffff13, PT ;  /* 0x7fffff137a00780c */ /* 0x000fe20003fc6070 */
[----:B------:R-:W-:Y:S02]  /*73a0*/  IMAD R122, R88, 0x6d, RZ ;  /* 0x0000006d587a7824 */ /* 0x000fe400078e02ff */
[----:B------:R0:W-:Y:S01]  /*73b0*/  STL [R1+0x37c], R4 ;  /* 0x00037c0401007387 */ /* 0x0001e20000100800 */
[----:B-1----:R-:W-:-:S04]  /*73c0*/  IMAD.MOV.U32 R132, RZ, RZ, R124 ;  /* 0x000000ffff847224 */ /* 0x002fc800078e007c */
[----:B------:R-:W-:Y:S01]  /*73d0*/  @!P2 IMAD.MOV R132, RZ, RZ, -R132 ;  /* 0x000000ffff84a224 */ /* 0x000fe200078e0a84 */
[----:B0-----:R-:W-:Y:S01]  /*73e0*/  IADD3 R4, P2, PT, R122, R3, RZ ;  /* 0x000000037a047210 */ /* 0x001fe20007f5e0ff */
[----:B------:R-:W-:-:S03]  /*73f0*/  @!P0 IMAD.MOV R134, RZ, RZ, -R134 ;  /* 0x000000ffff868224 */ /* 0x000fc600078e0a86 */
[----:B------:R-:W-:Y:S01]  /*7400*/  LEA.HI.X.SX32 R125, R122, R2, 0x1, P2 ;  /* 0x000000027a7d7211 */ /* 0x000fe200010f0eff */
[----:B------:R-:W-:Y:S01]  /*7410*/  IMAD.MOV.U32 R133, RZ, RZ, R123 ;  /* 0x000000ffff857224 */ /* 0x000fe200078e007b */
[----:B------:R-:W-:Y:S01]  /*7420*/  ISETP.GE.AND P0, PT, R165, RZ, PT ;  /* 0x000000ffa500720c */ /* 0x000fe20003f06270 */
[----:B------:R-:W-:Y:S02]  /*7430*/  @!P6 IMAD.MOV.U32 R122, RZ, RZ, R4 ;  /* 0x000000ffff7ae224 */ /* 0x000fe400078e0004 */
[----:B------:R-:W-:Y:S02]  /*7440*/  @!P6 IMAD.MOV.U32 R123, RZ, RZ, R125 ;  /* 0x000000ffff7be224 */ /* 0x000fe400078e007d */
[----:B------:R-:W-:Y:S02]  /*7450*/  IMAD.MOV.U32 R131, RZ, RZ, R119 ;  /* 0x000000ffff837224 */ /* 0x000fe400078e0077 */
[----:B------:R-:W-:Y:S01]  /*7460*/  VIADD R119, R245, 0xffffff8a ;  /* 0xffffff8af5777836 */ /* 0x000fe20000000000 */
[----:B------:R0:W2:Y:S01]  /*7470*/  @!P6 LDG.E.U8 R183, desc[UR20][R122.64] ;  /* 0x000000147ab7e981 */ /* 0x0000a2000c1e1100 */
[----:B------:R-:W-:Y:S01]  /*7480*/  @!P5 IMAD.MOV R136, RZ, RZ, -R136 ;  /* 0x000000ffff88d224 */ /* 0x000fe200078e0a88 */
[----:B------:R-:W-:Y:S01]  /*7490*/  ISETP.GE.AND P5, PT, R158, RZ, PT ;  /* 0x000000ff9e00720c */ /* 0x000fe20003fa6270 */
[----:B------:R-:W-:Y:S01]  /*74a0*/  IMAD.MOV.U32 R129, RZ, RZ, R121 ;  /* 0x000000ffff817224 */ /* 0x000fe200078e0079 */
[----:B------:R-:W-:Y:S01]  /*74b0*/  ISETP.GE.U32.AND P6, PT, R119, 0x7fffff0b, PT ;  /* 0x7fffff0b7700780c */ /* 0x000fe20003fc6070 */
[----:B------:R-:W-:Y:S01]  /*74c0*/  IMAD R119, R88, 0x75, RZ ;  /* 0x0000007558777824 */ /* 0x000fe200078e02ff */
[----:B------:R-:W-:Y:S01]  /*74d0*/  ISETP.GE.AND P4, PT, R157, RZ, PT ;  /* 0x000000ff9d00720c */ /* 0x000fe20003f86270 */
[----:B------:R-:W-:Y:S01]  /*74e0*/  STL [R1+0x378], R130 ;  /* 0x0003788201007387 */ /* 0x000fe20000100800 */
[----:B------:R-:W-:-:S03]  /*74f0*/  @!P0 IMAD.MOV R129, RZ, RZ, -R129 ;  /* 0x000000ffff818224 */ /* 0x000fc600078e0a81 */
[----:B------:R1:W-:Y:S01]  /*7500*/  STL [R1+0x3b4], R4 ;  /* 0x0003b40401007387 */ /* 0x0003e20000100800 */
[----:B------:R-:W-:-:S03]  /*7510*/  IMAD.MOV.U32 R128, RZ, RZ, R116 ;  /* 0x000000ffff807224 */ /* 0x000fc600078e0074 */
[----:B------:R-:W-:Y:S01]  /*7520*/  @!P5 IMAD.MOV R131, RZ, RZ, -R131 ;  /* 0x000000ffff83d224 */ /* 0x000fe200078e0a83 */
[----:B-1----:R-:W-:-:S04]  /*7530*/  IADD3 R4, P0, PT, R119, R3, RZ ;  /* 0x0000000377047210 */ /* 0x002fc80007f1e0ff */
[----:B------:R-:W-:Y:S01]  /*7540*/  LEA.HI.X.SX32 R124, R119, R2, 0x1, P0 ;  /* 0x00000002777c7211 */ /* 0x000fe200000f0eff */
[----:B------:R-:W-:Y:S01]  /*7550*/  IMAD.MOV.U32 R130, RZ, RZ, R120 ;  /* 0x000000ffff827224 */ /* 0x000fe200078e0078 */
[----:B------:R-:W-:Y:S01]  /*7560*/  ISETP.GE.AND P5, PT, R170, RZ, PT ;  /* 0x000000ffaa00720c */ /* 0x000fe20003fa6270 */
[----:B------:R-:W-:Y:S02]  /*7570*/  @!P6 IMAD.MOV.U32 R120, RZ, RZ, R4 ;  /* 0x000000ffff78e224 */ /* 0x000fe400078e0004 */
[----:B------:R-:W-:Y:S02]  /*7580*/  @!P6 IMAD.MOV.U32 R121, RZ, RZ, R124 ;  /* 0x000000ffff79e224 */ /* 0x000fe400078e007c */
[----:B------:R-:W-:Y:S02]  /*7590*/  VIADD R116, R245, 0xffffff82 ;  /* 0xffffff82f5747836 */ /* 0x000fe40000000000 */
[----:B------:R-:W-:Y:S01]  /*75a0*/  @!P4 IMAD.MOV R133, RZ, RZ, -R133 ;  /* 0x000000ffff85c224 */ /* 0x000fe200078e0a85 */
[----:B------:R-:W-:Y:S01]  /*75b0*/  ISETP.GE.AND P4, PT, R163, RZ, PT ;  /* 0x000000ffa300720c */ /* 0x000fe20003f86270 */
[----:B------:R-:W2:Y:S01]  /*75c0*/  @!P6 LDG.E.U8 R177, desc[UR20][R120.64] ;  /* 0x0000001478b1e981 */ /* 0x000ea2000c1e1100 */
[----:B------:R-:W-:Y:S01]  /*75d0*/  ISETP.GE.U32.AND P6, PT, R116, 0x7fffff03, PT ;  /* 0x7fffff037400780c */ /* 0x000fe20003fc6070 */
[----:B------:R-:W-:Y:S01]  /*75e0*/  IMAD.MOV.U32 R126, RZ, RZ, R118 ;  /* 0x000000ffff7e7224 */ /* 0x000fe200078e0076 */
[----:B------:R-:W-:Y:S01]  /*75f0*/  ISETP.GE.AND P1, PT, R162, RZ, PT ;  /* 0x000000ffa200720c */ /* 0x000fe20003f26270 */
[----:B------:R-:W-:Y:S01]  /*7600*/  IMAD R116, R88, 0x7d, RZ ;  /* 0x0000007d58747824 */ /* 0x000fe200078e02ff */
[----:B------:R-:W-:Y:S01]  /*7610*/  STL [R1+0x3b0], R125 ;  /* 0x0003b07d01007387 */ /* 0x000fe20000100800 */
[----:B------:R-:W-:-:S03]  /*7620*/  @!P5 IMAD.MOV R126, RZ, RZ, -R126 ;  /* 0x000000ffff7ed224 */ /* 0x000fc600078e0a7e */
[----:B------:R1:W-:Y:S03]  /*7630*/  STL [R1+0x3ec], R4 ;  /* 0x0003ec0401007387 */ /* 0x0003e60000100800 */
[----:B------:R-:W-:Y:S01]  /*7640*/  @!P4 IMAD.MOV R128, RZ, RZ, -R128 ;  /* 0x000000ffff80c224 */ /* 0x000fe200078e0a80 */
[----:B------:R-:W-:Y:S02]  /*7650*/  ISETP.GE.AND P4, PT, R174, RZ, PT ;  /* 0x000000ffae00720c */ /* 0x000fe40003f86270 */
[----:B-1----:R-:W-:-:S04]  /*7660*/  IADD3 R4, P5, PT, R116, R3, RZ ;  /* 0x0000000374047210 */ /* 0x002fc80007fbe0ff */
[----:B------:R-:W-:Y:S01]  /*7670*/  LEA.HI.X.SX32 R119, R116, R2, 0x1, P5 ;  /* 0x0000000274777211 */ /* 0x000fe200028f0eff */
[----:B------:R-:W-:Y:S01]  /*7680*/  IMAD.MOV.U32 R127, RZ, RZ, R117 ;  /* 0x000000ffff7f7224 */ /* 0x000fe200078e0075 */
[----:B------:R-:W-:Y:S01]  /*7690*/  PRMT R174, RZ, 0x7610, R174 ;  /* 0x00007610ffae7816 */ /* 0x000fe200000000ae */
[----:B------:R-:W-:Y:S01]  /*76a0*/  @!P1 IMAD.MOV R130, RZ, RZ, -R130 ;  /* 0x000000ffff829224 */ /* 0x000fe200078e0a82 */
[----:B------:R-:W-:Y:S01]  /*76b0*/  ISETP.GE.AND P1, PT, R167, RZ, PT ;  /* 0x000000ffa700720c */ /* 0x000fe20003f26270 */
[----:B------:R-:W-:Y:S02]  /*76c0*/  @!P6 IMAD.MOV.U32 R116, RZ, RZ, R4 ;  /* 0x000000ffff74e224 */ /* 0x000fe400078e0004 */
[----:B------:R-:W-:Y:S02]  /*76d0*/  @!P6 IMAD.MOV.U32 R117, RZ, RZ, R119 ;  /* 0x000000ffff75e224 */ /* 0x000fe400078e0077 */
[----:B------:R-:W-:Y:S02]  /*76e0*/  IMAD.MOV.U32 R125, RZ, RZ, R69 ;  /* 0x000000ffff7d7224 */ /* 0x000fe400078e0045 */
[----:B------:R-:W-:Y:S01]  /*76f0*/  VIADD R69, R245, 0xfffffff9 ;  /* 0xfffffff9f5457836 */ /* 0x000fe20000000000 */
[----:B------:R-:W-:Y:S01]  /*7700*/  ISETP.GE.AND P2, PT, R166, RZ, PT ;  /* 0x000000ffa600720c */ /* 0x000fe20003f46270 */
[----:B------:R1:W-:Y:S01]  /*7710*/  STL [R1+0x3e8], R124 ;  /* 0x0003e87c01007387 */ /* 0x0003e20000100800 */
[----:B0-----:R-:W-:-:S03]  /*7720*/  IMAD.MOV.U32 R123, RZ, RZ, R115 ;  /* 0x000000ffff7b7224 */ /* 0x001fc600078e0073 */
[----:B------:R0:W2:Y:S01]  /*7730*/  @!P6 LDG.E.U8 R174, desc[UR20][R116.64] ;  /* 0x0000001474aee981 */ /* 0x0000a2000c1e1100 */
[----:B------:R-:W-:Y:S01]  /*7740*/  ISETP.GE.U32.AND P6, PT, R69, 0x7fffff7a, PT ;  /* 0x7fffff7a4500780c */ /* 0x000fe20003fc6070 */
[----:B-1----:R-:W-:Y:S02]  /*7750*/  IMAD.MOV.U32 R124, RZ, RZ, R70 ;  /* 0x000000ffff7c7224 */ /* 0x002fe400078e0046 */
[----:B------:R-:W-:Y:S02]  /*7760*/  IMAD R70, R88, 0x6, RZ ;  /* 0x0000000658467824 */ /* 0x000fe400078e02ff */
[----:B------:R-:W-:-:S03]  /*7770*/  @!P4 IMAD.MOV R123, RZ, RZ, -R123 ;  /* 0x000000ffff7bc224 */ /* 0x000fc600078e0a7b */
[C---:B------:R-:W-:Y:S01]  /*7780*/  IADD3 R69, P4, PT, R70.reuse, R3, RZ ;  /* 0x0000000346457210 */ /* 0x040fe20007f9e0ff */
[----:B------:R-:W-:Y:S01]  /*7790*/  @!P1 IMAD.MOV R125, RZ, RZ, -R125 ;  /* 0x000000ffff7d9224 */ /* 0x000fe200078e0a7d */
[----:B------:R-:W-:Y:S02]  /*77a0*/  ISETP.GE.AND P1, PT, R179, RZ, PT ;  /* 0x000000ffb300720c */ /* 0x000fe40003f26270 */
[----:B------:R-:W-:Y:S01]  /*77b0*/  LEA.HI.X.SX32 R70, R70, R2, 0x1, P4 ;  /* 0x0000000246467211 */ /* 0x000fe200020f0eff */
[----:B------:R-:W-:Y:S01]  /*77c0*/  @!P2 IMAD.MOV R127, RZ, RZ, -R127 ;  /* 0x000000ffff7fa224 */ /* 0x000fe200078e0a7f */
[----:B------:R-:W-:Y:S01]  /*77d0*/  ISETP.GE.AND P2, PT, R172, RZ, PT ;  /* 0x000000ffac00720c */ /* 0x000fe20003f46270 */
[----:B0-----:R-:W-:Y:S01]  /*77e0*/  @!P6 IMAD.MOV.U32 R116, RZ, RZ, R69 ;  /* 0x000000ffff74e224 */ /* 0x001fe200078e0045 */
[----:B------:R-:W-:Y:S01]  /*77f0*/  PRMT R172, RZ, 0x7610, R172 ;  /* 0x00007610ffac7816 */ /* 0x000fe200000000ac */
[----:B------:R-:W-:Y:S02]  /*7800*/  @!P6 IMAD.MOV.U32 R117, RZ, RZ, R70 ;  /* 0x000000ffff75e224 */ /* 0x000fe400078e0046 */
[----:B------:R-:W-:-:S02]  /*7810*/  IMAD.MOV.U32 R122, RZ, RZ, R71 ;  /* 0x000000ffff7a7224 */ /* 0x000fc400078e0047 */
[----:B------:R-:W-:Y:S01]  /*7820*/  VIADD R71, R245, 0xfffffff1 ;  /* 0xfffffff1f5477836 */ /* 0x000fe20000000000 */
[----:B------:R0:W2:Y:S01]  /*7830*/  @!P6 LDG.E.U8 R172, desc[UR20][R116.64] ;  /* 0x0000001474ace981 */ /* 0x0000a2000c1e1100 */
[----:B------:R-:W-:Y:S02]  /*7840*/  IMAD.MOV.U32 R121, RZ, RZ, R72 ;  /* 0x000000ffff797224 */ /* 0x000fe400078e0048 */
[----:B------:R-:W-:Y:S01]  /*7850*/  IMAD.MOV.U32 R120, RZ, RZ, R114 ;  /* 0x000000ffff787224 */ /* 0x000fe200078e0072 */
[----:B------:R-:W-:Y:S01]  /*7860*/  ISETP.GE.U32.AND P6, PT, R71, 0x7fffff72, PT ;  /* 0x7fffff724700780c */ /* 0x000fe20003fc6070 */
[----:B------:R-:W-:Y:S01]  /*7870*/  IMAD R72, R88, 0xe, RZ ;  /* 0x0000000e58487824 */ /* 0x000fe200078e02ff */
[----:B------:R-:W-:Y:S01]  /*7880*/  ISETP.GE.AND P0, PT, R171, RZ, PT ;  /* 0x000000ffab00720c */ /* 0x000fe20003f06270 */
[----:B------:R-:W-:-:S03]  /*7890*/  @!P1 IMAD.MOV R120, RZ, RZ, -R120 ;  /* 0x000000ffff789224 */ /* 0x000fc600078e0a78 */
[----:B------:R-:W-:Y:S01]  /*78a0*/  IADD3 R71, P1, PT, R72, R3, RZ ;  /* 0x0000000348477210 */ /* 0x000fe20007f3e0ff */
[----:B------:R-:W-:Y:S01]  /*78b0*/  @!P2 IMAD.MOV R122, RZ, RZ, -R122 ;  /* 0x000000ffff7aa224 */ /* 0x000fe200078e0a7a */
[----:B------:R-:W-:Y:S02]  /*78c0*/  ISETP.GE.AND P2, PT, R188, RZ, PT ;  /* 0x000000ffbc00720c */ /* 0x000fe40003f46270 */
[----:B------:R-:W-:Y:S01]  /*78d0*/  LEA.HI.X.SX32 R72, R72, R2, 0x1, P1 ;  /* 0x0000000248487211 */ /* 0x000fe200008f0eff */
[----:B------:R-:W-:Y:S01]  /*78e0*/  STL [R1+0x41c], R4 ;  /* 0x00041c0401007387 */ /* 0x000fe20000100800 */
[----:B------:R-:W-:Y:S01]  /*78f0*/  PRMT R171, RZ, 0x7610, R171 ;  /* 0x00007610ffab7816 */ /* 0x000fe200000000ab */
[----:B------:R-:W-:Y:S02]  /*7900*/  @!P6 IMAD.MOV.U32 R114, RZ, RZ, R71 ;  /* 0x000000ffff72e224 */ /* 0x000fe400078e0047 */
[----:B------:R1:W-:Y:S01]  /*7910*/  STL [R1+0x418], R119 ;  /* 0x0004187701007387 */ /* 0x0003e20000100800 */
[----:B------:R-:W-:-:S02]  /*7920*/  @!P6 IMAD.MOV.U32 R115, RZ, RZ, R72 ;  /* 0x000000ffff73e224 */ /* 0x000fc400078e0048 */
[----:B------:R-:W-:Y:S01]  /*7930*/  @!P0 IMAD.MOV R124, RZ, RZ, -R124 ;  /* 0x000000ffff7c8224 */ /* 0x000fe200078e0a7c */
[----:B------:R-:W-:Y:S01]  /*7940*/  ISETP.GE.AND P0, PT, R178, RZ, PT ;  /* 0x000000ffb200720c */ /* 0x000fe20003f06270 */
[----:B------:R-:W-:Y:S01]  /*7950*/  IMAD.MOV.U32 R118, RZ, RZ, R74 ;  /* 0x000000ffff767224 */ /* 0x000fe200078e004a */
[----:B------:R3:W2:Y:S01]  /*7960*/  @!P6 LDG.E.U8 R171, desc[UR20][R114.64] ;  /* 0x0000001472abe981 */ /* 0x0006a2000c1e1100 */
[----:B-1----:R-:W-:Y:S02]  /*7970*/  IMAD.MOV.U32 R119, RZ, RZ, R73 ;  /* 0x000000ffff777224 */ /* 0x002fe400078e0049 */
[----:B------:R-:W-:Y:S02]  /*7980*/  VIADD R73, R245, 0xffffffe9 ;  /* 0xffffffe9f5497836 */ /* 0x000fe40000000000 */
[----:B0-----:R-:W-:Y:S02]  /*7990*/  IMAD.MOV.U32 R117, RZ, RZ, R113 ;  /* 0x000000ffff757224 */ /* 0x001fe400078e0071 */
[----:B------:R-:W-:Y:S01]  /*79a0*/  IMAD R74, R88, 0x16, RZ ;  /* 0x00000016584a7824 */ /* 0x000fe200078e02ff */
[----:B------:R-:W-:Y:S01]  /*79b0*/  ISETP.GE.U32.AND P6, PT, R73, 0x7fffff6a, PT ;  /* 0x7fffff6a4900780c */ /* 0x000fe20003fc6070 */
[----:B------:R-:W-:-:S03]  /*79c0*/  @!P2 IMAD.MOV R117, RZ, RZ, -R117 ;  /* 0x000000ffff75a224 */ /* 0x000fc600078e0a75 */
[----:B------:R-:W-:Y:S01]  /*79d0*/  IADD3 R73, P2, PT, R74, R3, RZ ;  /* 0x000000034a497210 */ /* 0x000fe20007f5e0ff */
[----:B------:R-:W-:Y:S01]  /*79e0*/  @!P0 IMAD.MOV R119, RZ, RZ, -R119 ;  /* 0x000000ffff778224 */ /* 0x000fe200078e0a77 */
[----:B------:R-:W-:Y:S02]  /*79f0*/  ISETP.GE.AND P5, PT, R176, RZ, PT ;  /* 0x000000ffb000720c */ /* 0x000fe40003fa6270 */
[----:B------:R-:W-:Y:S02]  /*7a00*/  LEA.HI.X.SX32 R74, R74, R2, 0x1, P2 ;  /* 0x000000024a4a7211 */ /* 0x000fe400010f0eff */
[----:B------:R-:W-:Y:S02]  /*7a10*/  ISETP.GE.AND P0, PT, R192, RZ, PT ;  /* 0x000000ffc000720c */ /* 0x000fe40003f06270 */
[----:B------:R-:W-:Y:S01]  /*7a20*/  PRMT R170, RZ, 0x7610, R170 ;  /* 0x00007610ffaa7816 */ /* 0x000fe200000000aa */
[----:B---3--:R-:W-:Y:S02]  /*7a30*/  @!P6 IMAD.MOV.U32 R114, RZ, RZ, R73 ;  /* 0x000000ffff72e224 */ /* 0x008fe400078e0049 */
[----:B------:R-:W-:-:S02]  /*7a40*/  @!P6 IMAD.MOV.U32 R115, RZ, RZ, R74 ;  /* 0x000000ffff73e224 */ /* 0x000fc400078e004a */
[----:B------:R-:W-:Y:S02]  /*7a50*/  IMAD.MOV.U32 R116, RZ, RZ, R75 ;  /* 0x000000ffff747224 */ /* 0x000fe400078e004b */
[----:B------:R-:W-:Y:S01]  /*7a60*/  VIADD R75, R245, 0xffffffe1 ;  /* 0xffffffe1f54b7836 */ /* 0x000fe20000000000 */
[----:B------:R0:W3:Y:S01]  /*7a70*/  @!P6 LDG.E.U8 R170, desc[UR20][R114.64] ;  /* 0x0000001472aae981 */ /* 0x0000e2000c1e1100 */
[----:B------:R-:W-:-:S03]  /*7a80*/  @!P5 IMAD.MOV R121, RZ, RZ, -R121 ;  /* 0x000000ffff79d224 */ /* 0x000fc600078e0a79 */
[----:B------:R-:W-:Y:S01]  /*7a90*/  ISETP.GE.U32.AND P6, PT, R75, 0x7fffff62, PT ;  /* 0x7fffff624b00780c */ /* 0x000fe20003fc6070 */
[----:B0-----:R-:W-:Y:S02]  /*7aa0*/  IMAD.MOV.U32 R115, RZ, RZ, R76 ;  /* 0x000000ffff737224 */ /* 0x001fe400078e004c */
[----:B------:R-:W-:Y:S02]  /*7ab0*/  IMAD.MOV.U32 R114, RZ, RZ, R112 ;  /* 0x000000ffff727224 */ /* 0x000fe400078e0070 */
[----:B------:R-:W-:Y:S01]  /*7ac0*/  IMAD R76, R88, 0x1e, RZ ;  /* 0x0000001e584c7824 */ /* 0x000fe200078e02ff */
[----:B------:R-:W-:Y:S01]  /*7ad0*/  ISETP.GE.AND P5, PT, R186, RZ, PT ;  /* 0x000000ffba00720c */ /* 0x000fe20003fa6270 */
[----:B------:R-:W-:-:S03]  /*7ae0*/  @!P0 IMAD.MOV R114, RZ, RZ, -R114 ;  /* 0x000000ffff728224 */ /* 0x000fc600078e0a72 */
[----:B------:R-:W-:Y:S02]  /*7af0*/  IADD3 R75, P0, PT, R76, R3, RZ ;  /* 0x000000034c4b7210 */ /* 0x000fe40007f1e0ff */
[----:B------:R-:W-:Y:S02]  /*7b00*/  ISETP.GE.AND P4, PT, R184, RZ, PT ;  /* 0x000000ffb800720c */ /* 0x000fe40003f86270 */
[----:B------:R-:W-:Y:S01]  /*7b10*/  LEA.HI.X.SX32 R76, R76, R2, 0x1, P0 ;  /* 0x000000024c4c7211 */ /* 0x000fe200000f0eff */
[----:B------:R-:W-:Y:S01]  /*7b20*/  @!P6 IMAD.MOV.U32 R112, RZ, RZ, R75 ;  /* 0x000000ffff70e224 */ /* 0x000fe200078e004b */
[----:B------:R-:W-:-:S03]  /*7b30*/  PRMT R167, RZ, 0x7610, R167 ;  /* 0x00007610ffa77816 */ /* 0x000fc600000000a7 */
[----:B------:R-:W-:Y:S02]  /*7b40*/  @!P6 IMAD.MOV.U32 R113, RZ, RZ, R76 ;  /* 0x000000ffff71e224 */ /* 0x000fe400078e004c */
[----:B------:R-:W-:Y:S01]  /*7b50*/  @!P5 IMAD.MOV R116, RZ, RZ, -R116 ;  /* 0x000000ffff74d224 */ /* 0x000fe200078e0a74 */
[----:B------:R-:W-:Y:S02]  /*7b60*/  ISETP.GE.AND P5, PT, R196, RZ, PT ;  /* 0x000000ffc400720c */ /* 0x000fe40003fa6270 */
[----:B------:R0:W2:Y:S01]  /*7b70*/  @!P6 LDG.E.U8 R167, desc[UR20][R112.64] ;  /* 0x0000001470a7e981 */ /* 0x0000a2000c1e1100 */
[----:B------:R-:W-:Y:S01]  /*7b80*/  @!P4 IMAD.MOV R118, RZ, RZ, -R118 ;  /* 0x000000ffff76c224 */ /* 0x000fe200078e0a76 */
[----:B------:R-:W-:Y:S01]  /*7b90*/  ISETP.GE.AND P4, PT, R190, RZ, PT ;  /* 0x000000ffbe00720c */ /* 0x000fe20003f86270 */
[----:B0-----:R-:W-:Y:S02]  /*7ba0*/  IMAD.MOV.U32 R113, RZ, RZ, R9 ;  /* 0x000000ffff717224 */ /* 0x001fe400078e0009 */
[----:B------:R-:W-:Y:S01]  /*7bb0*/  VIADD R9, R245, 0xffffffd9 ;  /* 0xffffffd9f5097836 */ /* 0x000fe20000000000 */
[----:B------:R-:W-:-:S04]  /*7bc0*/  ISETP.GE.AND P1, PT, R189, RZ, PT ;  /* 0x000000ffbd00720c */ /* 0x000fc80003f26270 */
[----:B------:R-:W-:Y:S01]  /*7bd0*/  ISETP.GE.U32.AND P6, PT, R9, 0x7fffff5a, PT ;  /* 0x7fffff5a0900780c */ /* 0x000fe20003fc6070 */
[----:B------:R-:W-:Y:S02]  /*7be0*/  IMAD R9, R88, 0x26, RZ ;  /* 0x0000002658097824 */ /* 0x000fe400078e02ff */
[----:B------:R-:W-:Y:S02]  /*7bf0*/  IMAD.MOV.U32 R112, RZ, RZ, R11 ;  /* 0x000000ffff707224 */ /* 0x000fe400078e000b */
[----:B------:R-:W-:Y:S01]  /*7c00*/  @!P5 IMAD.MOV R111, RZ, RZ, -R111 ;  /* 0x000000ffff6fd224 */ /* 0x000fe200078e0a6f */
[C---:B------:R-:W-:Y:S01]  /*7c10*/  IADD3 R11, P5, PT, R9.reuse, R3, RZ ;  /* 0x00000003090b7210 */ /* 0x040fe20007fbe0ff */
[----:B------:R-:W-:Y:S01]  /*7c20*/  @!P4 IMAD.MOV R113, RZ, RZ, -R113 ;  /* 0x000000ffff71c224 */ /* 0x000fe200078e0a71 */
[----:B------:R-:W-:Y:S02]  /*7c30*/  ISETP.GE.AND P4, PT, R202, RZ, PT ;  /* 0x000000ffca00720c */ /* 0x000fe40003f86270 */
[----:B------:R-:W-:Y:S01]  /*7c40*/  LEA.HI.X.SX32 R9, R9, R2, 0x1, P5 ;  /* 0x0000000209097211 */ /* 0x000fe200028f0eff */
[----:B------:R-:W-:Y:S01]  /*7c50*/  @!P1 IMAD.MOV R115, RZ, RZ, -R115 ;  /* 0x000000ffff739224 */ /* 0x000fe200078e0a73 */
[----:B------:R-:W-:Y:S01]  /*7c60*/  PRMT R166, RZ, 0x7610, R166 ;  /* 0x00007610ffa67816 */ /* 0x000fe200000000a6 */
[----:B------:R-:W-:Y:S01]  /*7c70*/  @!P6 IMAD.MOV.U32 R156, RZ, RZ, R11 ;  /* 0x000000ffff9ce224 */ /* 0x000fe200078e000b */
[----:B------:R-:W-:Y:S01]  /*7c80*/  ISETP.GE.AND P1, PT, R195, RZ, PT ;  /* 0x000000ffc300720c */ /* 0x000fe20003f26270 */
[----:B------:R-:W-:-:S02]  /*7c90*/  @!P6 IMAD.MOV.U32 R157, RZ, RZ, R9 ;  /* 0x000000ffff9de224 */ /* 0x000fc400078e0009 */
[----:B------:R-:W-:Y:S02]  /*7ca0*/  VIADD R155, R245, 0xffffffd1 ;  /* 0xffffffd1f59b7836 */ /* 0x000fe40000000000 */
[----:B------:R-:W-:Y:S01]  /*7cb0*/  IMAD R189, R88, 0x2e, RZ ;  /* 0x0000002e58bd7824 */ /* 0x000fe200078e02ff */
[----:B------:R0:W2:Y:S02]  /*7cc0*/  @!P6 LDG.E.U8 R166, desc[UR20][R156.64] ;  /* 0x000000149ca6e981 */ /* 0x0000a4000c1e1100 */
[----:B------:R-:W-:Y:S01]  /*7cd0*/  ISETP.GE.U32.AND P6, PT, R155, 0x7fffff52, PT ;  /* 0x7fffff529b00780c */ /* 0x000fe20003fc6070 */
[----:B------:R-:W-:Y:S01]  /*7ce0*/  @!P4 IMAD.MOV R110, RZ, RZ, -R110 ;  /* 0x000000ffff6ec224 */ /* 0x000fe200078e0a6e */
[----:B------:R-:W-:Y:S02]  /*7cf0*/  ISETP.GE.AND P2, PT, R194, RZ, PT ;  /* 0x000000ffc200720c */ /* 0x000fe40003f46270 */
[----:B------:R-:W-:Y:S01]  /*7d00*/  IADD3 R190, P4, PT, R189, R3, RZ ;  /* 0x00000003bdbe7210 */ /* 0x000fe20007f9e0ff */
[----:B------:R-:W-:Y:S01]  /*7d10*/  @!P1 IMAD.MOV R108, RZ, RZ, -R108 ;  /* 0x000000ffff6c9224 */ /* 0x000fe200078e0a6c */
[----:B------:R-:W-:-:S02]  /*7d20*/  ISETP.GE.AND P1, PT, R208, RZ, PT ;  /* 0x000000ffd000720c */ /* 0x000fc40003f26270 */
[----:B------:R-:W-:Y:S02]  /*7d30*/  LEA.HI.X.SX32 R189, R189, R2, 0x1, P4 ;  /* 0x00000002bdbd7211 */ /* 0x000fe400020f0eff */
[----:B------:R-:W-:Y:S01]  /*7d40*/  PRMT R165, RZ, 0x7610, R165 ;  /* 0x00007610ffa57816 */ /* 0x000fe200000000a5 */
[----:B------:R-:W-:Y:S02]  /*7d50*/  VIADD R155, R245, 0xffffffc9 ;  /* 0xffffffc9f59b7836 */ /* 0x000fe40000000000 */
[----:B0-----:R-:W-:Y:S02]  /*7d60*/  @!P6 IMAD.MOV.U32 R156, RZ, RZ, R190 ;  /* 0x000000ffff9ce224 */ /* 0x001fe400078e00be */
[----:B------:R-:W-:Y:S02]  /*7d70*/  @!P6 IMAD.MOV.U32 R157, RZ, RZ, R189 ;  /* 0x000000ffff9de224 */ /* 0x000fe400078e00bd */
[----:B------:R-:W-:Y:S01]  /*7d80*/  @!P2 IMAD.MOV R112, RZ, RZ, -R112 ;  /* 0x000000ffff70a224 */ /* 0x000fe200078e0a70 */
[----:B------:R-:W-:Y:S01]  /*7d90*/  ISETP.GE.AND P2, PT, R201, RZ, PT ;  /* 0x000000ffc900720c */ /* 0x000fe20003f46270 */
[----:B------:R-:W-:Y:S01]  /*7da0*/  IMAD R229, R88, 0x36, RZ ;  /* 0x0000003658e57824 */ /* 0x000fe200078e02ff */
[----:B------:R0:W2:Y:S01]  /*7db0*/  @!P6 LDG.E.U8 R165, desc[UR20][R156.64] ;  /* 0x000000149ca5e981 */ /* 0x0000a2000c1e1100 */
[----:B------:R-:W-:Y:S01]  /*7dc0*/  ISETP.GE.U32.AND P6, PT, R155, 0x7fffff4a, PT ;  /* 0x7fffff4a9b00780c */ /* 0x000fe20003fc6070 */
[----:B------:R-:W-:Y:S01]  /*7dd0*/  @!P1 IMAD.MOV R107, RZ, RZ, -R107 ;  /* 0x000000ffff6b9224 */ /* 0x000fe200078e0a6b */
[----:B------:R-:W-:-:S02]  /*7de0*/  ISETP.GE.AND P0, PT, R199, RZ, PT ;  /* 0x000000ffc700720c */ /* 0x000fc40003f06270 */
[----:B------:R-:W-:-:S04]  /*7df0*/  IADD3 R232, P1, PT, R229, R3, RZ ;  /* 0x00000003e5e87210 */ /* 0x000fc80007f3e0ff */
[----:B------:R-:W-:Y:S02]  /*7e00*/  LEA.HI.X.SX32 R229, R229, R2, 0x1, P1 ;  /* 0x00000002e5e57211 */ /* 0x000fe400008f0eff */
[----:B------:R-:W-:Y:S01]  /*7e10*/  @!P2 IMAD.MOV R105, RZ, RZ, -R105 ;  /* 0x000000ffff69a224 */ /* 0x000fe200078e0a69 */
[----:B------:R-:W-:Y:S02]  /*7e20*/  ISETP.GE.AND P2, PT, R214, RZ, PT ;  /* 0x000000ffd600720c */ /* 0x000fe40003f46270 */
[----:B------:R-:W-:Y:S01]  /*7e30*/  PRMT R163, RZ, 0x7610, R163 ;  /* 0x00007610ffa37816 */ /* 0x000fe200000000a3 */
[----:B0-----:R-:W-:Y:S02]  /*7e40*/  @!P6 IMAD.MOV.U32 R156, RZ, RZ, R232 ;  /* 0x000000ffff9ce224 */ /* 0x001fe400078e00e8 */
[----:B------:R-:W-:Y:S02]  /*7e50*/  @!P6 IMAD.MOV.U32 R157, RZ, RZ, R229 ;  /* 0x000000ffff9de224 */ /* 0x000fe400078e00e5 */
[----:B------:R-:W-:-:S02]  /*7e60*/  VIADD R155, R245, 0xffffffc1 ;  /* 0xffffffc1f59b7836 */ /* 0x000fc40000000000 */
[----:B------:R-:W-:Y:S01]  /*7e70*/  @!P0 IMAD.MOV R109, RZ, RZ, -R109 ;  /* 0x000000ffff6d8224 */ /* 0x000fe200078e0a6d */
[----:B------:R-:W-:Y:S01]  /*7e80*/  ISETP.GE.AND P0, PT, R207, RZ, PT ;  /* 0x000000ffcf00720c */ /* 0x000fe20003f06270 */
[----:B------:R0:W2:Y:S01]  /*7e90*/  @!P6 LDG.E.U8 R163, desc[UR20][R156.64] ;  /* 0x000000149ca3e981 */ /* 0x0000a2000c1e1100 */
[----:B------:R-:W-:Y:S01]  /*7ea0*/  ISETP.GE.U32.AND P6, PT, R155, 0x7fffff42, PT ;  /* 0x7fffff429b00780c */ /* 0x000fe20003fc6070 */
[----:B------:R-:W-:Y:S02]  /*7eb0*/  IMAD R155, R88, 0x3e, RZ ;  /* 0x0000003e589b7824 */ /* 0x000fe400078e02ff */
[----:B------:R-:W-:Y:S01]  /*7ec0*/  @!P2 IMAD.MOV R104, RZ, RZ, -R104 ;  /* 0x000000ffff68a224 */ /* 0x000fe200078e0a68 */
[----:B------:R-:W-:Y:S02]  /*7ed0*/  ISETP.GE.AND P5, PT, R206, RZ, PT ;  /* 0x000000ffce00720c */ /* 0x000fe40003fa6270 */
[----:B------:R-:W-:-:S04]  /*7ee0*/  IADD3 R4, P2, PT, R155, R3, RZ ;  /* 0x000000039b047210 */ /* 0x000fc80007f5e0ff */
[----:B------:R-:W-:Y:S01]  /*7ef0*/  LEA.HI.X.SX32 R158, R155, R2, 0x1, P2 ;  /* 0x000000029b9e7211 */ /* 0x000fe200010f0eff */
[----:B------:R-:W-:Y:S01]  /*7f00*/  @!P0 IMAD.MOV R102, RZ, RZ, -R102 ;  /* 0x000000ffff668224 */ /* 0x000fe200078e0a66 */
[----:B------:R-:W-:Y:S01]  /*7f10*/  ISETP.GE.AND P0, PT, R217, RZ, PT ;  /* 0x000000ffd900720c */ /* 0x000fe20003f06270 */
[----:B0-----:R-:W-:Y:S01]  /*7f20*/  @!P6 IMAD.MOV.U32 R156, RZ, RZ, R4 ;  /* 0x000000ffff9ce224 */ /* 0x001fe200078e0004 */
[----:B------:R-:W-:Y:S01]  /*7f30*/  PRMT R162, RZ, 0x7610, R162 ;  /* 0x00007610ffa27816 */ /* 0x000fe200000000a2 */
[----:B------:R-:W-:Y:S02]  /*7f40*/  @!P6 IMAD.MOV.U32 R157, RZ, RZ, R158 ;  /* 0x000000ffff9de224 */ /* 0x000fe400078e009e */
[----:B------:R-:W-:Y:S02]  /*7f50*/  VIADD R155, R245, 0xffffffb9 ;  /* 0xffffffb9f59b7836 */ /* 0x000fe40000000000 */
[----:B------:R-:W-:Y:S01]  /*7f60*/  @!P5 IMAD.MOV R106, RZ, RZ, -R106 ;  /* 0x000000ffff6ad224 */ /* 0x000fe200078e0a6a */
[----:B------:R0:W2:Y:S01]  /*7f70*/  @!P6 LDG.E.U8 R162, desc[UR20][R156.64] ;  /* 0x000000149ca2e981 */ /* 0x0000a2000c1e1100 */
[----:B------:R-:W-:-:S02]  /*7f80*/  ISETP.GE.AND P5, PT, R210, RZ, PT ;  /* 0x000000ffd200720c */ /* 0x000fc40003fa6270 */
[----:B------:R-:W-:Y:S01]  /*7f90*/  ISETP.GE.U32.AND P6, PT, R155, 0x7fffff3a, PT ;  /* 0x7fffff3a9b00780c */ /* 0x000fe20003fc6070 */
[----:B------:R-:W-:Y:S01]  /*7fa0*/  IMAD R155, R88, 0x46, RZ ;  /* 0x00000046589b7824 */ /* 0x000fe200078e02ff */
[----:B------:R-:W-:Y:S01]  /*7fb0*/  ISETP.GE.AND P2, PT, R218, RZ, PT ;  /* 0x000000ffda00720c */ /* 0x000fe20003f46270 */
[----:B------:R1:W-:Y:S01]  /*7fc0*/  STL [R1+0x14], R4 ;  /* 0x0000140401007387 */ /* 0x0003e20000100800 */
[----:B------:R-:W-:-:S03]  /*7fd0*/  @!P0 IMAD.MOV R101, RZ, RZ, -R101 ;  /* 0x000000ffff658224 */ /* 0x000fc600078e0a65 */
[----:B------:R0:W-:Y:S01]  /*7fe0*/  STL [R1+0x10], R158 ;  /* 0x0000109e01007387 */ /* 0x0001e20000100800 */
[----:B-1----:R-:W-:-:S03]  /*7ff0*/  IADD3 R4, P0, PT, R155, R3, RZ ;  /* 0x000000039b047210 */ /* 0x002fc60007f1e0ff */
[----:B------:R-:W-:Y:S01]  /*8000*/  @!P5 IMAD.MOV R99, RZ, RZ, -R99 ;  /* 0x000000ffff63d224 */ /* 0x000fe200078e0a63 */
[----:B------:R-:W-:Y:S02]  /*8010*/  ISETP.GE.AND P4, PT, R209, RZ, PT ;  /* 0x000000ffd100720c */ /* 0x000fe40003f86270 */
[----:B0-----:R-:W-:Y:S01]  /*8020*/  LEA.HI.X.SX32 R158, R155, R2, 0x1, P0 ;  /* 0x000000029b9e7211 */ /* 0x001fe200000f0eff */
[----:B------:R-:W-:Y:S01]  /*8030*/  STL [R1+0x2a4], R4 ;  /* 0x0002a40401007387 */ /* 0x000fe20000100800 */
[----:B------:R-:W-:Y:S01]  /*8040*/  ISETP.GE.AND P5, PT, R223, RZ, PT ;  /* 0x000000ffdf00720c */ /* 0x000fe20003fa6270 */
[----:B------:R-:W-:Y:S01]  /*8050*/  @!P2 IMAD.MOV R97, RZ, RZ, -R97 ;  /* 0x000000ffff61a224 */ /* 0x000fe200078e0a61 */
[----:B------:R-:W-:Y:S01]  /*8060*/  PRMT R156, RZ, 0x7610, R156 ;  /* 0x00007610ff9c7816 */ /* 0x000fe2000000009c */
[----:B------:R0:W-:Y:S01]  /*8070*/  STL [R1+0x2a0], R158 ;  /* 0x0002a09e01007387 */ /* 0x0001e20000100800 */
[----:B------:R-:W-:Y:S01]  /*8080*/  @!P6 IMAD.MOV.U32 R159, RZ, RZ, R158 ;  /* 0x000000ffff9fe224 */ /* 0x000fe200078e009e */
[----:B------:R-:W-:Y:S01]  /*8090*/  ISETP.GE.AND P2, PT, R142, RZ, PT ;  /* 0x000000ff8e00720c */ /* 0x000fe20003f46270 */
[----:B------:R-:W-:-:S02]  /*80a0*/  VIADD R142, R245, 0xffffffb1 ;  /* 0xffffffb1f58e7836 */ /* 0x000fc40000000000 */
[----:B0-----:R-:W-:-:S05]  /*80b0*/  @!P6 IMAD.MOV.U32 R158, RZ, RZ, R4 ;  /* 0x000000ffff9ee224 */ /* 0x001fca00078e0004 */
[----:B------:R-:W2:Y:S01]  /*80c0*/  @!P6 LDG.E.U8 R156, desc[UR20][R158.64] ;  /* 0x000000149e9ce981 */ /* 0x000ea2000c1e1100 */
[----:B------:R-:W-:Y:S01]  /*80d0*/  ISETP.GE.U32.AND P6, PT, R142, 0x7fffff32, PT ;  /* 0x7fffff328e00780c */ /* 0x000fe20003fc6070 */
[----:B------:R-:W-:Y:S02]  /*80e0*/  IMAD R142, R88, 0x4e, RZ ;  /* 0x0000004e588e7824 */ /* 0x000fe400078e02ff */
[----:B------:R-:W-:Y:S01]  /*80f0*/  @!P4 IMAD.MOV R103, RZ, RZ, -R103 ;  /* 0x000000ffff67c224 */ /* 0x000fe200078e0a67 */
[----:B------:R-:W-:Y:S01]  /*8100*/  ISETP.GE.AND P4, PT, R216, RZ, PT ;  /* 0x000000ffd800720c */ /* 0x000fe20003f86270 */
[----:B------:R-:W-:Y:S01]  /*8110*/  @!P5 IMAD.MOV R98, RZ, RZ, -R98 ;  /* 0x000000ffff62d224 */ /* 0x000fe200078e0a62 */
[C---:B------:R-:W-:Y:S02]  /*8120*/  IADD3 R4, P5, PT, R142.reuse, R3, RZ ;  /* 0x000000038e047210 */ /* 0x040fe40007fbe0ff */
[----:B------:R-:W-:Y:S02]  /*8130*/  ISETP.GE.AND P1, PT, R215, RZ, PT ;  /* 0x000000ffd700720c */ /* 0x000fe40003f26270 */
[----:B------:R-:W-:-:S02]  /*8140*/  LEA.HI.X.SX32 R157, R142, R2, 0x1, P5 ;  /* 0x000000028e9d7211 */ /* 0x000fc400028f0eff */
[----:B------:R-:W-:Y:S01]  /*8150*/  ISETP.GE.AND P5, PT, R143, RZ, PT ;  /* 0x000000ff8f00720c */ /* 0x000fe20003fa6270 */
[----:B------:R-:W-:Y:S01]  /*8160*/  @!P6 IMAD.MOV.U32 R142, RZ, RZ, R4 ;  /* 0x000000ffff8ee224 */ /* 0x000fe200078e0004 */
[----:B------:R-:W-:Y:S01]  /*8170*/  PRMT R155, RZ, 0x7610, R155 ;  /* 0x00007610ff9b7816 */ /* 0x000fe2000000009b */
[----:B------:R-:W-:Y:S02]  /*8180*/  @!P6 IMAD.MOV.U32 R143, RZ, RZ, R157 ;  /* 0x000000ffff8fe224 */ /* 0x000fe400078e009d */
[----:B------:R-:W-:Y:S01]  /*8190*/  @!P4 IMAD.MOV R96, RZ, RZ, -R96 ;  /* 0x000000ffff60c224 */ /* 0x000fe200078e0a60 */
[----:B------:R-:W-:Y:S02]  /*81a0*/  ISETP.GE.AND P4, PT, R225, RZ, PT ;  /* 0x000000ffe100720c */ /* 0x000fe40003f86270 */
[----:B------:R0:W2:Y:S01]  /*81b0*/  @!P6 LDG.E.U8 R155, desc[UR20][R142.64] ;  /* 0x000000148e9be981 */ /* 0x0000a2000c1e1100 */
[----:B------:R-:W-:Y:S01]  /*81c0*/  @!P1 IMAD.MOV R100, RZ, RZ, -R100 ;  /* 0x000000ffff649224 */ /* 0x000fe200078e0a64 */
[----:B------:R-:W-:Y:S01]  /*81d0*/  ISETP.GE.AND P1, PT, R222, RZ, PT ;  /* 0x000000ffde00720c */ /* 0x000fe20003f26270 */
[----:B0-----:R-:W-:-:S05]  /*81e0*/  VIADD R142, R245, 0xffffffa9 ;  /* 0xffffffa9f58e7836 */ /* 0x001fca0000000000 */
[----:B------:R-:W-:Y:S01]  /*81f0*/  ISETP.GE.U32.AND P6, PT, R142, 0x7fffff2a, PT ;  /* 0x7fffff2a8e00780c */ /* 0x000fe20003fc6070 */
[----:B------:R-:W-:Y:S01]  /*8200*/  IMAD R142, R88, 0x56, RZ ;  /* 0x00000056588e7824 */ /* 0x000fe200078e02ff */
[----:B------:R0:W-:Y:S01]  /*8210*/  STL [R1+0x2dc], R4 ;  /* 0x0002dc0401007387 */ /* 0x0001e20000100800 */
[----:B------:R-:W-:-:S03]  /*8220*/  @!P4 IMAD.MOV R95, RZ, RZ, -R95 ;  /* 0x000000ffff5fc224 */ /* 0x000fc600078e0a5f */
[----:B------:R1:W-:Y:S01]  /*8230*/  STL [R1+0x2d8], R157 ;  /* 0x0002d89d01007387 */ /* 0x0003e20000100800 */
[----:B0-----:R-:W-:Y:S01]  /*8240*/  IADD3 R4, P4, PT, R142, R3, RZ ;  /* 0x000000038e047210 */ /* 0x001fe20007f9e0ff */
[----:B------:R-:W-:-:S03]  /*8250*/  @!P1 IMAD.MOV R93, RZ, RZ, -R93 ;  /* 0x000000ffff5d9224 */ /* 0x000fc600078e0a5d */
[----:B-1----:R-:W-:Y:S02]  /*8260*/  LEA.HI.X.SX32 R157, R142, R2, 0x1, P4 ;  /* 0x000000028e9d7211 */ /* 0x002fe400020f0eff */
[----:B------:R-:W-:Y:S01]  /*8270*/  ISETP.GE.AND P1, PT, R145, RZ, PT ;  /* 0x000000ff9100720c */ /* 0x000fe20003f26270 */
[----:B------:R-:W-:Y:S01]  /*8280*/  @!P6 IMAD.MOV.U32 R142, RZ, RZ, R4 ;  /* 0x000000ffff8ee224 */ /* 0x000fe200078e0004 */
[----:B------:R-:W-:Y:S01]  /*8290*/  PRMT R145, RZ, 0x7610, R145 ;  /* 0x00007610ff917816 */ /* 0x000fe20000000091 */
[----:B------:R-:W-:-:S05]  /*82a0*/  @!P6 IMAD.MOV.U32 R143, RZ, RZ, R157 ;  /* 0x000000ffff8fe224 */ /* 0x000fca00078e009d */
[----:B------:R0:W2:Y:S01]  /*82b0*/  @!P6 LDG.E.U8 R145, desc[UR20][R142.64] ;  /* 0x000000148e91e981 */ /* 0x0000a2000c1e1100 */
[----:B------:R-:W-:Y:S01]  /*82c0*/  ISETP.GE.AND P0, PT, R224, RZ, PT ;  /* 0x000000ffe000720c */ /* 0x000fe20003f06270 */
[----:B0-----:R-:W-:-:S05]  /*82d0*/  VIADD R142, R245, 0xffffffa1 ;  /* 0xffffffa1f58e7836 */ /* 0x001fca0000000000 */
[----:B------:R-:W-:Y:S01]  /*82e0*/  ISETP.GE.U32.AND P6, PT, R142, 0x7fffff22, PT ;  /* 0x7fffff228e00780c */ /* 0x000fe20003fc6070 */
[----:B------:R-:W-:Y:S01]  /*82f0*/  IMAD R142, R88, 0x5e, RZ ;  /* 0x0000005e588e7824 */ /* 0x000fe200078e02ff */
[----:B------:R0:W-:Y:S01]  /*8300*/  STL [R1+0x314], R4 ;  /* 0x0003140401007387 */ /* 0x0001e20000100800 */
[----:B------:R-:W-:Y:S01]  /*8310*/  @!P1 IMAD.MOV R92, RZ, RZ, -R92 ;  /* 0x000000ffff5c9224 */ /* 0x000fe200078e0a5c */
[----:B------:R-:W-:-:S03]  /*8320*/  ISETP.GE.AND P4, PT, R146, RZ, PT ;  /* 0x000000ff9200720c */ /* 0x000fc60003f86270 */
[----:B------:R-:W-:Y:S01]  /*8330*/  @!P0 IMAD.MOV R94, RZ, RZ, -R94 ;  /* 0x000000ffff5e8224 */ /* 0x000fe200078e0a5e */
[----:B0-----:R-:W-:-:S04]  /*8340*/  IADD3 R4, P1, PT, R142, R3, RZ ;  /* 0x000000038e047210 */ /* 0x001fc80007f3e0ff */
[----:B------:R-:W-:Y:S02]  /*8350*/  LEA.HI.X.SX32 R146, R142, R2, 0x1, P1 ;  /* 0x000000028e927211 */ /* 0x000fe400008f0eff */
[----:B------:R-:W-:Y:S01]  /*8360*/  ISETP.GE.AND P0, PT, R144, RZ, PT ;  /* 0x000000ff9000720c */ /* 0x000fe20003f06270 */
[----:B------:R-:W-:Y:S01]  /*8370*/  @!P6 IMAD.MOV.U32 R142, RZ, RZ, R4 ;  /* 0x000000ffff8ee224 */ /* 0x000fe200078e0004 */
[----:B------:R-:W-:Y:S01]  /*8380*/  PRMT R144, RZ, 0x7610, R144 ;  /* 0x00007610ff907816 */ /* 0x000fe20000000090 */
[----:B------:R-:W-:Y:S02]  /*8390*/  @!P6 IMAD.MOV.U32 R143, RZ, RZ, R146 ;  /* 0x000000ffff8fe224 */ /* 0x000fe400078e0092 */
[----:B------:R-:W-:Y:S01]  /*83a0*/  @!P2 IMAD.MOV R90, RZ, RZ, -R90 ;  /* 0x000000ffff5aa224 */ /* 0x000fe200078e0a5a */
[----:B------:R-:W-:Y:S02]  /*83b0*/  ISETP.GE.AND P2, PT, R161, RZ, PT ;  /* 0x000000ffa100720c */ /* 0x000fe40003f46270 */
[----:B------:R0:W2:Y:S02]  /*83c0*/  @!P6 LDG.E.U8 R144, desc[UR20][R142.64] ;  /* 0x000000148e90e981 */ /* 0x0000a4000c1e1100 */
[----:B0-----:R-:W-:-:S02]  /*83d0*/  VIADD R142, R245, 0xffffff99 ;  /* 0xffffff99f58e7836 */ /* 0x001fc40000000000 */
[----:B------:R-:W-:Y:S03]  /*83e0*/  STL [R1+0x310], R157 ;  /* 0x0003109d01007387 */ /* 0x000fe60000100800 */
[----:B------:R-:W-:Y:S01]  /*83f0*/  ISETP.GE.U32.AND P6, PT, R142, 0x7fffff1a, PT ;  /* 0x7fffff1a8e00780c */ /* 0x000fe20003fc6070 */
[----:B------:R-:W-:Y:S01]  /*8400*/  IMAD R142, R88, 0x66, RZ ;  /* 0x00000066588e7824 */ /* 0x000fe200078e02ff */
[----:B------:R0:W-:Y:S02]  /*8410*/  STL [R1+0x34c], R4 ;  /* 0x00034c0401007387 */ /* 0x0001e40000100800 */
[----:B------:R-:W-:Y:S02]  /*8420*/  @!P2 IMAD.MOV R87, RZ, RZ, -R87 ;  /* 0x000000ffff57a224 */ /* 0x000fe400078e0a57 */
[----:B------:R1:W-:Y:S01]  /*8430*/  STL [R1+0x348], R146 ;  /* 0x0003489201007387 */ /* 0x0003e20000100800 */
[----:B0-----:R-:W-:Y:S01]  /*8440*/  IADD3 R4, P2, PT, R142, R3, RZ ;  /* 0x000000038e047210 */ /* 0x001fe20007f5e0ff */
[----:B------:R-:W-:-:S03]  /*8450*/  @!P0 IMAD.MOV R85, RZ, RZ, -R85 ;  /* 0x000000ffff558224 */ /* 0x000fc600078e0a55 */
[----:B-1----:R-:W-:Y:S01]  /*8460*/  LEA.HI.X.SX32 R146, R142, R2, 0x1, P2 ;  /* 0x000000028e927211 */ /* 0x002fe200010f0eff */
[----:B------:R-:W-:Y:S01]  /*8470*/  STL [R1+0x384], R4 ;  /* 0x0003840401007387 */ /* 0x000fe20000100800 */
[----:B------:R-:W-:Y:S02]  /*8480*/  ISETP.GE.AND P1, PT, R147, RZ, PT ;  /* 0x000000ff9300720c */ /* 0x000fe40003f26270 */
[----:B------:R-:W-:Y:S01]  /*8490*/  ISETP.GE.AND P0, PT, R149, RZ, PT ;  /* 0x000000ff9500720c */ /* 0x000fe20003f06270 */
[----:B------:R0:W-:Y:S01]  /*84a0*/  STL [R1+0x380], R146 ;  /* 0x0003809201007387 */ /* 0x0001e20000100800 */
[----:B------:R-:W-:Y:S01]  /*84b0*/  PRMT R143, RZ, 0x7610, R143 ;  /* 0x00007610ff8f7816 */ /* 0x000fe2000000008f */
[----:B------:R-:W-:Y:S01]  /*84c0*/  @!P6 IMAD.MOV.U32 R147, RZ, RZ, R146 ;  /* 0x000000ffff93e224 */ /* 0x000fe200078e0092 */
[----:B------:R-:W-:Y:S01]  /*84d0*/  ISETP.GE.AND P2, PT, R150, RZ, PT ;  /* 0x000000ff9600720c */ /* 0x000fe20003f46270 */
[----:B------:R-:W-:Y:S02]  /*84e0*/  VIADD R142, R245, 0xffffff91 ;  /* 0xffffff91f58e7836 */ /* 0x000fe40000000000 */
[----:B0-----:R-:W-:-:S05]  /*84f0*/  @!P6 IMAD.MOV.U32 R146, RZ, RZ, R4 ;  /* 0x000000ffff92e224 */ /* 0x001fca00078e0004 */
[----:B------:R0:W2:Y:S01]  /*8500*/  @!P6 LDG.E.U8 R143, desc[UR20][R146.64] ;  /* 0x00000014928fe981 */ /* 0x0000a2000c1e1100 */
[----:B------:R-:W-:Y:S01]  /*8510*/  ISETP.GE.U32.AND P6, PT, R142, 0x7fffff12, PT ;  /* 0x7fffff128e00780c */ /* 0x000fe20003fc6070 */
[----:B------:R-:W-:Y:S02]  /*8520*/  IMAD R142, R88, 0x6e, RZ ;  /* 0x0000006e588e7824 */ /* 0x000fe400078e02ff */
[----:B------:R-:W-:-:S03]  /*8530*/  @!P0 IMAD.MOV R84, RZ, RZ, -R84 ;  /* 0x000000ffff548224 */ /* 0x000fc600078e0a54 */
[----:B------:R-:W-:Y:S01]  /*8540*/  IADD3 R4, P0, PT, R142, R3, RZ ;  /* 0x000000038e047210 */ /* 0x000fe20007f1e0ff */
[----:B------:R-:W-:Y:S01]  /*8550*/  @!P4 IMAD.MOV R86, RZ, RZ, -R86 ;  /* 0x000000ffff56c224 */ /* 0x000fe200078e0a56 */
[----:B------:R-:W-:Y:S01]  /*8560*/  ISETP.GE.AND P4, PT, R148, RZ, PT ;  /* 0x000000ff9400720c */ /* 0x000fe20003f86270 */
[----:B------:R-:W-:Y:S01]  /*8570*/  @!P2 IMAD.MOV R77, RZ, RZ, -R77 ;  /* 0x000000ffff4da224 */ /* 0x000fe200078e0a4d */
[----:B------:R-:W-:Y:S02]  /*8580*/  LEA.HI.X.SX32 R148, R142, R2, 0x1, P0 ;  /* 0x000000028e947211 */ /* 0x000fe400000f0eff */
[----:B------:R-:W-:Y:S02]  /*8590*/  ISETP.NE.AND P2, PT, R7, RZ, PT ;  /* 0x000000ff0700720c */ /* 0x000fe40003f45270 */
[----:B------:R-:W-:Y:S01]  /*85a0*/  LOP3.LUT R7, RZ, R7, RZ, 0x33, !PT ;  /* 0x00000007ff077212 */ /* 0x000fe200078e33ff */
[----:B------:R1:W-:Y:S03]  /*85b0*/  STL [R1+0x3bc], R4 ;  /* 0x0003bc0401007387 */ /* 0x0003e60000100800 */
[C---:B------:R-:W-:Y:S01]  /*85c0*/  SEL R179, R7.reuse, R118, !P2 ;  /* 0x0000007607b37207 */ /* 0x040fe20005000000 */
[----:B------:R-:W-:Y:S01]  /*85d0*/  STL [R1+0x3b8], R148 ;  /* 0x0003b89401007387 */ /* 0x000fe20000100800 */
[----:B------:R-:W-:-:S03]  /*85e0*/  SEL R118, R7, R116, !P2 ;  /* 0x0000007407767207 */ /* 0x000fc60005000000 */
[----:B------:R-:W2:Y:S04]  /*85f0*/  LDL.LU R195, [R1+0x88] ;  /* 0x0000880001c37983 */ /* 0x000ea80000300800 */
[----:B------:R-:W2:Y:S01]  /*8600*/  LDL.LU R116, [R1+0x18] ;  /* 0x0000180001747983 */ /* 0x000ea20000300800 */
[C---:B------:R-:W-:Y:S02]  /*8610*/  SEL R186, R7.reuse, R120, !P2 ;  /* 0x0000007807ba7207 */ /* 0x040fe40005000000 */
[C---:B------:R-:W-:Y:S02]  /*8620*/  SEL R188, R7.reuse, R121, !P2 ;  /* 0x0000007907bc7207 */ /* 0x040fe40005000000 */
[C---:B------:R-:W-:Y:S01]  /*8630*/  SEL R120, R7.reuse, R114, !P2 ;  /* 0x0000007207787207 */ /* 0x040fe20005000000 */
[----:B0-----:R-:W-:Y:S01]  /*8640*/  @!P6 IMAD.MOV.U32 R146, RZ, RZ, R4 ;  /* 0x000000ffff92e224 */ /* 0x001fe200078e0004 */
[----:B------:R-:W3:Y:S01]  /*8650*/  LDL.LU R114, [R1+0x8c] ;  /* 0x00008c0001727983 */ /* 0x000ee20000300800 */
[----:B------:R-:W-:-:S03]  /*8660*/  SEL R121, R7, R113, !P2 ;  /* 0x0000007107797207 */ /* 0x000fc60005000000 */
[----:B------:R-:W3:Y:S01]  /*8670*/  LDL.LU R113, [R1+0x130] ;  /* 0x0001300001717983 */ /* 0x000ee20000300800 */
[C---:B------:R-:W-:Y:S01]  /*8680*/  SEL R209, R7.reuse, R130, !P2 ;  /* 0x0000008207d17207 */ /* 0x040fe20005000000 */
[----:B-1----:R-:W0:Y:S01]  /*8690*/  S2R R4, SR_TID.X ;  /* 0x0000000000047919 */ /* 0x002e220000002100 */
[C---:B------:R-:W-:Y:S02]  /*86a0*/  SEL R202, R7.reuse, R126, !P2 ;  /* 0x0000007e07ca7207 */ /* 0x040fe40005000000 */
[C---:B------:R-:W-:Y:S02]  /*86b0*/  SEL R130, R7.reuse, R108, !P2 ;  /* 0x0000006c07827207 */ /* 0x040fe40005000000 */
[C---:B------:R-:W-:Y:S01]  /*86c0*/  SEL R126, R7.reuse, R111, !P2 ;  /* 0x0000006f077e7207 */ /* 0x040fe20005000000 */
[----:B------:R-:W3:Y:S04]  /*86d0*/  LDL.LU R108, [R1+0x164] ;  /* 0x00016400016c7983 */ /* 0x000ee80000300800 */
[----:B------:R-:W3:Y:S04]  /*86e0*/  LDL.LU R111, [R1+0x160] ;  /* 0x00016000016f7983 */ /* 0x000ee80000300800 */
[----:B------:R-:W3:Y:S01]  /*86f0*/  LDL.LU R196, [R1+0x14c] ;  /* 0x00014c0001c47983 */ /* 0x000ee20000300800 */
[----:B------:R-:W-:Y:S01]  /*8700*/  SEL R207, R7, R128, !P2 ;  /* 0x0000008007cf7207 */ /* 0x000fe20005000000 */
[----:B------:R-:W-:-:S04]  /*8710*/  @!UP1 UIADD3 UR4, UPT, UPT, -UR12, 0x100000, URZ ;  /* 0x001000000c049890 */ /* 0x000fc8000fffe1ff */
[----:B------:R-:W-:Y:S02]  /*8720*/  @!UP1 USHF.L.U32 UR5, UR4, 0xb, URZ ;  /* 0x0000000b04059899 */ /* 0x000fe400080006ff */
[----:B------:R-:W-:Y:S01]  /*8730*/  @!UP1 USHF.L.U32 UR4, UR4, 0x1, URZ ;  /* 0x0000000104049899 */ /* 0x000fe200080006ff */
[C---:B------:R-:W-:Y:S01]  /*8740*/  SEL R128, R7.reuse, R77, !P2 ;  /* 0x0000004d07807207 */ /* 0x040fe20005000000 */
[----:B------:R-:W-:Y:S01]  /*8750*/  VOTEU.ALL UP1, P3 ;  /* 0x0000000000ff7886 */ /* 0x000fe20001820000 */
[C---:B------:R-:W-:Y:S01]  /*8760*/  SEL R192, R7.reuse, R122, !P2 ;  /* 0x0000007a07c07207 */ /* 0x040fe20005000000 */
[----:B------:R-:W-:Y:S01]  /*8770*/  @!P5 IMAD.MOV R91, RZ, RZ, -R91 ;  /* 0x000000ffff5bd224 */ /* 0x000fe200078e0a5b */
[----:B------:R-:W-:Y:S01]  /*8780*/  SEL R184, R7, R119, !P2 ;  /* 0x0000007707b87207 */ /* 0x000fe20005000000 */
[----:B------:R-:W-:Y:S01]  /*8790*/  @!P1 IMAD.MOV R83, RZ, RZ, -R83 ;  /* 0x000000ffff539224 */ /* 0x000fe200078e0a53 */
[----:B------:R-:W-:Y:S01]  /*87a0*/  ISETP.GE.AND P0, PT, R151, RZ, PT ;  /* 0x000000ff9700720c */ /* 0x000fe20003f06270 */
[----:B------:R-:W-:Y:S01]  /*87b0*/  @!P4 IMAD.MOV R8, RZ, RZ, -R8 ;  /* 0x000000ffff08c224 */ /* 0x000fe200078e0a08 */
[----:B------:R-:W-:Y:S01]  /*87c0*/  PRMT R142, RZ, 0x7610, R142 ;  /* 0x00007610ff8e7816 */ /* 0x000fe2000000008e */
[----:B------:R-:W-:Y:S01]  /*87d0*/  @!P6 IMAD.MOV.U32 R147, RZ, RZ, R148 ;  /* 0x000000ffff93e224 */ /* 0x000fe200078e0094 */
[C---:B------:R-:W-:Y:S01]  /*87e0*/  SEL R225, R7.reuse, R141, !P2 ;  /* 0x0000008d07e17207 */ /* 0x040fe20005000000 */
[----:B------:R1:W2:Y:S01]  /*87f0*/  @!UP1 SYNCS.EXCH.64 URZ, [UR9+0x18008], UR4 ;  /* 0x0180080409ff95b2 */ /* 0x0002a20008000100 */
[----:B------:R-:W-:Y:S01]  /*8800*/  SEL R224, R7, R139, !P2 ;  /* 0x0000008b07e07207 */ /* 0x000fe20005000000 */
[----:B------:R-:W2:Y:S01]  /*8810*/  LDCU UR12, c[0x0][0x3b0] ;  /* 0x00007600ff0c77ac */ /* 0x000ea20008000800 */
[C---:B0-----:R-:W-:Y:S01]  /*8820*/  LOP3.LUT R77, R4.reuse, 0x80, RZ, 0xc0, !PT ;  /* 0x00000080044d7812 */ /* 0x041fe200078ec0ff */
[----:B------:R0:W3:Y:S01]  /*8830*/  @!P6 LDG.E.U8 R142, desc[UR20][R146.64] ;  /* 0x00000014928ee981 */ /* 0x0000e2000c1e1100 */
[----:B------:R-:W-:-:S02]  /*8840*/  LOP3.LUT R4, R4, 0x7f, RZ, 0xc0, !PT ;  /* 0x0000007f04047812 */ /* 0x000fc400078ec0ff */
[C---:B------:R-:W-:Y:S02]  /*8850*/  SEL R122, R7.reuse, R112, !P2 ;  /* 0x00000070077a7207 */ /* 0x040fe40005000000 */
[----:B------:R-:W-:Y:S01]  /*8860*/  SEL R119, R7, R115, !P2 ;  /* 0x0000007307777207 */ /* 0x000fe20005000000 */
[----:B------:R-:W-:Y:S01]  /*8870*/  IMAD R77, R77, 0x80, R4 ;  /* 0x000000804d4d7824 */ /* 0x000fe200078e0204 */
[----:B------:R-:W3:Y:S01]  /*8880*/  LDL.LU R112, [R1+0x16c] ;  /* 0x00016c0001707983 */ /* 0x000ee20000300800 */
[----:B------:R-:W-:Y:S02]  /*8890*/  ISETP.GE.AND P5, PT, R160, RZ, PT ;  /* 0x000000ffa000720c */ /* 0x000fe40003fa6270 */
[----:B------:R-:W-:Y:S01]  /*88a0*/  ISETP.GE.AND P1, PT, R152, RZ, PT ;  /* 0x000000ff9800720c */ /* 0x000fe20003f26270 */
[----:B------:R-:W3:Y:S01]  /*88b0*/  LDL.LU R115, [R1+0x168] ;  /* 0x0001680001737983 */ /* 0x000ee20000300800 */
[----:B------:R-:W-:Y:S01]  /*88c0*/  ISETP.GE.AND P4, PT, R154, RZ, PT ;  /* 0x000000ff9a00720c */ /* 0x000fe20003f86270 */
[----:B------:R-:W-:Y:S01]  /*88d0*/  @!P0 IMAD.MOV R80, RZ, RZ, -R80 ;  /* 0x000000ffff508224 */ /* 0x000fe200078e0a50 */
[C---:B------:R-:W-:Y:S01]  /*88e0*/  SEL R223, R7.reuse, R138, !P2 ;  /* 0x0000008a07df7207 */ /* 0x040fe20005000000 */
[----:B-1----:R-:W1:Y:S01]  /*88f0*/  LDCU UR4, c[0x0][0x3b0] ;  /* 0x00007600ff0477ac */ /* 0x002e620008000800 */
[----:B------:R-:W-:-:S02]  /*8900*/  SEL R222, R7, R137, !P2 ;  /* 0x0000008907de7207 */ /* 0x000fc40005000000 */
[----:B------:R-:W-:Y:S01]  /*8910*/  SEL R218, R7, R136, !P2 ;  /* 0x0000008807da7207 */ /* 0x000fe20005000000 */
[----:B------:R-:W0:Y:S02]  /*8920*/  LDCU UR5, c[0x0][0x3b0] ;  /* 0x00007600ff0577ac */ /* 0x000e240008000800 */
[----:B------:R-:W-:Y:S01]  /*8930*/  @!P5 IMAD.MOV R82, RZ, RZ, -R82 ;  /* 0x000000ffff52d224 */ /* 0x000fe200078e0a52 */
[----:B------:R-:W-:Y:S01]  /*8940*/  ISETP.GE.AND P5, PT, R153, RZ, PT ;  /* 0x000000ff9900720c */ /* 0x000fe20003fa6270 */
[----:B------:R-:W-:Y:S02]  /*8950*/  @!P1 IMAD.MOV R79, RZ, RZ, -R79 ;  /* 0x000000ffff4f9224 */ /* 0x000fe400078e0a4f */
[----:B------:R-:W-:Y:S01]  /*8960*/  @!P4 IMAD.MOV R81, RZ, RZ, -R81 ;  /* 0x000000ffff51c224 */ /* 0x000fe200078e0a51 */
[C---:B------:R-:W-:Y:S02]  /*8970*/  SEL R217, R7.reuse, R135, !P2 ;  /* 0x0000008707d97207 */ /* 0x040fe40005000000 */
[----:B------:R-:W-:-:S02]  /*8980*/  SEL R216, R7, R134, !P2 ;  /* 0x0000008607d87207 */ /* 0x000fc40005000000 */
[----:B------:R-:W-:-:S05]  /*8990*/  SEL R215, R7, R133, !P2 ;  /* 0x0000008507d77207 */ /* 0x000fca0005000000 */
[----:B------:R-:W-:Y:S01]  /*89a0*/  @!P5 IMAD.MOV R78, RZ, RZ, -R78 ;  /* 0x000000ffff4ed224 */ /* 0x000fe200078e0a4e */
[----:B--2---:R2:W-:Y:S04]  /*89b0*/  STS.U8 [R77+UR9], R116 ;  /* 0x000000744d007988 */ /* 0x0045e80008000009 */
[----:B--2---:R-:W2:Y:S01]  /*89c0*/  LDL.LU R116, [R1+0x13c] ;  /* 0x00013c0001747983 */ /* 0x004ea20000300800 */
[C---:B------:R-:W-:Y:S02]  /*89d0*/  SEL R214, R7.reuse, R132, !P2 ;  /* 0x0000008407d67207 */ /* 0x040fe40005000000 */
[C---:B------:R-:W-:Y:S02]  /*89e0*/  SEL R210, R7.reuse, R131, !P2 ;  /* 0x0000008307d27207 */ /* 0x040fe40005000000 */
[----:B------:R-:W-:-:S02]  /*89f0*/  SEL R208, R7, R129, !P2 ;  /* 0x0000008107d07207 */ /* 0x000fc40005000000 */
[C---:B------:R-:W-:Y:S02]  /*8a00*/  SEL R206, R7.reuse, R127, !P2 ;  /* 0x0000007f07ce7207 */ /* 0x040fe40005000000 */
[C---:B------:R-:W-:Y:S02]  /*8a10*/  SEL R201, R7.reuse, R125, !P2 ;  /* 0x0000007d07c97207 */ /* 0x040fe40005000000 */
[C---:B------:R-:W-:Y:S02]  /*8a20*/  SEL R199, R7.reuse, R124, !P2 ;  /* 0x0000007c07c77207 */ /* 0x040fe40005000000 */
        /* <DEDUP_REMOVED lines=20> */
[----:B0-----:R-:W-:-:S02]  /*8b70*/  SEL R147, R7, R91, !P2 ;  /* 0x0000005b07937207 */ /* 0x001fc40005000000 */
        /* <DEDUP_REMOVED lines=12> */
[----:B------:R-:W-:Y:S01]  /*8c40*/  SEL R140, R7, R140, !P2 ;  /* 0x0000008c078c7207 */ /* 0x000fe20005000000 */
[----:B------:R-:W-:-:S05]  /*8c50*/  VIADD R7, R245, 0xffffff89 ;  /* 0xffffff89f5077836 */ /* 0x000fca0000000000 */
[----:B------:R-:W-:Y:S01]  /*8c60*/  ISETP.GE.U32.AND P0, PT, R7, 0x7fffff0a, PT ;  /* 0x7fffff0a0700780c */ /* 0x000fe20003f06070 */
[----:B------:R-:W-:-:S05]  /*8c70*/  IMAD R7, R88, 0x76, RZ ;  /* 0x0000007658077824 */ /* 0x000fca00078e02ff */
[----:B------:R-:W-:-:S04]  /*8c80*/  IADD3 R8, P1, PT, R7, R3, RZ ;  /* 0x0000000307087210 */ /* 0x000fc80007f3e0ff */
[----:B------:R-:W-:Y:S01]  /*8c90*/  LEA.HI.X.SX32 R78, R7, R2, 0x1, P1 ;  /* 0x00000002074e7211 */ /* 0x000fe200008f0eff */
[----:B------:R-:W-:Y:S01]  /*8ca0*/  STL [R1+0x7c], R8 ;  /* 0x00007c0801007387 */ /* 0x000fe20000100800 */
[----:B------:R-:W-:Y:S01]  /*8cb0*/  PRMT R91, RZ, 0x7610, R91 ;  /* 0x00007610ff5b7816 */ /* 0x000fe2000000005b */
[----:B------:R-:W-:Y:S02]  /*8cc0*/  VIADD R7, R245, 0xffffff81 ;  /* 0xffffff81f5077836 */ /* 0x000fe40000000000 */
[----:B------:R0:W-:Y:S01]  /*8cd0*/  STL [R1+0x78], R78 ;  /* 0x0000784e01007387 */ /* 0x0001e20000100800 */
[----:B------:R-:W-:Y:S02]  /*8ce0*/  @!P0 IMAD.MOV.U32 R79, RZ, RZ, R78 ;  /* 0x000000ffff4f8224 */ /* 0x000fe400078e004e */
[----:B0-----:R-:W-:-:S05]  /*8cf0*/  @!P0 IMAD.MOV.U32 R78, RZ, RZ, R8 ;  /* 0x000000ffff4e8224 */ /* 0x001fca00078e0008 */
[----:B------:R0:W4:Y:S01]  /*8d00*/  @!P0 LDG.E.U8 R91, desc[UR20][R78.64] ;  /* 0x000000144e5b8981 */ /* 0x000122000c1e1100 */
[----:B------:R-:W-:Y:S01]  /*8d10*/  ISETP.GE.U32.AND P0, PT, R7, 0x7fffff02, PT ;  /* 0x7fffff020700780c */ /* 0x000fe20003f06070 */
[----:B------:R-:W-:Y:S02]  /*8d20*/  IMAD R7, R88, 0x7e, RZ ;  /* 0x0000007e58077824 */ /* 0x000fe400078e02ff */
[----:B---3--:R3:W-:Y:S03]  /*8d30*/  STS.U8 [R77+UR9+0xc00], R113 ;  /* 0x000c00714d007988 */ /* 0x0087e60008000009 */
[C---:B------:R-:W-:Y:S01]  /*8d40*/  IADD3 R8, P1, PT, R7.reuse, R3, RZ ;  /* 0x0000000307087210 */ /* 0x040fe20007f3e0ff */
[----:B------:R1:W-:Y:S03]  /*8d50*/  STS.U8 [R77+UR9+0x1000], R114 ;  /* 0x001000724d007988 */ /* 0x0003e60008000009 */
[----:B0-----:R-:W-:Y:S01]  /*8d60*/  LEA.HI.X.SX32 R78, R7, R2, 0x1, P1 ;  /* 0x00000002074e7211 */ /* 0x001fe200008f0eff */
[----:B------:R0:W-:Y:S04]  /*8d70*/  STS.U8 [R77+UR9+0x1400], R195 ;  /* 0x001400c34d007988 */ /* 0x0001e80008000009 */
[----:B---3--:R-:W3:Y:S04]  /*8d80*/  LDL.LU R113, [R1+0x15c] ;  /* 0x00015c0001717983 */ /* 0x008ee80000300800 */
[----:B-1----:R-:W4:Y:S04]  /*8d90*/  LDL.LU R114, [R1+0x148] ;  /* 0x0001480001727983 */ /* 0x002f280000300800 */
[----:B0-----:R-:W4:Y:S04]  /*8da0*/  LDL.LU R195, [R1+0x144] ;  /* 0x0001440001c37983 */ /* 0x001f280000300800 */
[----:B------:R-:W-:Y:S04]  /*8db0*/  STL [R1+0x8c], R8 ;  /* 0x00008c0801007387 */ /* 0x000fe80000100800 */
[----:B------:R-:W-:Y:S04]  /*8dc0*/  STL [R1+0x88], R78 ;  /* 0x0000884e01007387 */ /* 0x000fe80000100800 */
[----:B------:R0:W-:Y:S04]  /*8dd0*/  STS.U8 [R77+UR9+0x2000], R196 ;  /* 0x002000c44d007988 */ /* 0x0001e80008000009 */
[----:B0-----:R-:W4:Y:S04]  /*8de0*/  LDL.LU R196, [R1+0x158] ;  /* 0x0001580001c47983 */ /* 0x001f280000300800 */
[----:B------:R0:W-:Y:S04]  /*8df0*/  STS.U8 [R77+UR9+0x2800], R115 ;  /* 0x002800734d007988 */ /* 0x0001e80008000009 */
[----:B------:R-:W4:Y:S04]  /*8e00*/  LDL.LU R109, [R1+0x154] ;  /* 0x00015400016d7983 */ /* 0x000f280000300800 */
[----:B0-----:R-:W4:Y:S04]  /*8e10*/  LDL.LU R115, [R1+0x138] ;  /* 0x0001380001737983 */ /* 0x001f280000300800 */
[----:B--2---:R0:W-:Y:S04]  /*8e20*/  STS.U8 [R77+UR9+0x2c00], R116 ;  /* 0x002c00744d007988 */ /* 0x0041e80008000009 */
[----:B0-----:R-:W2:Y:S04]  /*8e30*/  LDL.LU R116, [R1+0x134] ;  /* 0x0001340001747983 */ /* 0x001ea80000300800 */
[----:B------:R0:W-:Y:S04]  /*8e40*/  STS.U8 [R77+UR9+0x1c00], R111 ;  /* 0x001c006f4d007988 */ /* 0x0001e80008000009 */
[----:B------:R1:W-:Y:S04]  /*8e50*/  STS.U8 [R77+UR9+0x2400], R112 ;  /* 0x002400704d007988 */ /* 0x0003e80008000009 */
[----:B0-----:R-:W2:Y:S04]  /*8e60*/  LDL.LU R111, [R1+0x140] ;  /* 0x00014000016f7983 */ /* 0x001ea80000300800 */
[----:B-1----:R-:W2:Y:S04]  /*8e70*/  LDL.LU R112, [R1+0x12c] ;  /* 0x00012c0001707983 */ /* 0x002ea80000300800 */
[----:B------:R-:W-:Y:S04]  /*8e80*/  STS.U8 [R77+UR9+0x400], R237 ;  /* 0x000400ed4d007988 */ /* 0x000fe80008000009 */
[----:B------:R0:W-:Y:S04]  /*8e90*/  STS.U8 [R77+UR9+0x1800], R108 ;  /* 0x0018006c4d007988 */ /* 0x0001e80008000009 */
[----:B------:R-:W-:Y:S01]  /*8ea0*/  STS.U8 [R77+UR9+0x800], R236 ;  /* 0x000800ec4d007988 */ /* 0x000fe20008000009 */
[----:B0-----:R-:W-:-:S03]  /*8eb0*/  LOP3.LUT R108, R77, 0x10, RZ, 0x3c, !PT ;  /* 0x000000104d6c7812 */ /* 0x001fc600078e3cff */
[----:B---3--:R0:W-:Y:S04]  /*8ec0*/  STS.U8 [R77+UR9+0x3000], R113 ;  /* 0x003000714d007988 */ /* 0x0081e80008000009 */
[----:B----4-:R1:W-:Y:S04]  /*8ed0*/  STS.U8 [R77+UR9+0x3400], R114 ;  /* 0x003400724d007988 */ /* 0x0103e80008000009 */
[----:B------:R3:W-:Y:S04]  /*8ee0*/  STS.U8 [R77+UR9+0x3800], R195 ;  /* 0x003800c34d007988 */ /* 0x0007e80008000009 */
[----:B0-----:R-:W4:Y:S04]  /*8ef0*/  LDL.LU R113, [R1+0x114] ;  /* 0x0001140001717983 */ /* 0x001f280000300800 */
[----:B-1----:R-:W4:Y:S04]  /*8f00*/  LDL.LU R114, [R1+0x150] ;  /* 0x0001500001727983 */ /* 0x002f280000300800 */
[----:B---3--:R-:W3:Y:S04]  /*8f10*/  LDL.LU R195, [R1+0x120] ;  /* 0x0001200001c37983 */ /* 0x008ee80000300800 */
[----:B------:R0:W-:Y:S04]  /*8f20*/  STS.U8 [R77+UR9+0x3c00], R196 ;  /* 0x003c00c44d007988 */ /* 0x0001e80008000009 */
[----:B0-----:R-:W3:Y:S04]  /*8f30*/  LDL.LU R196, [R1+0x108] ;  /* 0x0001080001c47983 */ /* 0x001ee80000300800 */
[----:B------:R-:W3:Y:S04]  /*8f40*/  LDL.LU R237, [R1+0x128] ;  /* 0x0001280001ed7983 */ /* 0x000ee80000300800 */
[----:B------:R-:W-:Y:S04]  /*8f50*/  STS.U8 [R108+UR9+0x480], R109 ;  /* 0x0004806d6c007988 */ /* 0x000fe80008000009 */
[----:B------:R0:W-:Y:S04]  /*8f60*/  STS.U8 [R108+UR9+0x880], R115 ;  /* 0x000880736c007988 */ /* 0x0001e80008000009 */
[----:B0-----:R-:W3:Y:S04]  /*8f70*/  LDL.LU R115, [R1+0x124] ;  /* 0x0001240001737983 */ /* 0x001ee80000300800 */
[----:B--2---:R0:W-:Y:S04]  /*8f80*/  STS.U8 [R108+UR9+0xc80], R116 ;  /* 0x000c80746c007988 */ /* 0x0041e80008000009 */
[----:B0-----:R-:W2:Y:S01]  /*8f90*/  LDL.LU R116, [R1+0x4c] ;  /* 0x00004c0001747983 */ /* 0x001ea20000300800 */
[----:B------:R-:W-:Y:S01]  /*8fa0*/  PRMT R90, RZ, 0x7610, R90 ;  /* 0x00007610ff5a7816 */ /* 0x000fe2000000005a */
[----:B------:R-:W-:-:S02]  /*8fb0*/  @!P0 IMAD.MOV.U32 R79, RZ, RZ, R78 ;  /* 0x000000ffff4f8224 */ /* 0x000fc400078e004e */
[----:B------:R-:W-:Y:S02]  /*8fc0*/  @!P0 IMAD.MOV.U32 R78, RZ, RZ, R8 ;  /* 0x000000ffff4e8224 */ /* 0x000fe400078e0008 */
[----:B------:R-:W-:Y:S01]  /*8fd0*/  VIADD R7, R245, 0xfffffff8 ;  /* 0xfffffff8f5077836 */ /* 0x000fe20000000000 */
[----:B------:R-:W-:Y:S01]  /*8fe0*/  PRMT R103, RZ, 0x7610, R103 ;  /* 0x00007610ff677816 */ /* 0x000fe20000000067 */
[C---:B------:R-:W-:Y:S01]  /*8ff0*/  IMAD R81, R88.reuse, 0xf, RZ ;  /* 0x0000000f58517824 */ /* 0x040fe200078e02ff */
[----:B------:R0:W2:Y:S02]  /*9000*/  @!P0 LDG.E.U8 R90, desc[UR20][R78.64] ;  /* 0x000000144e5a8981 */ /* 0x0000a4000c1e1100 */
[----:B------:R-:W-:Y:S02]  /*9010*/  ISETP.GE.U32.AND P0, PT, R7, 0x7fffff79, PT ;  /* 0x7fffff790700780c */ /* 0x000fe40003f06070 */
[----:B------:R-:W-:Y:S01]  /*9020*/  PRMT R102, RZ, 0x7610, R102 ;  /* 0x00007610ff667816 */ /* 0x000fe20000000066 */
[C---:B------:R-:W-:Y:S01]  /*9030*/  IMAD R83, R88.reuse, 0x17, RZ ;  /* 0x0000001758537824 */ /* 0x040fe200078e02ff */
[----:B------:R-:W-:Y:S01]  /*9040*/  PRMT R101, RZ, 0x7610, R101 ;  /* 0x00007610ff657816 */ /* 0x000fe20000000065 */
[----:B------:R-:W-:Y:S01]  /*9050*/  IMAD R85, R88, 0x1f, RZ ;  /* 0x0000001f58557824 */ /* 0x000fe200078e02ff */
[----:B------:R-:W-:-:S02]  /*9060*/  PRMT R100, RZ, 0x7610, R100 ;  /* 0x00007610ff647816 */ /* 0x000fc40000000064 */
[----:B------:R-:W-:Y:S01]  /*9070*/  PRMT R99, RZ, 0x7610, R99 ;  /* 0x00007610ff637816 */ /* 0x000fe20000000063 */
[C---:B0-----:R-:W-:Y:S01]  /*9080*/  IMAD R79, R88.reuse, 0x7, RZ ;  /* 0x00000007584f7824 */ /* 0x041fe200078e02ff */
[----:B------:R0:W-:Y:S04]  /*9090*/  STS.U8 [R108+UR9+0x1080], R111 ;  /* 0x0010806f6c007988 */ /* 0x0001e80008000009 */
[----:B------:R-:W-:Y:S01]  /*90a0*/  IADD3 R78, P1, PT, R79, R3, RZ ;  /* 0x000000034f4e7210 */ /* 0x000fe20007f3e0ff */
[----:B------:R-:W-:Y:S01]  /*90b0*/  VIADD R7, R245, 0xfffffff0 ;  /* 0xfffffff0f5077836 */ /* 0x000fe20000000000 */
[----:B------:R-:W-:Y:S01]  /*90c0*/  PRMT R98, RZ, 0x7610, R98 ;  /* 0x00007610ff627816 */ /* 0x000fe20000000062 */
[----:B------:R-:W-:Y:S01]  /*90d0*/  IMAD R236, R88, 0x37, RZ ;  /* 0x0000003758ec7824 */ /* 0x000fe200078e02ff */
[----:B------:R-:W-:Y:S01]  /*90e0*/  LEA.HI.X.SX32 R79, R79, R2, 0x1, P1 ;  /* 0x000000024f4f7211 */ /* 0x000fe200008f0eff */
[----:B------:R-:W2:Y:S04]  /*90f0*/  LDL.LU R110, [R1+0x104] ;  /* 0x00010400016e7983 */ /* 0x000ea80000300800 */
[----:B------:R-:W2:Y:S01]  /*9100*/  @!P0 LDG.E.U8 R103, desc[UR20][R78.64] ;  /* 0x000000144e678981 */ /* 0x000ea2000c1e1100 */
[----:B------:R-:W-:-:S02]  /*9110*/  ISETP.GE.U32.AND P0, PT, R7, 0x7fffff71, PT ;  /* 0x7fffff710700780c */ /* 0x000fc40003f06070 */
[-C--:B------:R-:W-:Y:S01]  /*9120*/  IADD3 R80, P1, PT, R81, R3.reuse, RZ ;  /* 0x0000000351507210 */ /* 0x080fe20007f3e0ff */
[----:B------:R-:W-:Y:S01]  /*9130*/  VIADD R7, R245, 0xffffffe8 ;  /* 0xffffffe8f5077836 */ /* 0x000fe20000000000 */
[----:B------:R1:W-:Y:S02]  /*9140*/  STS.U8 [R108+UR9+0x1480], R112 ;  /* 0x001480706c007988 */ /* 0x0003e40008000009 */
[-C--:B------:R-:W-:Y:S02]  /*9150*/  LEA.HI.X.SX32 R81, R81, R2.reuse, 0x1, P1 ;  /* 0x0000000251517211 */ /* 0x080fe400008f0eff */
[-C--:B------:R-:W-:Y:S01]  /*9160*/  IADD3 R82, P1, PT, R83, R3.reuse, RZ ;  /* 0x0000000353527210 */ /* 0x080fe20007f3e0ff */
[----:B------:R-:W2:Y:S04]  /*9170*/  LDL.LU R109, [R1+0x1c] ;  /* 0x00001c00016d7983 */ /* 0x000ea80000300800 */
[----:B------:R-:W2:Y:S01]  /*9180*/  @!P0 LDG.E.U8 R102, desc[UR20][R80.64] ;  /* 0x0000001450668981 */ /* 0x000ea2000c1e1100 */
[----:B------:R-:W-:Y:S01]  /*9190*/  ISETP.GE.U32.AND P0, PT, R7, 0x7fffff69, PT ;  /* 0x7fffff690700780c */ /* 0x000fe20003f06070 */
[----:B------:R-:W-:Y:S01]  /*91a0*/  VIADD R7, R245, 0xffffffe0 ;  /* 0xffffffe0f5077836 */ /* 0x000fe20000000000 */
[----:B------:R-:W-:Y:S01]  /*91b0*/  LEA.HI.X.SX32 R83, R83, R2, 0x1, P1 ;  /* 0x0000000253537211 */ /* 0x000fe200008f0eff */
[----:B0-----:R-:W2:Y:S01]  /*91c0*/  LDL.LU R111, [R1+0x118] ;  /* 0x00011800016f7983 */ /* 0x001ea20000300800 */
[----:B------:R-:W-:-:S02]  /*91d0*/  IADD3 R84, P1, PT, R85, R3, RZ ;  /* 0x0000000355547210 */ /* 0x000fc40007f3e0ff */
[----:B------:R-:W-:Y:S01]  /*91e0*/  PRMT R97, RZ, 0x7610, R97 ;  /* 0x00007610ff617816 */ /* 0x000fe20000000061 */
[----:B-1----:R-:W2:Y:S06]  /*91f0*/  LDL.LU R112, [R1+0x110] ;  /* 0x0001100001707983 */ /* 0x002eac0000300800 */
[----:B------:R-:W2:Y:S01]  /*9200*/  @!P0 LDG.E.U8 R101, desc[UR20][R82.64] ;  /* 0x0000001452658981 */ /* 0x000ea2000c1e1100 */
[----:B------:R-:W-:Y:S01]  /*9210*/  ISETP.GE.U32.AND P0, PT, R7, 0x7fffff61, PT ;  /* 0x7fffff610700780c */ /* 0x000fe20003f06070 */
[----:B------:R-:W-:Y:S01]  /*9220*/  VIADD R7, R245, 0xffffffd8 ;  /* 0xffffffd8f5077836 */ /* 0x000fe20000000000 */
[----:B------:R-:W-:-:S11]  /*9230*/  LEA.HI.X.SX32 R85, R85, R2, 0x1, P1 ;  /* 0x0000000255557211 */ /* 0x000fd600008f0eff */
[----:B------:R-:W2:Y:S01]  /*9240*/  @!P0 LDG.E.U8 R100, desc[UR20][R84.64] ;  /* 0x0000001454648981 */ /* 0x000ea2000c1e1100 */
[----:B------:R-:W-:Y:S01]  /*9250*/  ISETP.GE.U32.AND P0, PT, R7, 0x7fffff59, PT ;  /* 0x7fffff590700780c */ /* 0x000fe20003f06070 */
[----:B------:R-:W-:-:S05]  /*9260*/  IMAD R7, R88, 0x27, RZ ;  /* 0x0000002758077824 */ /* 0x000fca00078e02ff */
[----:B------:R-:W-:-:S04]  /*9270*/  IADD3 R8, P1, PT, R7, R3, RZ ;  /* 0x0000000307087210 */ /* 0x000fc80007f3e0ff */
[----:B------:R-:W-:-:S03]  /*9280*/  LEA.HI.X.SX32 R7, R7, R2, 0x1, P1 ;  /* 0x0000000207077211 */ /* 0x000fc600008f0eff */
[----:B------:R-:W-:Y:S02]  /*9290*/  @!P0 IMAD.MOV.U32 R86, RZ, RZ, R8 ;  /* 0x000000ffff568224 */ /* 0x000fe400078e0008 */
[----:B------:R-:W-:-:S05]  /*92a0*/  @!P0 IMAD.MOV.U32 R87, RZ, RZ, R7 ;  /* 0x000000ffff578224 */ /* 0x000fca00078e0007 */
[----:B------:R0:W2:Y:S02]  /*92b0*/  @!P0 LDG.E.U8 R99, desc[UR20][R86.64] ;  /* 0x0000001456638981 */ /* 0x0000a4000c1e1100 */
[----:B0-----:R-:W-:-:S05]  /*92c0*/  VIADD R86, R245, 0xffffffd0 ;  /* 0xffffffd0f5567836 */ /* 0x001fca0000000000 */
[----:B------:R-:W-:Y:S01]  /*92d0*/  ISETP.GE.U32.AND P0, PT, R86, 0x7fffff51, PT ;  /* 0x7fffff515600780c */ /* 0x000fe20003f06070 */
[----:B----4-:R0:W-:Y:S04]  /*92e0*/  STS.U8 [R108+UR9+0x1880], R113 ;  /* 0x001880716c007988 */ /* 0x0101e80008000009 */
[----:B------:R1:W-:Y:S04]  /*92f0*/  STS.U8 [R108+UR9+0x1c80], R114 ;  /* 0x001c80726c007988 */ /* 0x0003e80008000009 */
[----:B---3--:R3:W-:Y:S04]  /*9300*/  STS.U8 [R108+UR9+0x2080], R195 ;  /* 0x002080c36c007988 */ /* 0x0087e80008000009 */
[----:B0-----:R-:W4:Y:S04]  /*9310*/  LDL.LU R113, [R1+0x10c] ;  /* 0x00010c0001717983 */ /* 0x001f280000300800 */
[----:B-1----:R-:W4:Y:S01]  /*9320*/  LDL.LU R114, [R1+0x48] ;  /* 0x0000480001727983 */ /* 0x002f220000300800 */
[----:B---3--:R-:W-:-:S03]  /*9330*/  IMAD R195, R88, 0x2f, RZ ;  /* 0x0000002f58c37824 */ /* 0x008fc600078e02ff */
[----:B------:R0:W-:Y:S02]  /*9340*/  STS.U8 [R108+UR9+0x2480], R196 ;  /* 0x002480c46c007988 */ /* 0x0001e40008000009 */
[----:B0-----:R-:W-:-:S04]  /*9350*/  IADD3 R196, P1, PT, R195, R3, RZ ;  /* 0x00000003c3c47210 */ /* 0x001fc80007f3e0ff */
[----:B------:R-:W-:Y:S01]  /*9360*/  LEA.HI.X.SX32 R195, R195, R2, 0x1, P1 ;  /* 0x00000002c3c37211 */ /* 0x000fe200008f0eff */
[----:B------:R-:W-:-:S04]  /*9370*/  @!P0 IMAD.MOV.U32 R86, RZ, RZ, R196 ;  /* 0x000000ffff568224 */ /* 0x000fc800078e00c4 */
[----:B------:R-:W-:-:S05]  /*9380*/  @!P0 IMAD.MOV.U32 R87, RZ, RZ, R195 ;  /* 0x000000ffff578224 */ /* 0x000fca00078e00c3 */
[----:B------:R0:W3:Y:S02]  /*9390*/  @!P0 LDG.E.U8 R98, desc[UR20][R86.64] ;  /* 0x0000001456628981 */ /* 0x0000e4000c1e1100 */
[----:B0-----:R-:W-:Y:S02]  /*93a0*/  VIADD R86, R245, 0xffffffc8 ;  /* 0xffffffc8f5567836 */ /* 0x001fe40000000000 */
[----:B------:R0:W-:Y:S03]  /*93b0*/  STS.U8 [R108+UR9+0x2880], R237 ;  /* 0x002880ed6c007988 */ /* 0x0001e60008000009 */
[----:B------:R-:W-:Y:S02]  /*93c0*/  ISETP.GE.U32.AND P0, PT, R86, 0x7fffff49, PT ;  /* 0x7fffff495600780c */ /* 0x000fe40003f06070 */
[----:B0-----:R-:W-:-:S04]  /*93d0*/  IADD3 R237, P1, PT, R236, R3, RZ ;  /* 0x00000003eced7210 */ /* 0x001fc80007f3e0ff */
[----:B------:R-:W-:-:S07]  /*93e0*/  LEA.HI.X.SX32 R236, R236, R2, 0x1, P1 ;  /* 0x00000002ecec7211 */ /* 0x000fce00008f0eff */
[----:B------:R-:W-:Y:S02]  /*93f0*/  @!P0 IMAD.MOV.U32 R86, RZ, RZ, R237 ;  /* 0x000000ffff568224 */ /* 0x000fe400078e00ed */
[----:B------:R-:W-:Y:S01]  /*9400*/  @!P0 IMAD.MOV.U32 R87, RZ, RZ, R236 ;  /* 0x000000ffff578224 */ /* 0x000fe200078e00ec */
[----:B------:R0:W-:Y:S04]  /*9410*/  STS.U8 [R108+UR9+0x2c80], R115 ;  /* 0x002c80736c007988 */ /* 0x0001e80008000009 */
[----:B------:R1:W3:Y:S04]  /*9420*/  @!P0 LDG.E.U8 R97, desc[UR20][R86.64] ;  /* 0x0000001456618981 */ /* 0x0002e8000c1e1100 */
[----:B0-----:R-:W3:Y:S04]  /*9430*/  LDL.LU R115, [R1+0x100] ;  /* 0x0001000001737983 */ /* 0x001ee80000300800 */
[----:B--2---:R0:W-:Y:S04]  /*9440*/  STS.U8 [R108+UR9+0x3080], R116 ;  /* 0x003080746c007988 */ /* 0x0041e80008000009 */
[----:B0-----:R-:W2:Y:S04]  /*9450*/  LDL.LU R116, [R1+0x54] ;  /* 0x0000540001747983 */ /* 0x001ea80000300800 */
[----:B------:R-:W2:Y:S01]  /*9460*/  LDL.LU R87, [R1+0x11c] ;  /* 0x00011c0001577983 */ /* 0x000ea20000300800 */
[----:B-1----:R-:W-:-:S05]  /*9470*/  VIADD R86, R245, 0xffffffc0 ;  /* 0xffffffc0f5567836 */ /* 0x002fca0000000000 */
[----:B------:R-:W-:Y:S01]  /*9480*/  ISETP.GE.U32.AND P0, PT, R86, 0x7fffff41, PT ;  /* 0x7fffff415600780c */ /* 0x000fe20003f06070 */
[----:B------:R-:W-:Y:S01]  /*9490*/  IMAD R86, R88, 0x3f, RZ ;  /* 0x0000003f58567824 */ /* 0x000fe200078e02ff */
        /* <DEDUP_REMOVED lines=9> */
[----:B--2---:R0:W-:Y:S04]  /*9530*/  STS.U8 [R108+UR9+0x3480], R87 ;  /* 0x003480576c007988 */ /* 0x0041e80008000009 */
[----:B------:R-:W-:Y:S01]  /*9540*/  STS.U8 [R108+UR9+0x3880], R110 ;  /* 0x0038806e6c007988 */ /* 0x000fe20008000009 */
[----:B0-----:R-:W-:-:S03]  /*9550*/  IADD3 R87, P1, PT, R86, R3, RZ ;  /* 0x0000000356577210 */ /* 0x001fc60007f3e0ff */
[----:B------:R0:W-:Y:S04]  /*9560*/  STS.U8 [R108+UR9+0x3c80], R109 ;  /* 0x003c806d6c007988 */ /* 0x0001e80008000009 */
[----:B------:R1:W-:Y:S01]  /*9570*/  STL [R1+0x1c], R87 ;  /* 0x00001c5701007387 */ /* 0x0003e20000100800 */
[----:B0-----:R-:W-:Y:S01]  /*9580*/  LEA.HI.X.SX32 R109, R86, R2, 0x1, P1 ;  /* 0x00000002566d7211 */ /* 0x001fe200008f0eff */
[----:B------:R-:W-:-:S04]  /*9590*/  @!P0 IMAD.MOV.U32 R86, RZ, RZ, R87 ;  /* 0x000000ffff568224 */ /* 0x000fc800078e0057 */
[----:B-1----:R-:W-:-:S05]  /*95a0*/  @!P0 IMAD.MOV.U32 R87, RZ, RZ, R109 ;  /* 0x000000ffff578224 */ /* 0x002fca00078e006d */
[----:B------:R0:W2:Y:S02]  /*95b0*/  @!P0 LDG.E.U8 R96, desc[UR20][R86.64] ;  /* 0x0000001456608981 */ /* 0x0000a4000c1e1100 */
[----:B0-----:R-:W-:-:S05]  /*95c0*/  VIADD R86, R245, 0xffffffb8 ;  /* 0xffffffb8f5567836 */ /* 0x001fca0000000000 */
[----:B------:R-:W-:Y:S01]  /*95d0*/  ISETP.GE.U32.AND P0, PT, R86, 0x7fffff39, PT ;  /* 0x7fffff395600780c */ /* 0x000fe20003f06070 */
[----:B------:R-:W-:Y:S01]  /*95e0*/  IMAD R86, R88, 0x47, RZ ;  /* 0x0000004758567824 */ /* 0x000fe200078e02ff */
[----:B------:R0:W-:Y:S04]  /*95f0*/  STL [R1+0x18], R109 ;  /* 0x0000186d01007387 */ /* 0x0001e80000100800 */
[----:B------:R-:W-:-:S04]  /*9600*/  IADD3 R87, P1, PT, R86, R3, RZ ;  /* 0x0000000356577210 */ /* 0x000fc80007f3e0ff */
[----:B0-----:R-:W-:Y:S01]  /*9610*/  LEA.HI.X.SX32 R109, R86, R2, 0x1, P1 ;  /* 0x00000002566d7211 */ /* 0x001fe200008f0eff */
[----:B------:R0:W-:Y:S02]  /*9620*/  STL [R1+0x4c], R87 ;  /* 0x00004c5701007387 */ /* 0x0001e40000100800 */
[----:B------:R-:W-:Y:S02]  /*9630*/  @!P0 IMAD.MOV.U32 R86, RZ, RZ, R87 ;  /* 0x000000ffff568224 */ /* 0x000fe400078e0057 */
[----:B0-----:R-:W-:-:S05]  /*9640*/  @!P0 IMAD.MOV.U32 R87, RZ, RZ, R109 ;  /* 0x000000ffff578224 */ /* 0x001fca00078e006d */
[----:B------:R0:W2:Y:S04]  /*9650*/  @!P0 LDG.E.U8 R95, desc[UR20][R86.64] ;  /* 0x00000014565f8981 */ /* 0x0000a8000c1e1100 */
[----:B------:R1:W-:Y:S01]  /*9660*/  STS.U8 [R108+UR9+0x80], R111 ;  /* 0x0000806f6c007988 */ /* 0x0003e20008000009 */
[----:B0-----:R-:W-:-:S05]  /*9670*/  VIADD R86, R245, 0xffffffb0 ;  /* 0xffffffb0f5567836 */ /* 0x001fca0000000000 */
[----:B------:R-:W-:Y:S01]  /*9680*/  ISETP.GE.U32.AND P0, PT, R86, 0x7fffff31, PT ;  /* 0x7fffff315600780c */ /* 0x000fe20003f06070 */
[----:B------:R-:W-:Y:S01]  /*9690*/  IMAD R86, R88, 0x4f, RZ ;  /* 0x0000004f58567824 */ /* 0x000fe200078e02ff */
[----:B-1----:R-:W-:Y:S01]  /*96a0*/  LOP3.LUT R108, R77, 0x20, RZ, 0x3c, !PT ;  /* 0x000000204d6c7812 */ /* 0x002fe200078e3cff */
[----:B------:R0:W-:Y:S03]  /*96b0*/  STL [R1+0x48], R109 ;  /* 0x0000486d01007387 */ /* 0x0001e60000100800 */
[C---:B------:R-:W-:Y:S01]  /*96c0*/  IADD3 R87, P1, PT, R86.reuse, R3, RZ ;  /* 0x0000000356577210 */ /* 0x040fe20007f3e0ff */
[----:B------:R-:W-:Y:S04]  /*96d0*/  STS.U8 [R108+UR9+0x100], R112 ;  /* 0x000100706c007988 */ /* 0x000fe80008000009 */
[----:B----4-:R-:W-:Y:S01]  /*96e0*/  STS.U8 [R108+UR9+0x500], R113 ;  /* 0x000500716c007988 */ /* 0x010fe20008000009 */
[----:B0-----:R-:W-:-:S03]  /*96f0*/  LEA.HI.X.SX32 R109, R86, R2, 0x1, P1 ;  /* 0x00000002566d7211 */ /* 0x001fc600008f0eff */
[----:B------:R-:W-:Y:S04]  /*9700*/  STS.U8 [R108+UR9+0x900], R114 ;  /* 0x000900726c007988 */ /* 0x000fe80008000009 */
[----:B---3--:R-:W-:Y:S01]  /*9710*/  STS.U8 [R108+UR9+0xd00], R115 ;  /* 0x000d00736c007988 */ /* 0x008fe20008000009 */
[----:B------:R-:W-:-:S03]  /*9720*/  @!P0 IMAD.MOV.U32 R86, RZ, RZ, R87 ;  /* 0x000000ffff568224 */ /* 0x000fc600078e0057 */
[----:B------:R-:W-:Y:S04]  /*9730*/  STS.U8 [R108+UR9+0x1100], R116 ;  /* 0x001100746c007988 */ /* 0x000fe80008000009 */
[----:B------:R0:W-:Y:S04]  /*9740*/  STS.U8 [R108+UR9+0x1500], R39 ;  /* 0x001500276c007988 */ /* 0x0001e80008000009 */
[----:B0-----:R-:W5:Y:S04]  /*9750*/  LDL.LU R39, [R1+0x530] ;  /* 0x0005300001277983 */ /* 0x001f680000300800 */
[----:B------:R0:W-:Y:S02]  /*9760*/  STL [R1+0x54], R87 ;  /* 0x0000545701007387 */ /* 0x0001e40000100800 */
[----:B0-----:R-:W-:-:S05]  /*9770*/  @!P0 IMAD.MOV.U32 R87, RZ, RZ, R109 ;  /* 0x000000ffff578224 */ /* 0x001fca00078e006d */
[----:B------:R0:W3:Y:S02]  /*9780*/  @!P0 LDG.E.U8 R94, desc[UR20][R86.64] ;  /* 0x00000014565e8981 */ /* 0x0000e4000c1e1100 */
[----:B0-----:R-:W-:-:S05]  /*9790*/  VIADD R86, R245, 0xffffffa8 ;  /* 0xffffffa8f5567836 */ /* 0x001fca0000000000 */
[----:B------:R-:W-:Y:S01]  /*97a0*/  ISETP.GE.U32.AND P0, PT, R86, 0x7fffff29, PT ;  /* 0x7fffff295600780c */ /* 0x000fe20003f06070 */
[----:B------:R-:W-:Y:S01]  /*97b0*/  IMAD R86, R88, 0x57, RZ ;  /* 0x0000005758567824 */ /* 0x000fe200078e02ff */
[----:B------:R0:W-:Y:S04]  /*97c0*/  STL [R1+0x50], R109 ;  /* 0x0000506d01007387 */ /* 0x0001e80000100800 */
[C---:B------:R-:W-:Y:S01]  /*97d0*/  IADD3 R87, P1, PT, R86.reuse, R3, RZ ;  /* 0x0000000356577210 */ /* 0x040fe20007f3e0ff */
[----:B------:R1:W-:Y:S03]  /*97e0*/  STS.U8 [R108+UR9+0x1900], R40 ;  /* 0x001900286c007988 */ /* 0x0003e60008000009 */
[----:B0-----:R-:W-:Y:S01]  /*97f0*/  LEA.HI.X.SX32 R109, R86, R2, 0x1, P1 ;  /* 0x00000002566d7211 */ /* 0x001fe200008f0eff */
[----:B------:R0:W-:Y:S02]  /*9800*/  STS.U8 [R108+UR9+0x1d00], R89 ;  /* 0x001d00596c007988 */ /* 0x0001e40008000009 */
[----:B------:R-:W-:-:S02]  /*9810*/  @!P0 IMAD.MOV.U32 R86, RZ, RZ, R87 ;  /* 0x000000ffff568224 */ /* 0x000fc400078e0057 */
[----:B-1----:R-:W5:Y:S04]  /*9820*/  LDL.LU R40, [R1+0x52c] ;  /* 0x00052c0001287983 */ /* 0x002f680000300800 */
[----:B0-----:R-:W4:Y:S04]  /*9830*/  LDL.LU R89, [R1+0x528] ;  /* 0x0005280001597983 */ /* 0x001f280000300800 */
[----:B------:R0:W-:Y:S02]  /*9840*/  STL [R1+0x5c], R87 ;  /* 0x00005c5701007387 */ /* 0x0001e40000100800 */
[----:B0-----:R-:W-:-:S05]  /*9850*/  @!P0 IMAD.MOV.U32 R87, RZ, RZ, R109 ;  /* 0x000000ffff578224 */ /* 0x001fca00078e006d */
        /* <DEDUP_REMOVED lines=19> */
[----:B------:R-:W-:Y:S01]  /*9990*/  STS.U8 [R108+UR9+0x2100], R248 ;  /* 0x002100f86c007988 */ /* 0x000fe20008000009 */
[----:B0-----:R-:W-:-:S03]  /*99a0*/  @!P0 IMAD.MOV.U32 R87, RZ, RZ, R109 ;  /* 0x000000ffff578224 */ /* 0x001fc600078e006d */
[----:B------:R-:W-:Y:S04]  /*99b0*/  STS.U8 [R108+UR9+0x2500], R247 ;  /* 0x002500f76c007988 */ /* 0x000fe80008000009 */
[----:B------:R-:W-:Y:S04]  /*99c0*/  STS.U8 [R108+UR9+0x2900], R244 ;  /* 0x002900f46c007988 */ /* 0x000fe80008000009 */
[----:B------:R0:W2:Y:S04]  /*99d0*/  @!P0 LDG.E.U8 R107, desc[UR20][R86.64] ;  /* 0x00000014566b8981 */ /* 0x0000a8000c1e1100 */
[----:B------:R-:W-:Y:S04]  /*99e0*/  STS.U8 [R108+UR9+0x2d00], R241 ;  /* 0x002d00f16c007988 */ /* 0x000fe80008000009 */
[----:B------:R-:W-:Y:S01]  /*99f0*/  STS.U8 [R108+UR9+0x3100], R205 ;  /* 0x003100cd6c007988 */ /* 0x000fe20008000009 */
[----:B0-----:R-:W-:-:S03]  /*9a00*/  VIADD R86, R245, 0xffffff90 ;  /* 0xffffff90f5567836 */ /* 0x001fc60000000000 */
[----:B------:R-:W-:Y:S04]  /*9a10*/  STS.U8 [R108+UR9+0x3500], R204 ;  /* 0x003500cc6c007988 */ /* 0x000fe80008000009 */
[----:B------:R-:W-:Y:S01]  /*9a20*/  STS.U8 [R108+UR9+0x3900], R203 ;  /* 0x003900cb6c007988 */ /* 0x000fe20008000009 */
[----:B------:R-:W-:-:S03]  /*9a30*/  ISETP.GE.U32.AND P0, PT, R86, 0x7fffff11, PT ;  /* 0x7fffff115600780c */ /* 0x000fc60003f06070 */
[----:B------:R0:W-:Y:S01]  /*9a40*/  STS.U8 [R108+UR9+0x3d00], R25 ;  /* 0x003d00196c007988 */ /* 0x0001e20008000009 */
[----:B------:R-:W-:Y:S01]  /*9a50*/  IMAD R86, R88, 0x6f, RZ ;  /* 0x0000006f58567824 */ /* 0x000fe200078e02ff */
[----:B0-----:R-:W-:-:S05]  /*9a60*/  LOP3.LUT R25, R77, 0x30, RZ, 0x3c, !PT ;  /* 0x000000304d197812 */ /* 0x001fca00078e3cff */
[----:B------:R-:W-:Y:S04]  /*9a70*/  STS.U8 [R25+UR9+0x180], R197 ;  /* 0x000180c519007988 */ /* 0x000fe80008000009 */
[----:B------:R-:W-:Y:S04]  /*9a80*/  STS.U8 [R25+UR9+0x580], R164 ;  /* 0x000580a419007988 */ /* 0x000fe80008000009 */
[----:B------:R0:W-:Y:S02]  /*9a90*/  STS.U8 [R25+UR9+0x980], R38 ;  /* 0x0009802619007988 */ /* 0x0001e40008000009 */
[----:B0-----:R-:W-:-:S04]  /*9aa0*/  IADD3 R38, P1, PT, R86, R3, RZ ;  /* 0x0000000356267210 */ /* 0x001fc80007f3e0ff */
[----:B------:R-:W-:Y:S01]  /*9ab0*/  LEA.HI.X.SX32 R87, R86, R2, 0x1, P1 ;  /* 0x0000000256577211 */ /* 0x000fe200008f0eff */
[----:B------:R-:W-:-:S05]  /*9ac0*/  @!P0 IMAD.MOV.U32 R86, RZ, RZ, R38 ;  /* 0x000000ffff568224 */ /* 0x000fca00078e0026 */
[----:B------:R0:W2:Y:S02]  /*9ad0*/  @!P0 LDG.E.U8 R106, desc[UR20][R86.64] ;  /* 0x00000014566a8981 */ /* 0x0000a4000c1e1100 */
[----:B0-----:R-:W-:Y:S02]  /*9ae0*/  VIADD R86, R245, 0xffffff88 ;  /* 0xffffff88f5567836 */ /* 0x001fe40000000000 */
[----:B------:R-:W-:Y:S03]  /*9af0*/  STS.U8 [R25+UR9+0xd80], R37 ;  /* 0x000d802519007988 */ /* 0x000fe60008000009 */
[----:B------:R-:W-:Y:S01]  /*9b00*/  ISETP.GE.U32.AND P0, PT, R86, 0x7fffff09, PT ;  /* 0x7fffff095600780c */ /* 0x000fe20003f06070 */
[----:B------:R-:W-:Y:S01]  /*9b10*/  IMAD R86, R88, 0x77, RZ ;  /* 0x0000007758567824 */ /* 0x000fe200078e02ff */
[----:B------:R-:W-:Y:S04]  /*9b20*/  STS.U8 [R25+UR9+0x1180], R36 ;  /* 0x0011802419007988 */ /* 0x000fe80008000009 */
[----:B------:R0:W-:Y:S04]  /*9b30*/  STS.U8 [R25+UR9+0x1580], R35 ;  /* 0x0015802319007988 */ /* 0x0001e80008000009 */
[----:B------:R-:W-:Y:S01]  /*9b40*/  STL [R1+0x68], R109 ;  /* 0x0000686d01007387 */ /* 0x000fe20000100800 */
[----:B0-----:R-:W-:-:S03]  /*9b50*/  IADD3 R35, P1, PT, R86, R3, RZ ;  /* 0x0000000356237210 */ /* 0x001fc60007f3e0ff */
[----:B------:R-:W-:Y:S01]  /*9b60*/  STL [R1+0x74], R38 ;  /* 0x0000742601007387 */ /* 0x000fe20000100800 */
[----:B------:R-:W-:-:S03]  /*9b70*/  LEA.HI.X.SX32 R36, R86, R2, 0x1, P1 ;  /* 0x0000000256247211 */ /* 0x000fc600008f0eff */
[----:B------:R0:W-:Y:S01]  /*9b80*/  STL [R1+0x70], R87 ;  /* 0x0000705701007387 */ /* 0x0001e20000100800 */
[----:B------:R-:W-:Y:S02]  /*9b90*/  @!P0 IMAD.MOV.U32 R86, RZ, RZ, R35 ;  /* 0x000000ffff568224 */ /* 0x000fe400078e0023 */
[----:B0-----:R-:W-:-:S05]  /*9ba0*/  @!P0 IMAD.MOV.U32 R87, RZ, RZ, R36 ;  /* 0x000000ffff578224 */ /* 0x001fca00078e0024 */
[----:B------:R0:W2:Y:S02]  /*9bb0*/  @!P0 LDG.E.U8 R104, desc[UR20][R86.64] ;  /* 0x0000001456688981 */ /* 0x0000a4000c1e1100 */
[----:B0-----:R-:W-:Y:S02]  /*9bc0*/  VIADD R86, R245, 0xffffff80 ;  /* 0xffffff80f5567836 */ /* 0x001fe40000000000 */
[----:B------:R-:W-:Y:S03]  /*9bd0*/  STS.U8 [R25+UR9+0x1980], R34 ;  /* 0x0019802219007988 */ /* 0x000fe60008000009 */
[----:B------:R-:W-:Y:S01]  /*9be0*/  ISETP.GE.U32.AND P0, PT, R86, 0x7fffff01, PT ;  /* 0x7fffff015600780c */ /* 0x000fe20003f06070 */
[----:B------:R-:W-:Y:S01]  /*9bf0*/  IMAD R86, R88, 0x7f, RZ ;  /* 0x0000007f58567824 */ /* 0x000fe200078e02ff */
[----:B------:R-:W-:Y:S04]  /*9c00*/  STS.U8 [R25+UR9+0x1d80], R33 ;  /* 0x001d802119007988 */ /* 0x000fe80008000009 */
[----:B------:R0:W-:Y:S02]  /*9c10*/  STS.U8 [R25+UR9+0x2180], R32 ;  /* 0x0021802019007988 */ /* 0x0001e40008000009 */
[----:B0-----:R-:W-:-:S04]  /*9c20*/  IADD3 R32, P1, PT, R86, R3, RZ ;  /* 0x0000000356207210 */ /* 0x001fc80007f3e0ff */
[----:B------:R-:W-:Y:S01]  /*9c30*/  LEA.HI.X.SX32 R33, R86, R2, 0x1, P1 ;  /* 0x0000000256217211 */ /* 0x000fe200008f0eff */
[----:B------:R-:W-:-:S04]  /*9c40*/  @!P0 IMAD.MOV.U32 R86, RZ, RZ, R32 ;  /* 0x000000ffff568224 */ /* 0x000fc800078e0020 */
[----:B------:R-:W-:-:S05]  /*9c50*/  @!P0 IMAD.MOV.U32 R87, RZ, RZ, R33 ;  /* 0x000000ffff578224 */ /* 0x000fca00078e0021 */
[----:B------:R4:W3:Y:S04]  /*9c60*/  @!P0 LDG.E.U8 R105, desc[UR20][R86.64] ;  /* 0x0000001456698981 */ /* 0x0008e8000c1e1100 */
[----:B------:R-:W-:Y:S04]  /*9c70*/  STS.U8 [R25+UR9+0x2580], R31 ;  /* 0x0025801f19007988 */ /* 0x000fe80008000009 */
[----:B------:R-:W-:Y:S04]  /*9c80*/  STS.U8 [R25+UR9+0x2980], R30 ;  /* 0x0029801e19007988 */ /* 0x000fe80008000009 */
[----:B------:R-:W-:Y:S04]  /*9c90*/  STS.U8 [R25+UR9+0x2d80], R29 ;  /* 0x002d801d19007988 */ /* 0x000fe80008000009 */
[----:B------:R-:W-:Y:S04]  /*9ca0*/  STS.U8 [R25+UR9+0x3180], R28 ;  /* 0x0031801c19007988 */ /* 0x000fe80008000009 */
[----:B------:R-:W-:Y:S04]  /*9cb0*/  STS.U8 [R25+UR9+0x3580], R27 ;  /* 0x0035801b19007988 */ /* 0x000fe80008000009 */
[----:B------:R-:W-:Y:S04]  /*9cc0*/  STS.U8 [R25+UR9+0x3980], R26 ;  /* 0x0039801a19007988 */ /* 0x000fe80008000009 */
[----:B------:R0:W-:Y:S02]  /*9cd0*/  STS.U8 [R25+UR9+0x3d80], R0 ;  /* 0x003d800019007988 */ /* 0x0001e40008000009 */
[----:B0-----:R-:W-:-:S05]  /*9ce0*/  LOP3.LUT R0, R77, 0x40, RZ, 0x3c, !PT ;  /* 0x000000404d007812 */ /* 0x001fca00078e3cff */
[----:B------:R-:W-:Y:S04]  /*9cf0*/  STS.U8 [R0+UR9+0x200], R24 ;  /* 0x0002001800007988 */ /* 0x000fe80008000009 */
        /* <DEDUP_REMOVED lines=22> */
[----:B------:R-:W-:Y:S01]  /*9e60*/  STS.U8 [R0+UR9+0x1a80], R230 ;  /* 0x001a80e600007988 */ /* 0x000fe20008000009 */
[----:B----4-:R-:W-:-:S03]  /*9e70*/  IMAD R86, R4, R89, RZ ;  /* 0x0000005904567224 */ /* 0x010fc600078e02ff */
[----:B------:R-:W-:Y:S01]  /*9e80*/  STS.U8 [R0+UR9+0x1e80], R228 ;  /* 0x001e80e400007988 */ /* 0x000fe20008000009 */
[----:B------:R-:W-:-:S03]  /*9e90*/  LOP3.LUT R4, R77, 0x60, RZ, 0x3c, !PT ;  /* 0x000000604d047812 */ /* 0x000fc600078e3cff */
[----:B------:R-:W-:Y:S04]  /*9ea0*/  STS.U8 [R0+UR9+0x2280], R200 ;  /* 0x002280c800007988 */ /* 0x000fe80008000009 */
[----:B------:R-:W-:Y:S04]  /*9eb0*/  STS.U8 [R0+UR9+0x2680], R198 ;  /* 0x002680c600007988 */ /* 0x000fe80008000009 */
[----:B------:R-:W-:Y:S04]  /*9ec0*/  STS.U8 [R0+UR9+0x2a80], R193 ;  /* 0x002a80c100007988 */ /* 0x000fe80008000009 */
[----:B------:R-:W-:Y:S04]  /*9ed0*/  STS.U8 [R0+UR9+0x2e80], R191 ;  /* 0x002e80bf00007988 */ /* 0x000fe80008000009 */
[----:B------:R-:W-:Y:S04]  /*9ee0*/  STS.U8 [R0+UR9+0x3280], R185 ;  /* 0x003280b900007988 */ /* 0x000fe80008000009 */
[----:B------:R-:W-:Y:S04]  /*9ef0*/  STS.U8 [R0+UR9+0x3680], R183 ;  /* 0x003680b700007988 */ /* 0x000fe80008000009 */
[----:B------:R-:W-:Y:S04]  /*9f00*/  STS.U8 [R0+UR9+0x3a80], R177 ;  /* 0x003a80b100007988 */ /* 0x000fe80008000009 */
[----:B------:R0:W-:Y:S04]  /*9f10*/  STS.U8 [R0+UR9+0x3e80], R174 ;  /* 0x003e80ae00007988 */ /* 0x0001e80008000009 */
[----:B------:R-:W-:Y:S04]  /*9f20*/  STS.U8 [R4+UR9+0x300], R172 ;  /* 0x000300ac04007988 */ /* 0x000fe80008000009 */
[----:B------:R-:W-:Y:S04]  /*9f30*/  STS.U8 [R4+UR9+0x700], R171 ;  /* 0x000700ab04007988 */ /* 0x000fe80008000009 */
[----:B------:R-:W-:Y:S04]  /*9f40*/  STS.U8 [R4+UR9+0xb00], R170 ;  /* 0x000b00aa04007988 */ /* 0x000fe80008000009 */
[----:B------:R-:W-:Y:S04]  /*9f50*/  STS.U8 [R4+UR9+0xf00], R167 ;  /* 0x000f00a704007988 */ /* 0x000fe80008000009 */
[----:B------:R-:W-:Y:S04]  /*9f60*/  STS.U8 [R4+UR9+0x1300], R166 ;  /* 0x001300a604007988 */ /* 0x000fe80008000009 */
[----:B------:R-:W-:Y:S04]  /*9f70*/  STS.U8 [R4+UR9+0x1700], R165 ;  /* 0x001700a504007988 */ /* 0x000fe80008000009 */
[----:B------:R-:W-:Y:S04]  /*9f80*/  STS.U8 [R4+UR9+0x1b00], R163 ;  /* 0x001b00a304007988 */ /* 0x000fe80008000009 */
[----:B------:R-:W-:Y:S01]  /*9f90*/  STS.U8 [R4+UR9+0x1f00], R162 ;  /* 0x001f00a204007988 */ /* 0x000fe20008000009 */
[----:B0-----:R-:W-:-:S03]  /*9fa0*/  LOP3.LUT R0, R77, 0x70, RZ, 0x3c, !PT ;  /* 0x000000704d007812 */ /* 0x001fc600078e3cff */
        /* <DEDUP_REMOVED lines=10> */
[----:B------:R-:W-:Y:S01]  /*a050*/  STS.U8 [R0+UR9+0xb80], R101 ;  /* 0x000b806500007988 */ /* 0x000fe20008000009 */
[C---:B------:R-:W-:Y:S01]  /*a060*/  IADD3 R87, P0, PT, R86.reuse, UR18, RZ ;  /* 0x0000001256577c10 */ /* 0x040fe2000ff1e0ff */
[----:B0-----:R-:W-:Y:S01]  /*a070*/  IMAD R90, R225, UR4, RZ ;  /* 0x00000004e15a7c24 */ /* 0x001fe2000f8e02ff */
[----:B------:R-:W0:Y:S01]  /*a080*/  LDCU UR18, c[0x0][0x3b0] ;  /* 0x00007600ff1277ac */ /* 0x000e220008000800 */
[----:B------:R-:W-:Y:S04]  /*a090*/  STS.U8 [R0+UR9+0xf80], R100 ;  /* 0x000f806400007988 */ /* 0x000fe80008000009 */
[----:B------:R-:W-:Y:S04]  /*a0a0*/  STS.U8 [R0+UR9+0x1380], R99 ;  /* 0x0013806300007988 */ /* 0x000fe80008000009 */
[----:B------:R1:W-:Y:S04]  /*a0b0*/  STS.U8 [R0+UR9+0x1780], R98 ;  /* 0x0017806200007988 */ /* 0x0003e80008000009 */
[----:B------:R-:W-:Y:S01]  /*a0c0*/  STS.U8 [R0+UR9+0x1b80], R97 ;  /* 0x001b806100007988 */ /* 0x000fe20008000009 */
[----:B------:R-:W-:Y:S01]  /*a0d0*/  LEA.HI.X.SX32 R86, R86, UR19, 0x1, P0 ;  /* 0x0000001356567c11 */ /* 0x000fe200080f0eff */
[----:B------:R-:W-:-:S02]  /*a0e0*/  IMAD R91, R224, UR4, RZ ;  /* 0x00000004e05b7c24 */ /* 0x000fc4000f8e02ff */
[----:B--2---:R-:W-:Y:S01]  /*a0f0*/  STS.U8 [R0+UR9+0x1f80], R96 ;  /* 0x001f806000007988 */ /* 0x004fe20008000009 */
[----:B------:R-:W-:-:S03]  /*a100*/  IADD3 R38, P0, PT, R90, R87, RZ ;  /* 0x000000575a267210 */ /* 0x000fc60007f1e0ff */
[----:B------:R-:W-:Y:S01]  /*a110*/  STL [R1+0x84], R35 ;  /* 0x0000842301007387 */ /* 0x000fe20000100800 */
[----:B-1----:R-:W-:Y:S01]  /*a120*/  IMAD R98, R214, UR4, RZ ;  /* 0x00000004d6627c24 */ /* 0x002fe2000f8e02ff */
[----:B------:R-:W1:Y:S02]  /*a130*/  LDCU UR19, c[0x0][0x3b0] ;  /* 0x00007600ff1377ac */ /* 0x000e640008000800 */
[----:B------:R-:W-:Y:S04]  /*a140*/  STS.U8 [R0+UR9+0x2380], R95 ;  /* 0x0023805f00007988 */ /* 0x000fe80008000009 */
[----:B---3--:R2:W-:Y:S04]  /*a150*/  STS.U8 [R0+UR9+0x2780], R94 ;  /* 0x0027805e00007988 */ /* 0x0085e80008000009 */
[----:B------:R3:W-:Y:S04]  /*a160*/  STS.U8 [R0+UR9+0x2b80], R93 ;  /* 0x002b805d00007988 */ /* 0x0007e80008000009 */
[----:B------:R4:W-:Y:S01]  /*a170*/  STS.U8 [R0+UR9+0x2f80], R92 ;  /* 0x002f805c00007988 */ /* 0x0009e20008000009 */
[----:B--2---:R-:W-:Y:S01]  /*a180*/  IMAD R94, R218, UR4, RZ ;  /* 0x00000004da5e7c24 */ /* 0x004fe2000f8e02ff */
[----:B------:R-:W-:Y:S01]  /*a190*/  LEA.HI.X.SX32 R37, R90, R86, 0x1, P0 ;  /* 0x000000565a257211 */ /* 0x000fe200000f0eff */
[----:B------:R-:W-:-:S02]  /*a1a0*/  IMAD R95, R217, UR4, RZ ;  /* 0x00000004d95f7c24 */ /* 0x000fc4000f8e02ff */
[----:B---3--:R-:W-:Y:S02]  /*a1b0*/  IMAD R93, R222, UR4, RZ ;  /* 0x00000004de5d7c24 */ /* 0x008fe4000f8e02ff */
[----:B----4-:R-:W-:Y:S01]  /*a1c0*/  IMAD R92, R223, UR4, RZ ;  /* 0x00000004df5c7c24 */ /* 0x010fe2000f8e02ff */
[----:B------:R-:W-:Y:S01]  /*a1d0*/  STL [R1+0x80], R36 ;  /* 0x0000802401007387 */ /* 0x000fe20000100800 */
[----:B------:R-:W-:Y:S01]  /*a1e0*/  IMAD R96, R216, UR4, RZ ;  /* 0x00000004d8607c24 */ /* 0x000fe2000f8e02ff */
[-C--:B------:R-:W-:Y:S01]  /*a1f0*/  IADD3 R23, P4, PT, R91, R87.reuse, RZ ;  /* 0x000000575b177210 */ /* 0x080fe20007f9e0ff */
[----:B------:R-:W-:Y:S01]  /*a200*/  IMAD R97, R215, UR4, RZ ;  /* 0x00000004d7617c24 */ /* 0x000fe2000f8e02ff */
[----:B------:R-:W-:Y:S01]  /*a210*/  STL [R1+0x94], R32 ;  /* 0x0000942001007387 */ /* 0x000fe20000100800 */
[-C--:B------:R-:W-:Y:S02]  /*a220*/  IADD3 R15, P5, PT, R92, R87.reuse, RZ ;  /* 0x000000575c0f7210 */ /* 0x080fe40007fbe0ff */
[-C--:B------:R-:W-:Y:S01]  /*a230*/  IADD3 R35, P0, PT, R94, R87.reuse, RZ ;  /* 0x000000575e237210 */ /* 0x080fe20007f1e0ff */
[----:B------:R2:W-:Y:S01]  /*a240*/  STL [R1+0x90], R33 ;  /* 0x0000902101007387 */ /* 0x0005e20000100800 */
[----:B------:R-:W-:-:S02]  /*a250*/  IADD3 R246, P6, PT, R93, R87, RZ ;  /* 0x000000575df67210 */ /* 0x000fc40007fde0ff */
[-C--:B------:R-:W-:Y:S01]  /*a260*/  IADD3 R244, P1, PT, R95, R87.reuse, RZ ;  /* 0x000000575ff47210 */ /* 0x080fe20007f3e0ff */
[----:B------:R-:W-:Y:S01]  /*a270*/  STL [R1+0x9c], R38 ;  /* 0x00009c2601007387 */ /* 0x000fe20000100800 */
[----:B------:R-:W-:Y:S01]  /*a280*/  IADD3 R16, P2, PT, R96, R87, RZ ;  /* 0x0000005760107210 */ /* 0x000fe20007f5e0ff */
[----:B------:R-:W-:Y:S02]  /*a290*/  IMAD R99, R210, UR4, RZ ;  /* 0x00000004d2637c24 */ /* 0x000fe4000f8e02ff */
[----:B------:R-:W-:Y:S01]  /*a2a0*/  STL [R1+0x98], R37 ;  /* 0x0000982501007387 */ /* 0x000fe20000100800 */
[----:B------:R-:W-:-:S03]  /*a2b0*/  LEA.HI.X.SX32 R26, R91, R86, 0x1, P4 ;  /* 0x000000565b1a7211 */ /* 0x000fc600020f0eff */
[----:B------:R-:W-:Y:S01]  /*a2c0*/  STL [R1+0xa4], R23 ;  /* 0x0000a41701007387 */ /* 0x000fe20000100800 */
[----:B------:R-:W-:Y:S01]  /*a2d0*/  IADD3 R242, P4, PT, R97, R87, RZ ;  /* 0x0000005761f27210 */ /* 0x000fe20007f9e0ff */
[----:B------:R-:W-:Y:S02]  /*a2e0*/  IMAD R100, R209, UR4, RZ ;  /* 0x00000004d1647c24 */ /* 0x000fe4000f8e02ff */
[----:B------:R-:W-:Y:S01]  /*a2f0*/  STL [R1+0xac], R15 ;  /* 0x0000ac0f01007387 */ /* 0x000fe20000100800 */
[----:B------:R-:W-:-:S03]  /*a300*/  LEA.HI.X.SX32 R18, R92, R86, 0x1, P5 ;  /* 0x000000565c127211 */ /* 0x000fc600028f0eff */
[----:B------:R-:W-:Y:S01]  /*a310*/  STL [R1+0xbc], R35 ;  /* 0x0000bc2301007387 */ /* 0x000fe20000100800 */
[----:B--2---:R-:W-:-:S03]  /*a320*/  IADD3 R33, P5, PT, R98, R87, RZ ;  /* 0x0000005762217210 */ /* 0x004fc60007fbe0ff */
[----:B------:R-:W-:Y:S01]  /*a330*/  STL [R1+0xb4], R246 ;  /* 0x0000b4f601007387 */ /* 0x000fe20000100800 */
[-C--:B------:R-:W-:Y:S01]  /*a340*/  LEA.HI.X.SX32 R225, R93, R86.reuse, 0x1, P6 ;  /* 0x000000565de17211 */ /* 0x080fe200030f0eff */
[----:B------:R-:W-:Y:S02]  /*a350*/  IMAD R101, R208, UR4, RZ ;  /* 0x00000004d0657c24 */ /* 0x000fe4000f8e02ff */
        /* <DEDUP_REMOVED lines=11> */
[----:B------:R-:W-:Y:S01]  /*a410*/  LEA.HI.X.SX32 R96, R96, R86, 0x1, P2 ;  /* 0x0000005660607211 */ /* 0x000fe200010f0eff */
[----:B------:R-:W-:Y:S02]  /*a420*/  IMAD R108, R202, UR6, RZ ;  /* 0x00000006ca6c7c24 */ /* 0x000fe4000f8e02ff */
[----:B------:R-:W-:Y:S01]  /*a430*/  STL [R1+0xdc], R33 ;  /* 0x0000dc2101007387 */ /* 0x000fe20000100800 */
[----:B------:R-:W-:-:S03]  /*a440*/  IADD3 R239, P1, PT, R101, R87, RZ ;  /* 0x0000005765ef7210 */ /* 0x000fc60007f3e0ff */
[----:B------:R-:W-:Y:S01]  /*a450*/  STL [R1+0xb0], R225 ;  /* 0x0000b0e101007387 */ /* 0x000fe20000100800 */
[----:B------:R-:W-:-:S03]  /*a460*/  IADD3 R31, P2, PT, R102, R87, RZ ;  /* 0x00000057661f7210 */ /* 0x000fc60007f5e0ff */
[----:B------:R-:W-:Y:S01]  /*a470*/  STL [R1+0xe4], R203 ;  /* 0x0000e4cb01007387 */ /* 0x000fe20000100800 */
[-C--:B------:R-:W-:Y:S01]  /*a480*/  LEA.HI.X.SX32 R243, R97, R86.reuse, 0x1, P4 ;  /* 0x0000005661f37211 */ /* 0x080fe200020f0eff */
[----:B------:R-:W-:Y:S02]  /*a490*/  IMAD R109, R201, UR7, RZ ;  /* 0x00000007c96d7c24 */ /* 0x000fe4000f8e02ff */
[----:B------:R-:W-:Y:S01]  /*a4a0*/  STL [R1+0xb8], R94 ;  /* 0x0000b85e01007387 */ /* 0x000fe20000100800 */
[----:B------:R-:W-:Y:S01]  /*a4b0*/  IADD3 R5, P4, PT, R103, R87, RZ ;  /* 0x0000005767057210 */ /* 0x000fe20007f9e0ff */
[----:B------:R-:W-:Y:S02]  /*a4c0*/  IMAD R110, R199, UR12, RZ ;  /* 0x0000000cc76e7c24 */ /* 0x000fe4000f8e02ff */
[----:B------:R-:W-:Y:S01]  /*a4d0*/  STL [R1+0xec], R0 ;  /* 0x0000ec0001007387 */ /* 0x000fe20000100800 */
[----:B------:R-:W-:Y:S01]  /*a4e0*/  IMAD R144, R161, UR38, RZ ;  /* 0x00000026a1907c24 */ /* 0x000fe2000f8e02ff */
[----:B------:R-:W-:-:S02]  /*a4f0*/  LEA.HI.X.SX32 R36, R98, R86, 0x1, P5 ;  /* 0x0000005662247211 */ /* 0x000fc400028f0eff */
        /* <DEDUP_REMOVED lines=16> */
[-C--:B------:R-:W-:Y:S01]  /*a600*/  IADD3 R21, P1, PT, R111, R87.reuse, RZ ;  /* 0x000000576f157210 */ /* 0x080fe20007f3e0ff */
[----:B------:R-:W-:Y:S02]  /*a610*/  IMAD R114, R186, UR17, RZ ;  /* 0x00000011ba727c24 */ /* 0x000fe4000f8e02ff */
[----:B------:R-:W-:Y:S01]  /*a620*/  STL [R1+0x10c], R161 ;  /* 0x00010ca101007387 */ /* 0x000fe20000100800 */
[----:B------:R-:W-:Y:S01]  /*a630*/  IMAD R116, R179, UR23, RZ ;  /* 0x00000017b3747c24 */ /* 0x000fe2000f8e02ff */
[----:B------:R-:W-:Y:S01]  /*a640*/  LEA.HI.X.SX32 R34, R102, R86, 0x1, P2 ;  /* 0x0000005666227211 */ /* 0x000fe200010f0eff */
[----:B------:R-:W-:Y:S01]  /*a650*/  IMAD R142, R178, UR36, RZ ;  /* 0x00000024b28e7c24 */ /* 0x000fe2000f8e02ff */
[----:B------:R-:W-:Y:S01]  /*a660*/  STL [R1+0xe0], R241 ;  /* 0x0000e0f101007387 */ /* 0x000fe20000100800 */
[----:B------:R-:W-:Y:S01]  /*a670*/  IADD3 R178, P2, PT, R112, R87, RZ ;  /* 0x0000005770b27210 */ /* 0x000fe20007f5e0ff */
[----:B------:R-:W-:-:S02]  /*a680*/  IMAD R115, R184, UR22, RZ ;  /* 0x00000016b8737c24 */ /* 0x000fc4000f8e02ff */
[----:B------:R-:W-:Y:S01]  /*a690*/  STL [R1+0xe8], R100 ;  /* 0x0000e86401007387 */ /* 0x000fe20000100800 */
[----:B------:R-:W-:Y:S01]  /*a6a0*/  IMAD R145, R160, UR39, RZ ;  /* 0x00000027a0917c24 */ /* 0x000fe2000f8e02ff */
[-C--:B------:R-:W-:Y:S02]  /*a6b0*/  LEA.HI.X.SX32 R197, R103, R86.reuse, 0x1, P4 ;  /* 0x0000005667c57211 */ /* 0x080fe400020f0eff */
[----:B------:R-:W-:Y:S01]  /*a6c0*/  STL [R1+0x114], R235 ;  /* 0x000114eb01007387 */ /* 0x000fe20000100800 */
[----:B------:R-:W-:-:S03]  /*a6d0*/  LEA.HI.X.SX32 R160, R108, R86, 0x1, P5 ;  /* 0x000000566ca07211 */ /* 0x000fc600028f0eff */
[----:B------:R-:W-:Y:S01]  /*a6e0*/  STL [R1+0x11c], R248 ;  /* 0x00011cf801007387 */ /* 0x000fe20000100800 */
[-C--:B------:R-:W-:Y:S01]  /*a6f0*/  IADD3 R233, P4, PT, R113, R87.reuse, RZ ;  /* 0x0000005771e97210 */ /* 0x080fe20007f9e0ff */
[----:B------:R-:W-:Y:S01]  /*a700*/  IMAD R117, R117, UR24, RZ ;  /* 0x0000001875757c24 */ /* 0x000fe2000f8e02ff */
[-C--:B------:R-:W-:Y:S01]  /*a710*/  LEA.HI.X.SX32 R32, R110, R86.reuse, 0x1, P0 ;  /* 0x000000566e207211 */ /* 0x080fe200000f0eff */
[----:B------:R-:W-:Y:S01]  /*a720*/  STL [R1+0xf0], R240 ;  /* 0x0000f0f001007387 */ /* 0x000fe20000100800 */
[----:B------:R-:W-:Y:S01]  /*a730*/  IMAD R122, R122, UR29, RZ ;  /* 0x0000001d7a7a7c24 */ /* 0x000fe2000f8e02ff */
[-C--:B------:R-:W-:Y:S02]  /*a740*/  IADD3 R205, P5, PT, R114, R87.reuse, RZ ;  /* 0x0000005772cd7210 */ /* 0x080fe40007fbe0ff */
[----:B------:R-:W-:Y:S01]  /*a750*/  STL [R1+0x124], R21 ;  /* 0x0001241501007387 */ /* 0x000fe20000100800 */
[-C--:B------:R-:W-:Y:S02]  /*a760*/  IADD3 R184, P0, PT, R116, R87.reuse, RZ ;  /* 0x0000005774b87210 */ /* 0x080fe40007f1e0ff */
[----:B------:R-:W-:Y:S01]  /*a770*/  LEA.HI.X.SX32 R238, R109, R86, 0x1, P6 ;  /* 0x000000566dee7211 */ /* 0x000fe200030f0eff */
[----:B------:R-:W-:Y:S01]  /*a780*/  STL [R1+0xf8], R34 ;  /* 0x0000f82201007387 */ /* 0x000fe20000100800 */
[----:B------:R-:W-:Y:S01]  /*a790*/  IADD3 R19, P6, PT, R115, R87, RZ ;  /* 0x0000005773137210 */ /* 0x000fe20007fde0ff */
[----:B------:R-:W-:-:S02]  /*a7a0*/  IMAD R118, R118, UR25, RZ ;  /* 0x0000001976767c24 */ /* 0x000fc4000f8e02ff */
[----:B------:R-:W-:Y:S01]  /*a7b0*/  STL [R1+0x12c], R178 ;  /* 0x00012cb201007387 */ /* 0x000fe20000100800 */
[----:B------:R-:W-:-:S03]  /*a7c0*/  LEA.HI.X.SX32 R6, R111, R86, 0x1, P1 ;  /* 0x000000566f067211 */ /* 0x000fc600008f0eff */
[----:B------:R-:W-:Y:S01]  /*a7d0*/  STL [R1+0x100], R197 ;  /* 0x000100c501007387 */ /* 0x000fe20000100800 */
[----:B------:R-:W-:Y:S01]  /*a7e0*/  LEA.HI.X.SX32 R179, R116, R86, 0x1, P0 ;  /* 0x0000005674b37211 */ /* 0x000fe200000f0eff */
[----:B------:R-:W-:Y:S02]  /*a7f0*/  IMAD R119, R119, UR26, RZ ;  /* 0x0000001a77777c24 */ /* 0x000fe4000f8e02ff */
[----:B------:R-:W-:Y:S01]  /*a800*/  STL [R1+0x108], R160 ;  /* 0x000108a001007387 */ /* 0x000fe20000100800 */
[----:B------:R-:W-:Y:S01]  /*a810*/  IMAD R126, R126, UR30, RZ ;  /* 0x0000001e7e7e7c24 */ /* 0x000fe2000f8e02ff */
[-C--:B------:R-:W-:Y:S01]  /*a820*/  IADD3 R230, P1, PT, R117, R87.reuse, RZ ;  /* 0x0000005775e67210 */ /* 0x080fe20007f3e0ff */
[----:B------:R-:W-:Y:S01]  /*a830*/  IMAD R139, R139, UR35, RZ ;  /* 0x000000238b8b7c24 */ /* 0x000fe2000f8e02ff */
[----:B------:R-:W-:Y:S01]  /*a840*/  STL [R1+0x134], R233 ;  /* 0x000134e901007387 */ /* 0x000fe20000100800 */
[----:B------:R-:W-:Y:S01]  /*a850*/  IMAD R143, R176, UR37, RZ ;  /* 0x00000025b08f7c24 */ /* 0x000fe2000f8e02ff */
[----:B------:R-:W-:-:S02]  /*a860*/  IADD3 R29, P0, PT, R122, R87, RZ ;  /* 0x000000577a1d7210 */ /* 0x000fc40007f1e0ff */
[----:B------:R-:W-:Y:S01]  /*a870*/  STL [R1+0x13c], R205 ;  /* 0x00013ccd01007387 */ /* 0x000fe20000100800 */
[-C--:B------:R-:W-:Y:S01]  /*a880*/  LEA.HI.X.SX32 R176, R112, R86.reuse, 0x1, P2 ;  /* 0x0000005670b07211 */ /* 0x080fe200010f0eff */
[----:B------:R-:W-:Y:S02]  /*a890*/  IMAD R120, R120, UR27, RZ ;  /* 0x0000001b78787c24 */ /* 0x000fe4000f8e02ff */
[----:B------:R-:W-:Y:S01]  /*a8a0*/  STL [R1+0x110], R238 ;  /* 0x000110ee01007387 */ /* 0x000fe20000100800 */
[----:B------:R-:W-:Y:S01]  /*a8b0*/  IADD3 R164, P2, PT, R118, R87, RZ ;  /* 0x0000005776a47210 */ /* 0x000fe20007f5e0ff */
[----:B------:R-:W-:Y:S02]  /*a8c0*/  IMAD R130, R130, UR31, RZ ;  /* 0x0000001f82827c24 */ /* 0x000fe4000f8e02ff */
[----:B------:R-:W-:Y:S01]  /*a8d0*/  STL [R1+0x144], R19 ;  /* 0x0001441301007387 */ /* 0x000fe20000100800 */
[-C--:B------:R-:W-:Y:S01]  /*a8e0*/  LEA.HI.X.SX32 R234, R113, R86.reuse, 0x1, P4 ;  /* 0x0000005671ea7211 */ /* 0x080fe200020f0eff */
[----:B------:R-:W-:Y:S01]  /*a8f0*/  IMAD R121, R121, UR28, RZ ;  /* 0x0000001c79797c24 */ /* 0x000fe2000f8e02ff */
[-C--:B------:R-:W-:Y:S01]  /*a900*/  LEA.HI.X.SX32 R231, R117, R86.reuse, 0x1, P1 ;  /* 0x0000005675e77211 */ /* 0x080fe200008f0eff */
[----:B------:R-:W-:Y:S01]  /*a910*/  STL [R1+0x118], R32 ;  /* 0x0001182001007387 */ /* 0x000fe20000100800 */
[----:B------:R-:W-:-:S02]  /*a920*/  LEA.HI.X.SX32 R4, R122, R86, 0x1, P0 ;  /* 0x000000567a047211 */ /* 0x000fc400000f0eff */
[-C--:B------:R-:W-:Y:S01]  /*a930*/  IADD3 R20, P4, PT, R119, R87.reuse, RZ ;  /* 0x0000005777147210 */ /* 0x080fe20007f9e0ff */
[----:B------:R-:W-:Y:S01]  /*a940*/  STL [R1+0x14c], R184 ;  /* 0x00014cb801007387 */ /* 0x000fe20000100800 */
[-C--:B------:R-:W-:Y:S02]  /*a950*/  IADD3 R17, P1, PT, R126, R87.reuse, RZ ;  /* 0x000000577e117210 */ /* 0x080fe40007f3e0ff */
[-C--:B------:R-:W-:Y:S01]  /*a960*/  IADD3 R201, P0, PT, R139, R87.reuse, RZ ;  /* 0x000000578bc97210 */ /* 0x080fe20007f1e0ff */
[----:B------:R-:W-:Y:S01]  /*a970*/  STL [R1+0x120], R6 ;  /* 0x0001200601007387 */ /* 0x000fe20000100800 */
[-C--:B------:R-:W-:Y:S02]  /*a980*/  LEA.HI.X.SX32 R247, R114, R86.reuse, 0x1, P5 ;  /* 0x0000005672f77211 */ /* 0x080fe400028f0eff */
[----:B------:R-:W-:Y:S01]  /*a990*/  IADD3 R188, P5, PT, R120, R87, RZ ;  /* 0x0000005778bc7210 */ /* 0x000fe20007fbe0ff */
[----:B------:R-:W-:Y:S01]  /*a9a0*/  STL [R1+0x128], R176 ;  /* 0x000128b001007387 */ /* 0x000fe20000100800 */
[----:B------:R-:W-:-:S02]  /*a9b0*/  LEA.HI.X.SX32 R22, R115, R86, 0x1, P6 ;  /* 0x0000005673167211 */ /* 0x000fc400030f0eff */
[-C--:B------:R-:W-:Y:S01]  /*a9c0*/  LEA.HI.X.SX32 R204, R118, R86.reuse, 0x1, P2 ;  /* 0x0000005676cc7211 */ /* 0x080fe200010f0eff */
[----:B------:R-:W-:Y:S01]  /*a9d0*/  STL [R1+0x154], R230 ;  /* 0x000154e601007387 */ /* 0x000fe20000100800 */
[-C--:B------:R-:W-:Y:S01]  /*a9e0*/  IADD3 R194, P2, PT, R130, R87.reuse, RZ ;  /* 0x0000005782c27210 */ /* 0x080fe20007f5e0ff */
[----:B------:R-:W-:Y:S01]  /*a9f0*/  IMAD R159, R159, UR41, RZ ;  /* 0x000000299f9f7c24 */ /* 0x000fe2000f8e02ff */
[-C--:B------:R-:W-:Y:S01]  /*aa00*/  LEA.HI.X.SX32 R126, R126, R86.reuse, 0x1, P1 ;  /* 0x000000567e7e7211 */ /* 0x080fe200008f0eff */
[----:B------:R-:W-:Y:S01]  /*aa10*/  STL [R1+0x15c], R164 ;  /* 0x00015ca401007387 */ /* 0x000fe20000100800 */
[----:B------:R-:W-:Y:S02]  /*aa20*/  LEA.HI.X.SX32 R199, R139, R86, 0x1, P0 ;  /* 0x000000568bc77211 */ /* 0x000fe400000f0eff */
[-C--:B------:R-:W-:Y:S01]  /*aa30*/  IADD3 R200, P6, PT, R121, R87.reuse, RZ ;  /* 0x0000005779c87210 */ /* 0x080fe20007fde0ff */
[----:B------:R-:W-:Y:S01]  /*aa40*/  STL [R1+0x130], R234 ;  /* 0x000130ea01007387 */ /* 0x000fe20000100800 */
[----:B------:R-:W-:-:S02]  /*aa50*/  IADD3 R185, P1, PT, R142, R87, RZ ;  /* 0x000000578eb97210 */ /* 0x000fc40007f3e0ff */
[-C--:B------:R-:W-:Y:S01]  /*aa60*/  IADD3 R114, P0, PT, R144, R87.reuse, RZ ;  /* 0x0000005790727210 */ /* 0x080fe20007f1e0ff */
[----:B------:R-:W-:Y:S01]  /*aa70*/  STL [R1+0x164], R20 ;  /* 0x0001641401007387 */ /* 0x000fe20000100800 */
[----:B------:R-:W-:Y:S01]  /*aa80*/  IMAD R132, R132, UR32, RZ ;  /* 0x0000002084847c24 */ /* 0x000fe2000f8e02ff */
[-C--:B------:R-:W-:Y:S02]  /*aa90*/  LEA.HI.X.SX32 R192, R130, R86.reuse, 0x1, P2 ;  /* 0x0000005682c07211 */ /* 0x080fe400010f0eff */
[----:B------:R-:W-:Y:S01]  /*aaa0*/  STL [R1+0x138], R247 ;  /* 0x000138f701007387 */ /* 0x000fe20000100800 */
[----:B------:R-:W-:Y:S01]  /*aab0*/  IMAD R135, R135, UR33, RZ ;  /* 0x0000002187877c24 */ /* 0x000fe2000f8e02ff */
[-C--:B------:R-:W-:Y:S02]  /*aac0*/  IADD3 R25, P2, PT, R143, R87.reuse, RZ ;  /* 0x000000578f197210 */ /* 0x080fe40007f5e0ff */
[----:B------:R-:W-:Y:S01]  /*aad0*/  STL [R1+0x16c], R188 ;  /* 0x00016cbc01007387 */ /* 0x000fe20000100800 */
[-C--:B------:R-:W-:Y:S01]  /*aae0*/  LEA.HI.X.SX32 R191, R142, R86.reuse, 0x1, P1 ;  /* 0x000000568ebf7211 */ /* 0x080fe200008f0eff */
[----:B------:R-:W-:Y:S01]  /*aaf0*/  IMAD R153, R153, UR44, RZ ;  /* 0x0000002c99997c24 */ /* 0x000fe2000f8e02ff */
[----:B------:R-:W-:Y:S01]  /*ab00*/  LEA.HI.X.SX32 R115, R144, R86, 0x1, P0 ;  /* 0x0000005690737211 */ /* 0x000fe200000f0eff */
[----:B------:R-:W-:Y:S01]  /*ab10*/  STL [R1+0x140], R22 ;  /* 0x0001401601007387 */ /* 0x000fe20000100800 */
[----:B------:R-:W-:Y:S01]  /*ab20*/  IADD3 R142, P0, PT, R159, R87, RZ ;  /* 0x000000579f8e7210 */ /* 0x000fe20007f1e0ff */
[----:B------:R-:W-:-:S02]  /*ab30*/  IMAD R137, R137, UR34, RZ ;  /* 0x0000002289897c24 */ /* 0x000fc4000f8e02ff */
[----:B------:R-:W-:Y:S01]  /*ab40*/  STL [R1+0x148], R179 ;  /* 0x000148b301007387 */ /* 0x000fe20000100800 */
[----:B------:R-:W-:-:S03]  /*ab50*/  LEA.HI.X.SX32 R119, R119, R86, 0x1, P4 ;  /* 0x0000005677777211 */ /* 0x000fc600020f0eff */
[----:B------:R-:W-:Y:S01]  /*ab60*/  STL [R1+0x174], R200 ;  /* 0x000174c801007387 */ /* 0x000fe20000100800 */
[----:B------:R-:W-:-:S03]  /*ab70*/  LEA.HI.X.SX32 R186, R120, R86, 0x1, P5 ;  /* 0x0000005678ba7211 */ /* 0x000fc600028f0eff */
[----:B------:R-:W-:Y:S01]  /*ab80*/  STL [R1+0x17c], R29 ;  /* 0x00017c1d01007387 */ /* 0x000fe20000100800 */
[-C--:B------:R-:W-:Y:S02]  /*ab90*/  IADD3 R193, P4, PT, R132, R87.reuse, RZ ;  /* 0x0000005784c17210 */ /* 0x080fe40007f9e0ff */
[-C--:B------:R-:W-:Y:S01]  /*aba0*/  LEA.HI.X.SX32 R28, R143, R86.reuse, 0x1, P2 ;  /* 0x000000568f1c7211 */ /* 0x080fe200010f0eff */
[----:B------:R-:W-:Y:S01]  /*abb0*/  STL [R1+0x150], R231 ;  /* 0x000150e701007387 */ /* 0x000fe20000100800 */
[----:B------:R-:W-:Y:S01]  /*abc0*/  IADD3 R27, P5, PT, R135, R87, RZ ;  /* 0x00000057871b7210 */ /* 0x000fe20007fbe0ff */
[----:B------:R-:W2:Y:S01]  /*abd0*/  S2R R91, SR_TID.X ;  /* 0x00000000005b7919 */ /* 0x000ea20000002100 */
[-C--:B------:R-:W-:Y:S01]  /*abe0*/  LEA.HI.X.SX32 R143, R159, R86.reuse, 0x1, P0 ;  /* 0x000000569f8f7211 */ /* 0x080fe200000f0eff */
[----:B------:R-:W-:Y:S01]  /*abf0*/  IMAD R150, R150, UR47, RZ ;  /* 0x0000002f96967c24 */ /* 0x000fe2000f8e02ff */
[----:B------:R-:W-:Y:S01]  /*ac00*/  STL [R1+0x184], R17 ;  /* 0x0001841101007387 */ /* 0x000fe20000100800 */
[----:B------:R-:W-:-:S02]  /*ac10*/  LEA.HI.X.SX32 R228, R121, R86, 0x1, P6 ;  /* 0x0000005679e47211 */ /* 0x000fc400030f0eff */
[-C--:B------:R-:W-:Y:S01]  /*ac20*/  IADD3 R172, P0, PT, R153, R87.reuse, RZ ;  /* 0x0000005799ac7210 */ /* 0x080fe20007f1e0ff */
[----:B------:R-:W-:Y:S01]  /*ac30*/  STL [R1+0x158], R204 ;  /* 0x000158cc01007387 */ /* 0x000fe20000100800 */
[----:B------:R-:W-:-:S03]  /*ac40*/  IADD3 R116, P6, PT, R137, R87, RZ ;  /* 0x0000005789747210 */ /* 0x000fc60007fde0ff */
[----:B------:R-:W-:Y:S01]  /*ac50*/  STL [R1+0x18c], R194 ;  /* 0x00018cc201007387 */ /* 0x000fe20000100800 */
[----:B------:R-:W-:-:S03]  /*ac60*/  LEA.HI.X.SX32 R174, R153, R86, 0x1, P0 ;  /* 0x0000005699ae7211 */ /* 0x000fc600000f0eff */
[----:B------:R-:W-:Y:S01]  /*ac70*/  STL [R1+0x160], R119 ;  /* 0x0001607701007387 */ /* 0x000fe20000100800 */
[----:B0-----:R-:W-:-:S03]  /*ac80*/  IMAD R147, R147, UR18, RZ ;  /* 0x0000001293937c24 */ /* 0x001fc6000f8e02ff */
[----:B------:R-:W-:Y:S01]  /*ac90*/  STL [R1+0x168], R186 ;  /* 0x000168ba01007387 */ /* 0x000fe20000100800 */
[----:B------:R-:W-:-:S03]  /*aca0*/  IADD3 R210, P0, PT, R150, R87, RZ ;  /* 0x0000005796d27210 */ /* 0x000fc60007f1e0ff */
[----:B------:R-:W-:Y:S04]  /*acb0*/  STL [R1+0x194], R193 ;  /* 0x000194c101007387 */ /* 0x000fe80000100800 */
[----:B------:R-:W-:Y:S01]  /*acc0*/  STL [R1+0x19c], R27 ;  /* 0x00019c1b01007387 */ /* 0x000fe20000100800 */
[----:B------:R-:W-:-:S03]  /*acd0*/  LEA.HI.X.SX32 R198, R132, R86, 0x1, P4 ;  /* 0x0000005684c67211 */ /* 0x000fc600020f0eff */
[----:B------:R-:W-:Y:S01]  /*ace0*/  STL [R1+0x170], R228 ;  /* 0x000170e401007387 */ /* 0x000fe20000100800 */
[----:B------:R-:W-:-:S03]  /*acf0*/  LEA.HI.X.SX32 R30, R135, R86, 0x1, P5 ;  /* 0x00000056871e7211 */ /* 0x000fc600028f0eff */
[----:B------:R-:W-:Y:S01]  /*ad00*/  STL [R1+0x1a4], R116 ;  /* 0x0001a47401007387 */ /* 0x000fe20000100800 */
[----:B------:R-:W-:-:S03]  /*ad10*/  LEA.HI.X.SX32 R209, R150, R86, 0x1, P0 ;  /* 0x0000005696d17211 */ /* 0x000fc600000f0eff */
[----:B------:R-:W-:Y:S01]  /*ad20*/  STL [R1+0x178], R4 ;  /* 0x0001780401007387 */ /* 0x000fe20000100800 */
[----:B------:R-:W-:Y:S01]  /*ad30*/  IMAD R154, R154, UR40, RZ ;  /* 0x000000289a9a7c24 */ /* 0x000fe2000f8e02ff */
[----:B------:R-:W-:Y:S02]  /*ad40*/  LEA.HI.X.SX32 R117, R137, R86, 0x1, P6 ;  /* 0x0000005689757211 */ /* 0x000fe400030f0eff */
[----:B------:R-:W-:Y:S01]  /*ad50*/  STL [R1+0x1ac], R201 ;  /* 0x0001acc901007387 */ /* 0x000fe20000100800 */
[----:B------:R-:W-:Y:S01]  /*ad60*/  IMAD R138, R138, UR51, RZ ;  /* 0x000000338a8a7c24 */ /* 0x000fe2000f8e02ff */
[-C--:B------:R-:W-:Y:S02]  /*ad70*/  IADD3 R108, P0, PT, R147, R87.reuse, RZ ;  /* 0x00000057936c7210 */ /* 0x080fe40007f1e0ff */
[----:B------:R-:W-:Y:S04]  /*ad80*/  STL [R1+0x180], R126 ;  /* 0x0001807e01007387 */ /* 0x000fe80000100800 */
[----:B------:R-:W-:Y:S01]  /*ad90*/  STL [R1+0x188], R192 ;  /* 0x000188c001007387 */ /* 0x000fe20000100800 */
[----:B------:R-:W-:-:S03]  /*ada0*/  IADD3 R206, P1, PT, R145, R87, RZ ;  /* 0x0000005791ce7210 */ /* 0x000fc60007f3e0ff */
[----:B------:R-:W-:Y:S01]  /*adb0*/  STL [R1+0x1b4], R185 ;  /* 0x0001b4b901007387 */ /* 0x000fe20000100800 */
[----:B------:R-:W-:-:S03]  /*adc0*/  LEA.HI.X.SX32 R109, R147, R86, 0x1, P0 ;  /* 0x00000056936d7211 */ /* 0x000fc600000f0eff */
[----:B------:R-:W-:Y:S01]  /*add0*/  STL [R1+0x1bc], R25 ;  /* 0x0001bc1901007387 */ /* 0x000fe20000100800 */
[----:B------:R-:W-:Y:S01]  /*ade0*/  IMAD R158, R158, UR42, RZ ;  /* 0x0000002a9e9e7c24 */ /* 0x000fe2000f8e02ff */
[-C--:B------:R-:W-:Y:S02]  /*adf0*/  IADD3 R177, P2, PT, R154, R87.reuse, RZ ;  /* 0x000000579ab17210 */ /* 0x080fe40007f5e0ff */
[----:B------:R-:W-:Y:S01]  /*ae00*/  STL [R1+0x190], R198 ;  /* 0x000190c601007387 */ /* 0x000fe20000100800 */
[----:B------:R-:W-:Y:S01]  /*ae10*/  IMAD R133, R133, UR54, RZ ;  /* 0x0000003685857c24 */ /* 0x000fe2000f8e02ff */
[----:B------:R-:W-:Y:S02]  /*ae20*/  IADD3 R122, P0, PT, R138, R87, RZ ;  /* 0x000000578a7a7210 */ /* 0x000fe40007f1e0ff */
[----:B------:R-:W-:Y:S01]  /*ae30*/  STL [R1+0x198], R30 ;  /* 0x0001981e01007387 */ /* 0x000fe20000100800 */
[----:B------:R-:W-:-:S03]  /*ae40*/  IMAD R157, R157, UR43, RZ ;  /* 0x0000002b9d9d7c24 */ /* 0x000fc6000f8e02ff */
[----:B------:R-:W-:Y:S01]  /*ae50*/  STL [R1+0x1a0], R117 ;  /* 0x0001a07501007387 */ /* 0x000fe20000100800 */
[----:B------:R-:W-:-:S03]  /*ae60*/  LEA.HI.X.SX32 R202, R145, R86, 0x1, P1 ;  /* 0x0000005691ca7211 */ /* 0x000fc600008f0eff */
[----:B------:R-:W-:Y:S01]  /*ae70*/  STL [R1+0x1a8], R199 ;  /* 0x0001a8c701007387 */ /* 0x000fe20000100800 */
[----:B------:R-:W-:-:S03]  /*ae80*/  LEA.HI.X.SX32 R183, R154, R86, 0x1, P2 ;  /* 0x000000569ab77211 */ /* 0x000fc600010f0eff */
[----:B------:R-:W-:Y:S01]  /*ae90*/  STL [R1+0x1b8], R28 ;  /* 0x0001b81c01007387 */ /* 0x000fe20000100800 */
[----:B------:R-:W-:Y:S01]  /*aea0*/  LEA.HI.X.SX32 R130, R138, R86, 0x1, P0 ;  /* 0x000000568a827211 */ /* 0x000fe200000f0eff */
[----:B------:R-:W-:Y:S02]  /*aeb0*/  IMAD R128, R128, UR57, RZ ;  /* 0x0000003980807c24 */ /* 0x000fe4000f8e02ff */
[----:B------:R-:W-:Y:S01]  /*aec0*/  STL [R1+0x1b0], R191 ;  /* 0x0001b0bf01007387 */ /* 0x000fe20000100800 */
[-C--:B------:R-:W-:Y:S01]  /*aed0*/  IADD3 R112, P1, PT, R158, R87.reuse, RZ ;  /* 0x000000579e707210 */ /* 0x080fe20007f3e0ff */
[----:B------:R-:W-:Y:S01]  /*aee0*/  IMAD R152, R152, UR45, RZ ;  /* 0x0000002d98987c24 */ /* 0x000fe2000f8e02ff */
[-C--:B------:R-:W-:Y:S01]  /*aef0*/  IADD3 R163, P0, PT, R133, R87.reuse, RZ ;  /* 0x0000005785a37210 */ /* 0x080fe20007f1e0ff */
        /* <DEDUP_REMOVED lines=8> */
[----:B------:R-:W-:Y:S01]  /*af80*/  LEA.HI.X.SX32 R207, R157, R86, 0x1, P2 ;  /* 0x000000569dcf7211 */ /* 0x000fe200010f0eff */
[----:B------:R-:W-:Y:S02]  /*af90*/  VIADD R155, R245, 0x7f ;  /* 0x0000007ff59b7836 */ /* 0x000fe40000000000 */
[----:B------:R-:W-:Y:S01]  /*afa0*/  STL [R1+0x1c8], R202 ;  /* 0x0001c8ca01007387 */ /* 0x000fe20000100800 */
[----:B------:R-:W-:-:S03]  /*afb0*/  IADD3 R222, P0, PT, R128, R87, RZ ;  /* 0x0000005780de7210 */ /* 0x000fc60007f1e0ff */
[----:B------:R-:W-:Y:S01]  /*afc0*/  STL [R1+0x1d0], R183 ;  /* 0x0001d0b701007387 */ /* 0x000fe20000100800 */
[-C--:B------:R-:W-:Y:S01]  /*afd0*/  IADD3 R137, P1, PT, R152, R87.reuse, RZ ;  /* 0x0000005798897210 */ /* 0x080fe20007f3e0ff */
[----:B------:R-:W-:Y:S02]  /*afe0*/  IMAD R149, R149, UR48, RZ ;  /* 0x0000003095957c24 */ /* 0x000fe4000f8e02ff */
[----:B------:R-:W-:Y:S01]  /*aff0*/  STL [R1+0x1dc], R142 ;  /* 0x0001dc8e01007387 */ /* 0x000fe20000100800 */
[----:B------:R-:W-:Y:S01]  /*b000*/  IADD3 R110, P2, PT, R151, R87, RZ ;  /* 0x00000057976e7210 */ /* 0x000fe20007f5e0ff */
[----:B------:R-:W-:Y:S02]  /*b010*/  IMAD R148, R148, UR49, RZ ;  /* 0x0000003194947c24 */ /* 0x000fe4000f8e02ff */
[----:B------:R-:W-:Y:S01]  /*b020*/  STL [R1+0x1e4], R112 ;  /* 0x0001e47001007387 */ /* 0x000fe20000100800 */
[----:B------:R-:W-:-:S03]  /*b030*/  LEA.HI.X.SX32 R218, R128, R86, 0x1, P0 ;  /* 0x0000005680da7211 */ /* 0x000fc600000f0eff */
[----:B------:R-:W-:Y:S01]  /*b040*/  STL [R1+0x1d8], R143 ;  /* 0x0001d88f01007387 */ /* 0x000fe20000100800 */
[----:B--2---:R-:W-:-:S03]  /*b050*/  LOP3.LUT R91, R91, 0x7f, RZ, 0xc0, !PT ;  /* 0x0000007f5b5b7812 */ /* 0x004fc600078ec0ff */
[----:B------:R-:W-:Y:S01]  /*b060*/  STL [R1+0x1ec], R208 ;  /* 0x0001ecd001007387 */ /* 0x000fe20000100800 */
[-C--:B------:R-:W-:Y:S02]  /*b070*/  LEA.HI.X.SX32 R139, R152, R86.reuse, 0x1, P1 ;  /* 0x00000056988b7211 */ /* 0x080fe400008f0eff */
[----:B------:R-:W-:Y:S01]  /*b080*/  ISETP.GT.AND P0, PT, R155, 0x7f, PT ;  /* 0x0000007f9b00780c */ /* 0x000fe20003f04270 */
[----:B------:R-:W-:Y:S01]  /*b090*/  STL [R1+0x1e0], R113 ;  /* 0x0001e07101007387 */ /* 0x000fe20000100800 */
[----:B------:R-:W-:-:S03]  /*b0a0*/  LEA.HI.X.SX32 R111, R151, R86, 0x1, P2 ;  /* 0x00000056976f7211 */ /* 0x000fc600010f0eff */
[----:B------:R-:W-:Y:S01]  /*b0b0*/  STL [R1+0x1e8], R207 ;  /* 0x0001e8cf01007387 */ /* 0x000fe20000100800 */
[-C--:B------:R-:W-:Y:S01]  /*b0c0*/  IADD3 R170, P1, PT, R149, R87.reuse, RZ ;  /* 0x0000005795aa7210 */ /* 0x080fe20007f3e0ff */
[----:B-1----:R-:W-:Y:S02]  /*b0d0*/  IMAD R146, R146, UR19, RZ ;  /* 0x0000001392927c24 */ /* 0x002fe4000f8e02ff */
[----:B------:R-:W-:Y:S01]  /*b0e0*/  STL [R1+0x218], R137 ;  /* 0x0002188901007387 */ /* 0x000fe20000100800 */
[----:B------:R-:W-:Y:S01]  /*b0f0*/  IADD3 R132, P2, PT, R148, R87, RZ ;  /* 0x0000005794847210 */ /* 0x000fe20007f5e0ff */
[----:B------:R-:W-:Y:S02]  /*b100*/  IMAD R141, R141, UR50, RZ ;  /* 0x000000328d8d7c24 */ /* 0x000fe4000f8e02ff */
[----:B------:R-:W-:Y:S01]  /*b110*/  STL [R1+0x1f4], R172 ;  /* 0x0001f4ac01007387 */ /* 0x000fe20000100800 */
[----:B------:R-:W-:-:S03]  /*b120*/  ISETP.LT.AND P0, PT, R91, R245, P0 ;  /* 0x000000f55b00720c */ /* 0x000fc60000701270 */
[----:B------:R-:W-:Y:S01]  /*b130*/  STL [R1+0x220], R110 ;  /* 0x0002206e01007387 */ /* 0x000fe20000100800 */
[----:B------:R-:W-:-:S03]  /*b140*/  LEA.HI.X.SX32 R171, R149, R86, 0x1, P1 ;  /* 0x0000005695ab7211 */ /* 0x000fc600008f0eff */
[----:B------:R-:W-:Y:S01]  /*b150*/  STL [R1+0x1f0], R174 ;  /* 0x0001f0ae01007387 */ /* 0x000fe20000100800 */
[----:B------:R-:W-:-:S03]  /*b160*/  LEA.HI.X.SX32 R135, R148, R86, 0x1, P2 ;  /* 0x0000005694877211 */ /* 0x000fc600010f0eff */
[----:B------:R-:W-:Y:S01]  /*b170*/  STL [R1+0x214], R139 ;  /* 0x0002148b01007387 */ /* 0x000fe20000100800 */
[-C--:B------:R-:W-:Y:S01]  /*b180*/  IADD3 R215, P1, PT, R146, R87.reuse, RZ ;  /* 0x0000005792d77210 */ /* 0x080fe20007f3e0ff */
[----:B------:R-:W0:Y:S01]  /*b190*/  S2R R91, SR_TID.X ;  /* 0x00000000005b7919 */ /* 0x000e220000002100 */
[----:B------:R-:W-:Y:S01]  /*b1a0*/  IMAD R136, R136, UR52, RZ ;  /* 0x0000003488887c24 */ /* 0x000fe2000f8e02ff */
[----:B------:R-:W-:Y:S01]  /*b1b0*/  STL [R1+0x21c], R111 ;  /* 0x00021c6f01007387 */ /* 0x000fe20000100800 */
[----:B------:R-:W-:-:S03]  /*b1c0*/  IADD3 R166, P2, PT, R141, R87, RZ ;  /* 0x000000578da67210 */ /* 0x000fc60007f5e0ff */
[----:B------:R-:W-:Y:S01]  /*b1d0*/  STL [R1+0x228], R210 ;  /* 0x000228d201007387 */ /* 0x000fe20000100800 */
[----:B------:R-:W-:-:S03]  /*b1e0*/  IMAD R134, R134, UR53, RZ ;  /* 0x0000003586867c24 */ /* 0x000fc6000f8e02ff */
[----:B------:R-:W-:Y:S01]  /*b1f0*/  STL [R1+0x238], R132 ;  /* 0x0002388401007387 */ /* 0x000fe20000100800 */
[----:B------:R-:W-:-:S03]  /*b200*/  LEA.HI.X.SX32 R214, R146, R86, 0x1, P1 ;  /* 0x0000005692d67211 */ /* 0x000fc600008f0eff */
[----:B------:R-:W-:Y:S01]  /*b210*/  STL [R1+0x230], R170 ;  /* 0x000230aa01007387 */ /* 0x000fe20000100800 */
[----:B------:R-:W-:-:S03]  /*b220*/  LEA.HI.X.SX32 R167, R141, R86, 0x1, P2 ;  /* 0x000000568da77211 */ /* 0x000fc600010f0eff */
[----:B------:R-:W-:Y:S01]  /*b230*/  STL [R1+0x224], R209 ;  /* 0x000224d101007387 */ /* 0x000fe20000100800 */
[----:B------:R-:W-:-:S03]  /*b240*/  IADD3 R102, P1, PT, R136, R87, RZ ;  /* 0x0000005788667210 */ /* 0x000fc60007f3e0ff */
[----:B------:R-:W-:Y:S01]  /*b250*/  STL [R1+0x22c], R171 ;  /* 0x00022cab01007387 */ /* 0x000fe20000100800 */
[----:B------:R-:W-:-:S03]  /*b260*/  IMAD R131, R131, UR55, RZ ;  /* 0x0000003783837c24 */ /* 0x000fc6000f8e02ff */
        /* <DEDUP_REMOVED lines=17> */
[----:B------:R-:W-:-:S03]  /*b380*/  IMAD R127, R127, UR58, RZ ;  /* 0x0000003a7f7f7c24 */ /* 0x000fc6000f8e02ff */
[----:B------:R-:W-:Y:S01]  /*b390*/  STL [R1+0x254], R130 ;  /* 0x0002548201007387 */ /* 0x000fe20000100800 */
[----:B------:R-:W-:Y:S01]  /*b3a0*/  IMAD R124, R124, UR60, RZ ;  /* 0x0000003c7c7c7c24 */ /* 0x000fe2000f8e02ff */
[-C--:B------:R-:W-:Y:S02]  /*b3b0*/  LEA.HI.X.SX32 R121, R131, R86.reuse, 0x1, P1 ;  /* 0x0000005683797211 */ /* 0x080fe400008f0eff */
[----:B------:R-:W-:Y:S01]  /*b3c0*/  STL [R1+0x268], R217 ;  /* 0x000268d901007387 */ /* 0x000fe20000100800 */
[----:B------:R-:W-:Y:S01]  /*b3d0*/  IMAD R123, R123, UR61, RZ ;  /* 0x0000003d7b7b7c24 */ /* 0x000fe2000f8e02ff */
[----:B------:R-:W-:Y:S02]  /*b3e0*/  LEA.HI.X.SX32 R101, R129, R86, 0x1, P2 ;  /* 0x0000005681657211 */ /* 0x000fe400010f0eff */
[----:B------:R-:W-:Y:S01]  /*b3f0*/  STL [R1+0x25c], R103 ;  /* 0x00025c6701007387 */ /* 0x000fe20000100800 */
[----:B------:R-:W-:-:S03]  /*b400*/  IADD3 R90, P6, PT, R140, R87, RZ ;  /* 0x000000578c5a7210 */ /* 0x000fc60007fde0ff */
        /* <DEDUP_REMOVED lines=9> */
[----:B------:R-:W-:-:S03]  /*b4a0*/  LEA.HI.X.SX32 R144, R140, R86, 0x1, P6 ;  /* 0x000000568c907211 */ /* 0x000fc600030f0eff */
[----:B------:R-:W-:Y:S04]  /*b4b0*/  STL [R1+0x274], R121 ;  /* 0x0002747901007387 */ /* 0x000fe80000100800 */
[----:B------:R-:W-:Y:S01]  /*b4c0*/  STL [R1+0x27c], R101 ;  /* 0x00027c6501007387 */ /* 0x000fe20000100800 */
[----:B------:R-:W-:-:S03]  /*b4d0*/  LEA.HI.X.SX32 R162, R127, R86, 0x1, P1 ;  /* 0x000000567fa27211 */ /* 0x000fc600008f0eff */
[----:B------:R-:W-:Y:S01]  /*b4e0*/  STL [R1+0x284], R222 ;  /* 0x000284de01007387 */ /* 0x000fe20000100800 */
[----:B------:R-:W-:-:S03]  /*b4f0*/  LEA.HI.X.SX32 R118, R125, R86, 0x1, P2 ;  /* 0x000000567d767211 */ /* 0x000fc600010f0eff */
[----:B------:R-:W-:Y:S01]  /*b500*/  STL [R1+0x28c], R93 ;  /* 0x00028c5d01007387 */ /* 0x000fe20000100800 */
[-C--:B------:R-:W-:Y:S01]  /*b510*/  LEA.HI.X.SX32 R98, R124, R86.reuse, 0x1, P4 ;  /* 0x000000567c627211 */ /* 0x080fe200020f0eff */
[----:B------:R-:W-:Y:S01]  /*b520*/  @P0 IMAD.MOV.U32 R87, RZ, RZ, R144 ;  /* 0x000000ffff570224 */ /* 0x000fe200078e0090 */
[----:B------:R-:W-:Y:S01]  /*b530*/  LEA.HI.X.SX32 R223, R123, R86, 0x1, P5 ;  /* 0x000000567bdf7211 */ /* 0x000fe200028f0eff */
[----:B------:R-:W-:Y:S01]  /*b540*/  STL [R1+0x288], R156 ;  /* 0x0002889c01007387 */ /* 0x000fe20000100800 */
[----:B------:R-:W-:Y:S01]  /*b550*/  PRMT R92, RZ, 0x7610, R92 ;  /* 0x00007610ff5c7816 */ /* 0x000fe2000000005c */
[----:B------:R-:W-:Y:S02]  /*b560*/  @P0 IMAD.MOV.U32 R86, RZ, RZ, R90 ;  /* 0x000000ffff560224 */ /* 0x000fe400078e005a */
[----:B------:R-:W-:Y:S04]  /*b570*/  STL [R1+0x290], R97 ;  /* 0x0002906101007387 */ /* 0x000fe80000100800 */
[----:B------:R-:W-:Y:S04]  /*b580*/  STL [R1+0x294], R224 ;  /* 0x000294e001007387 */ /* 0x000fe80000100800 */
[----:B------:R0:W-:Y:S04]  /*b590*/  STL [R1+0x210], R90 ;  /* 0x0002105a01007387 */ /* 0x0001e80000100800 */
[----:B------:R1:W2:Y:S01]  /*b5a0*/  @P0 LDG.E.U8 R92, desc[UR20][R86.64] ;  /* 0x00000014565c0981 */ /* 0x0002a2000c1e1100 */
[----:B0-----:R-:W-:-:S04]  /*b5b0*/  SHF.R.S32.HI R90, RZ, 0x7, R91 ;  /* 0x00000007ff5a7819 */ /* 0x001fc8000001145b */
[----:B-1----:R-:W-:-:S04]  /*b5c0*/  SGXT R86, R90, 0x1 ;  /* 0x000000015a56781a */ /* 0x002fc80000000200 */
[----:B------:R-:W-:Y:S01]  /*b5d0*/  LOP3.LUT R86, R86, 0x90, RZ, 0xc0, !PT ;  /* 0x0000009056567812 */ /* 0x000fe200078ec0ff */
[----:B------:R-:W-:Y:S01]  /*b5e0*/  @P0 IMAD.MOV.U32 R90, RZ, RZ, R38 ;  /* 0x000000ffff5a0224 */ /* 0x000fe200078e0026 */
[----:B------:R-:W-:Y:S02]  /*b5f0*/  PRMT R87, RZ, 0x7610, R87 ;  /* 0x00007610ff577816 */ /* 0x000fe40000000057 */
[----:B------:R-:W-:Y:S01]  /*b600*/  LOP3.LUT R86, R86, 0x7f, R91, 0x78, !PT ;  /* 0x0000007f56567812 */ /* 0x000fe200078e785b */
[----:B------:R-:W-:Y:S01]  /*b610*/  @P0 IMAD.MOV.U32 R91, RZ, RZ, R37 ;  /* 0x000000ffff5b0224 */ /* 0x000fe200078e0025 */
[----:B------:R-:W-:-:S04]  /*b620*/  LOP3.LUT R95, R77, 0x70, RZ, 0x3c, !PT ;  /* 0x000000704d5f7812 */ /* 0x000fc800078e3cff */
[----:B------:R0:W3:Y:S04]  /*b630*/  @P0 LDG.E.U8 R87, desc[UR20][R90.64] ;  /* 0x000000145a570981 */ /* 0x0000e8000c1e1100 */
[----:B------:R-:W-:Y:S04]  /*b640*/  STS.U8 [R95+UR9+0x3380], R107 ;  /* 0x0033806b5f007988 */ /* 0x000fe80008000009 */
[----:B------:R-:W-:Y:S01]  /*b650*/  STS.U8 [R95+UR9+0x3780], R106 ;  /* 0x0037806a5f007988 */ /* 0x000fe20008000009 */
[----:B0-----:R-:W-:-:S03]  /*b660*/  PRMT R90, RZ, 0x7610, R90 ;  /* 0x00007610ff5a7816 */ /* 0x001fc6000000005a */
[----:B------:R-:W-:Y:S04]  /*b670*/  STS.U8 [R95+UR9+0x3b80], R104 ;  /* 0x003b80685f007988 */ /* 0x000fe80008000009 */
[----:B------:R0:W-:Y:S02]  /*b680*/  STS.U8 [R95+UR9+0x3f80], R105 ;  /* 0x003f80695f007988 */ /* 0x0001e40008000009 */
[----:B0-----:R-:W-:Y:S02]  /*b690*/  @P0 IMAD.MOV.U32 R95, RZ, RZ, R94 ;  /* 0x000000ffff5f0224 */ /* 0x001fe400078e005e */
[----:B------:R-:W-:-:S05]  /*b6a0*/  @P0 IMAD.MOV.U32 R94, RZ, RZ, R35 ;  /* 0x000000ffff5e0224 */ /* 0x000fca00078e0023 */
[----:B------:R0:W4:Y:S02]  /*b6b0*/  @P0 LDG.E.U8 R90, desc[UR20][R94.64] ;  /* 0x000000145e5a0981 */ /* 0x000124000c1e1100 */
[----:B0-----:R-:W-:Y:S02]  /*b6c0*/  @P0 IMAD.MOV.U32 R94, RZ, RZ, R33 ;  /* 0x000000ffff5e0224 */ /* 0x001fe400078e0021 */
[----:B------:R-:W-:Y:S01]  /*b6d0*/  @P0 IMAD.MOV.U32 R95, RZ, RZ, R36 ;  /* 0x000000ffff5f0224 */ /* 0x000fe200078e0024 */
[----:B---3--:R0:W-:Y:S02]  /*b6e0*/  STS.U8 [R86+UR9+0x10000], R87 ;  /* 0x0100005756007988 */ /* 0x0081e40008000009 */
[----:B0-----:R-:W-:-:S06]  /*b6f0*/  PRMT R87, RZ, 0x7610, R87 ;  /* 0x00007610ff577816 */ /* 0x001fcc0000000057 */
[----:B------:R0:W3:Y:S02]  /*b700*/  @P0 LDG.E.U8 R87, desc[UR20][R94.64] ;  /* 0x000000145e570981 */ /* 0x0000e4000c1e1100 */
[----:B0-----:R-:W-:Y:S02]  /*b710*/  @P0 IMAD.MOV.U32 R94, RZ, RZ, R31 ;  /* 0x000000ffff5e0224 */ /* 0x001fe400078e001f */
[----:B------:R-:W-:Y:S01]  /*b720*/  @P0 IMAD.MOV.U32 R95, RZ, RZ, R34 ;  /* 0x000000ffff5f0224 */ /* 0x000fe200078e0022 */
[----:B----4-:R0:W-:Y:S02]  /*b730*/  STS.U8 [R86+UR9+0x10400], R90 ;  /* 0x0104005a56007988 */ /* 0x0101e40008000009 */
[----:B0-----:R-:W-:-:S06]  /*b740*/  PRMT R90, RZ, 0x7610, R90 ;  /* 0x00007610ff5a7816 */ /* 0x001fcc000000005a */
        /* <DEDUP_REMOVED lines=40> */
[----:B------:R0:W4:Y:S01]  /*b9d0*/  @P0 LDG.E.U8 R90, desc[UR20][R94.64] ;  /* 0x000000145e5a0981 */ /* 0x000122000c1e1100 */
[----:B------:R-:W-:Y:S01]  /*b9e0*/  PRMT R91, RZ, 0x7610, R91 ;  /* 0x00007610ff5b7816 */ /* 0x000fe2000000005b */
[----:B0-----:R-:W-:Y:S02]  /*b9f0*/  @P0 IMAD.MOV.U32 R94, RZ, RZ, R132 ;  /* 0x000000ffff5e0224 */ /* 0x001fe400078e0084 */
[----:B------:R-:W-:Y:S01]  /*ba00*/  @P0 IMAD.MOV.U32 R95, RZ, RZ, R135 ;  /* 0x000000ffff5f0224 */ /* 0x000fe200078e0087 */
[----:B---3--:R0:W-:Y:S02]  /*ba10*/  STS.U8 [R86+UR9+0x12800], R87 ;  /* 0x0128005756007988 */ /* 0x0081e40008000009 */
[----:B0-----:R-:W-:-:S06]  /*ba20*/  PRMT R87, RZ, 0x7610, R87 ;  /* 0x00007610ff577816 */ /* 0x001fcc0000000057 */
[----:B------:R0:W3:Y:S02]  /*ba30*/  @P0 LDG.E.U8 R87, desc[UR20][R94.64] ;  /* 0x000000145e570981 */ /* 0x0000e4000c1e1100 */
[----:B0-----:R-:W-:Y:S02]  /*ba40*/  @P0 IMAD.MOV.U32 R94, RZ, RZ, R122 ;  /* 0x000000ffff5e0224 */ /* 0x001fe400078e007a */
[----:B------:R-:W-:Y:S01]  /*ba50*/  @P0 IMAD.MOV.U32 R95, RZ, RZ, R130 ;  /* 0x000000ffff5f0224 */ /* 0x000fe200078e0082 */
[----:B----4-:R0:W-:Y:S04]  /*ba60*/  STS.U8 [R86+UR9+0x12c00], R90 ;  /* 0x012c005a56007988 */ /* 0x0101e80008000009 */
[----:B------:R1:W4:Y:S01]  /*ba70*/  @P0 LDG.E.U8 R91, desc[UR20][R94.64] ;  /* 0x000000145e5b0981 */ /* 0x000322000c1e1100 */
[----:B0-----:R-:W-:Y:S01]  /*ba80*/  PRMT R90, RZ, 0x7610, R90 ;  /* 0x00007610ff5a7816 */ /* 0x001fe2000000005a */
[----:B-1----:R-:W-:-:S02]  /*ba90*/  @P0 IMAD.MOV.U32 R94, RZ, RZ, R120 ;  /* 0x000000ffff5e0224 */ /* 0x002fc400078e0078 */
[----:B------:R-:W-:-:S05]  /*baa0*/  @P0 IMAD.MOV.U32 R95, RZ, RZ, R121 ;  /* 0x000000ffff5f0224 */ /* 0x000fca00078e0079 */
[----:B------:R0:W2:Y:S02]  /*bab0*/  @P0 LDG.E.U8 R90, desc[UR20][R94.64] ;  /* 0x000000145e5a0981 */ /* 0x0000a4000c1e1100 */
[----:B0-----:R-:W-:Y:S02]  /*bac0*/  @P0 IMAD.MOV.U32 R94, RZ, RZ, R93 ;  /* 0x000000ffff5e0224 */ /* 0x001fe400078e005d */
[----:B------:R-:W-:Y:S01]  /*bad0*/  @P0 IMAD.MOV.U32 R95, RZ, RZ, R118 ;  /* 0x000000ffff5f0224 */ /* 0x000fe200078e0076 */
[----:B---3--:R0:W-:Y:S02]  /*bae0*/  STS.U8 [R86+UR9+0x13000], R87 ;  /* 0x0130005756007988 */ /* 0x0081e40008000009 */
[----:B0-----:R-:W-:-:S06]  /*baf0*/  PRMT R87, RZ, 0x7610, R87 ;  /* 0x00007610ff577816 */ /* 0x001fcc0000000057 */
[----:B------:R0:W3:Y:S02]  /*bb00*/  @P0 LDG.E.U8 R87, desc[UR20][R94.64] ;  /* 0x000000145e570981 */ /* 0x0000e4000c1e1100 */
[----:B0-----:R-:W-:Y:S02]  /*bb10*/  @P0 IMAD.MOV.U32 R94, RZ, RZ, R23 ;  /* 0x000000ffff5e0224 */ /* 0x001fe400078e0017 */
[----:B------:R-:W-:Y:S01]  /*bb20*/  @P0 IMAD.MOV.U32 R95, RZ, RZ, R26 ;  /* 0x000000ffff5f0224 */ /* 0x000fe200078e001a */
[----:B--2---:R0:W-:Y:S02]  /*bb30*/  STS.U8 [R86+UR9+0x13800], R90 ;  /* 0x0138005a56007988 */ /* 0x0041e40008000009 */
[----:B0-----:R-:W-:-:S06]  /*bb40*/  PRMT R90, RZ, 0x7610, R90 ;  /* 0x00007610ff5a7816 */ /* 0x001fcc000000005a */
[----:B------:R-:W2:Y:S01]  /*bb50*/  @P0 LDG.E.U8 R90, desc[UR20][R94.64] ;  /* 0x000000145e5a0981 */ /* 0x000ea2000c1e1100 */
[----:B------:R-:W-:-:S03]  /*bb60*/  LOP3.LUT R93, R86, 0x20, RZ, 0x3c, !PT ;  /* 0x00000020565d7812 */ /* 0x000fc600078e3cff */
[----:B----4-:R0:W-:Y:S02]  /*bb70*/  STS.U8 [R86+UR9+0x13400], R91 ;  /* 0x0134005b56007988 */ /* 0x0101e40008000009 */
[----:B0-----:R-:W-:Y:S02]  /*bb80*/  @P0 IMAD.MOV.U32 R91, RZ, RZ, R24 ;  /* 0x000000ffff5b0224 */ /* 0x001fe400078e0018 */
[----:B---3--:R0:W-:Y:S02]  /*bb90*/  STS.U8 [R86+UR9+0x13c00], R87 ;  /* 0x013c005756007988 */ /* 0x0081e40008000009 */
[----:B0-----:R-:W-:Y:S02]  /*bba0*/  PRMT R87, RZ, 0x7610, R87 ;  /* 0x00007610ff577816 */ /* 0x001fe40000000057 */
[----:B--2---:R0:W-:Y:S02]  /*bbb0*/  STS.U8 [R93+UR9+0x10100], R90 ;  /* 0x0101005a5d007988 */ /* 0x0041e40008000009 */
[----:B0-----:R-:W-:-:S05]  /*bbc0*/  @P0 IMAD.MOV.U32 R90, RZ, RZ, R244 ;  /* 0x000000ffff5a0224 */ /* 0x001fca00078e00f4 */
[----:B------:R0:W2:Y:S02]  /*bbd0*/  @P0 LDG.E.U8 R87, desc[UR20][R90.64] ;  /* 0x000000145a570981 */ /* 0x0000a4000c1e1100 */
[----:B0-----:R-:W-:Y:S02]  /*bbe0*/  @P0 IMAD.MOV.U32 R90, RZ, RZ, R203 ;  /* 0x000000ffff5a0224 */ /* 0x001fe400078e00cb */
[----:B------:R-:W-:Y:S01]  /*bbf0*/  @P0 IMAD.MOV.U32 R91, RZ, RZ, R241 ;  /* 0x000000ffff5b0224 */ /* 0x000fe200078e00f1 */
[----:B--2---:R0:W-:Y:S02]  /*bc00*/  STS.U8 [R93+UR9+0x10500], R87 ;  /* 0x010500575d007988 */ /* 0x0041e40008000009 */
[----:B0-----:R-:W-:-:S06]  /*bc10*/  PRMT R87, RZ, 0x7610, R87 ;  /* 0x00007610ff577816 */ /* 0x001fcc0000000057 */
        /* <DEDUP_REMOVED lines=60> */
[----:B------:R0:W2:Y:S01]  /*bfe0*/  @P0 LDG.E.U8 R87, desc[UR20][R90.64] ;  /* 0x000000145a570981 */ /* 0x0000a2000c1e1100 */
[----:B------:R-:W-:Y:S02]  /*bff0*/  @P0 IMAD.MOV.U32 R94, RZ, RZ, R15 ;  /* 0x000000ffff5e0224 */ /* 0x000fe400078e000f */
[----:B------:R-:W-:Y:S02]  /*c000*/  @P0 IMAD.MOV.U32 R95, RZ, RZ, R18 ;  /* 0x000000ffff5f0224 */ /* 0x000fe400078e0012 */
[----:B0-----:R-:W-:Y:S02]  /*c010*/  @P0 IMAD.MOV.U32 R90, RZ, RZ, R97 ;  /* 0x000000ffff5a0224 */ /* 0x001fe400078e0061 */
[----:B------:R-:W-:Y:S01]  /*c020*/  @P0 IMAD.MOV.U32 R91, RZ, RZ, R98 ;  /* 0x000000ffff5b0224 */ /* 0x000fe200078e0062 */
[----:B--2---:R0:W-:Y:S02]  /*c030*/  STS.U8 [R93+UR9+0x13900], R87 ;  /* 0x013900575d007988 */ /* 0x0041e40008000009 */
[----:B0-----:R-:W-:-:S06]  /*c040*/  PRMT R87, RZ, 0x7610, R87 ;  /* 0x00007610ff577816 */ /* 0x001fcc0000000057 */
[----:B------:R0:W2:Y:S02]  /*c050*/  @P0 LDG.E.U8 R87, desc[UR20][R90.64] ;  /* 0x000000145a570981 */ /* 0x0000a4000c1e1100 */
[----:B0-----:R-:W-:-:S06]  /*c060*/  PRMT R90, RZ, 0x7610, R90 ;  /* 0x00007610ff5a7816 */ /* 0x001fcc000000005a */
[----:B------:R-:W3:Y:S01]  /*c070*/  @P0 LDG.E.U8 R90, desc[UR20][R94.64] ;  /* 0x000000145e5a0981 */ /* 0x000ee2000c1e1100 */
[----:B------:R-:W-:-:S03]  /*c080*/  @P0 IMAD.MOV.U32 R91, RZ, RZ, R96 ;  /* 0x000000ffff5b0224 */ /* 0x000fc600078e0060 */
[----:B--2---:R0:W-:Y:S02]  /*c090*/  STS.U8 [R93+UR9+0x13d00], R87 ;  /* 0x013d00575d007988 */ /* 0x0041e40008000009 */
[----:B0-----:R-:W-:Y:S02]  /*c0a0*/  LOP3.LUT R93, R86, 0x40, RZ, 0x3c, !PT ;  /* 0x00000040565d7812 */ /* 0x001fe400078e3cff */
[----:B------:R-:W-:-:S03]  /*c0b0*/  PRMT R87, RZ, 0x7610, R87 ;  /* 0x00007610ff577816 */ /* 0x000fc60000000057 */
[----:B---3--:R0:W-:Y:S02]  /*c0c0*/  STS.U8 [R93+UR9+0x10200], R90 ;  /* 0x0102005a5d007988 */ /* 0x0081e40008000009 */
        /* <DEDUP_REMOVED lines=72> */
[----:B------:R-:W-:Y:S02]  /*c550*/  LOP3.LUT R94, R86, 0x60, RZ, 0x3c, !PT ;  /* 0x00000060565e7812 */ /* 0x000fe400078e3cff */
[----:B0-----:R-:W-:Y:S01]  /*c560*/  PRMT R90, RZ, 0x7610, R90 ;  /* 0x00007610ff5a7816 */ /* 0x001fe2000000005a */
[----:B--2---:R0:W-:Y:S04]  /*c570*/  STS.U8 [R93+UR9+0x13e00], R87 ;  /* 0x013e00575d007988 */ /* 0x0041e80008000009 */
[----:B------:R1:W-:Y:S01]  /*c580*/  STS.U8 [R94+UR9+0x13f00], R92 ;  /* 0x013f005c5e007988 */ /* 0x0003e20008000009 */
[----:B0-----:R-:W-:Y:S02]  /*c590*/  @P0 IMAD.MOV.U32 R93, RZ, RZ, R225 ;  /* 0x000000ffff5d0224 */ /* 0x001fe400078e00e1 */
[----:B-1----:R-:W-:-:S05]  /*c5a0*/  @P0 IMAD.MOV.U32 R92, RZ, RZ, R246 ;  /* 0x000000ffff5c0224 */ /* 0x002fca00078e00f6 */
[----:B------:R-:W2:Y:S01]  /*c5b0*/  @P0 LDG.E.U8 R90, desc[UR20][R92.64] ;  /* 0x000000145c5a0981 */ /* 0x000ea2000c1e1100 */
[----:B------:R-:W-:Y:S01]  /*c5c0*/  PRMT R87, RZ, 0x7610, R87 ;  /* 0x00007610ff577816 */ /* 0x000fe20000000057 */
[----:B------:R-:W-:Y:S02]  /*c5d0*/  @P0 IMAD.MOV.U32 R91, RZ, RZ, R243 ;  /* 0x000000ffff5b0224 */ /* 0x000fe400078e00f3 */
        /* <DEDUP_REMOVED lines=62> */
[----:B------:R0:W2:Y:S04]  /*c9c0*/  @P0 LDG.E.U8 R87, desc[UR20][R90.64] ;  /* 0x000000145a570981 */ /* 0x0000a8000c1e1100 */
[----:B------:R-:W-:Y:S04]  /*c9d0*/  STL [R1+0x1f8], R218 ;  /* 0x0001f8da01007387 */ /* 0x000fe80000100800 */
[----:B------:R-:W-:Y:S04]  /*c9e0*/  STL [R1+0x204], R118 ;  /* 0x0002047601007387 */ /* 0x000fe80000100800 */
[----:B------:R-:W-:Y:S01]  /*c9f0*/  STL [R1+0x200], R162 ;  /* 0x000200a201007387 */ /* 0x000fe20000100800 */
[----:B0-----:R-:W-:-:S03]  /*ca00*/  @P0 IMAD.MOV.U32 R90, RZ, RZ, R156 ;  /* 0x000000ffff5a0224 */ /* 0x001fc600078e009c */
[----:B------:R-:W-:Y:S01]  /*ca10*/  STL [R1+0x208], R98 ;  /* 0x0002086201007387 */ /* 0x000fe20000100800 */
[----:B------:R-:W-:-:S03]  /*ca20*/  @P0 IMAD.MOV.U32 R91, RZ, RZ, R162 ;  /* 0x000000ffff5b0224 */ /* 0x000fc600078e00a2 */
[----:B------:R-:W-:Y:S04]  /*ca30*/  STL [R1+0x1fc], R144 ;  /* 0x0001fc9001007387 */ /* 0x000fe80000100800 */
[----:B------:R-:W-:Y:S04]  /*ca40*/  STL [R1+0x20c], R223 ;  /* 0x00020cdf01007387 */ /* 0x000fe80000100800 */
[----:B------:R0:W5:Y:S04]  /*ca50*/  LDL.LU R37, [R1+0x524] ;  /* 0x0005240001257983 */ /* 0x0001680000300800 */
        /* <DEDUP_REMOVED lines=36> */
[----:B--2---:R1:W-:Y:S02]  /*cca0*/  STS.U8 [R94+UR9+0x13700], R87 ;  /* 0x013700575e007988 */ /* 0x0043e40008000009 */
[----:B-1----:R-:W-:-:S06]  /*ccb0*/  PRMT R87, RZ, 0x7610, R87 ;  /* 0x00007610ff577816 */ /* 0x002fcc0000000057 */
[----:B------:R-:W2:Y:S01]  /*ccc0*/  @P0 LDG.E.U8 R87, desc[UR20][R90.64] ;  /* 0x000000145a570981 */ /* 0x000ea2000c1e1100 */
[----:B------:R-:W-:-:S04]  /*ccd0*/  ISETP.NE.U32.AND P0, PT, RZ, UR13, PT ;  /* 0x0000000dff007c0c */ /* 0x000fc8000bf05070 */
[C---:B------:R-:W-:Y:S02]  /*cce0*/  ISETP.LT.OR P1, PT, R155.reuse, 0x80, P0 ;  /* 0x000000809b00780c */ /* 0x040fe40000721670 */
[----:B------:R-:W-:Y:S01]  /*ccf0*/  ISETP.GE.AND P2, PT, R155, 0x100, PT ;  /* 0x000001009b00780c */ /* 0x000fe20003f46270 */
[----:B--2---:R0:W-:Y:S01]  /*cd00*/  STS.U8 [R94+UR9+0x13b00], R87 ;  /* 0x013b00575e007988 */ /* 0x0041e20008000009 */
[----:B------:R1:W-:Y:S06]  /*cd10*/  MEMBAR.ALL.CTA ;  /* 0x0000000000007992 */ /* 0x0003ec0000008000 */
[----:B-1----:R-:W1:Y:S02]  /*cd20*/  FENCE.VIEW.ASYNC.S ;  /* 0x00000000000073c6 */ /* 0x002e640000000000 */
[----:B-1----:R-:W-:Y:S06]  /*cd30*/  BAR.SYNC.DEFER_BLOCKING 0x0 ;  /* 0x0000000000007b1d */ /* 0x002fec0000010000 */
[----:B------:R-:W-:Y:S05]  /*cd40*/  @P1 BRA `(.L_x_6) ;  /* 0x0000000000d81947 */ /* 0x000fea0003800000 */
[----:B------:R-:W-:Y:S02]  /*cd50*/  USHF.R.U32.HI UR14, URZ, 0x4, UR9 ;  /* 0x00000004ff0e7899 */ /* 0x000fe40008011609 */
[----:B------:R-:W-:Y:S02]  /*cd60*/  UIADD3 UR5, UPT, UPT, UR9, 0x10000, URZ ;  /* 0x0001000009057890 */ /* 0x000fe4000fffe0ff */
[----:B------:R-:W-:Y:S02]  /*cd70*/  USGXT.U32 UR14, UR14, 0xe ;  /* 0x0000000e0e0e789a */ /* 0x000fe40008000000 */
[----:B------:R-:W-:Y:S02]  /*cd80*/  USHF.R.U32.HI UR5, URZ, 0x4, UR5 ;  /* 0x00000004ff057899 */ /* 0x000fe40008011605 */
[----:B------:R-:W-:Y:S02]  /*cd90*/  UIADD3 UR34, UP1, UPT, UR14, 0x100, URZ ;  /* 0x000001000e227890 */ /* 0x000fe4000ff3e0ff */
[----:B------:R-:W-:Y:S01]  /*cda0*/  USGXT.U32 UR12, UR5, 0xe ;  /* 0x0000000e050c789a */ /* 0x000fe20008000000 */
[----:B------:R-:W-:Y:S01]  /*cdb0*/  UMOV UR4, URZ ;  /* 0x000000ff00047c82 */ /* 0x000fe20008000000 */
[----:B------:R-:W-:Y:S01]  /*cdc0*/  UMOV UR6, URZ ;  /* 0x000000ff00067c82 */ /* 0x000fe20008000000 */
[----:B------:R-:W-:-:S02]  /*cdd0*/  UIADD3.X UR35, UPT, UPT, UR4, 0x40004040, URZ, UP1, !UPT ;  /* 0x4000404004237890 */ /* 0x000fc40008ffe4ff */
[----:B------:R-:W-:Y:S01]  /*cde0*/  UIADD3 UR32, UP1, UPT, UR12, 0x2, URZ ;  /* 0x000000020c207890 */ /* 0x000fe2000ff3e0ff */
[----:B------:R-:W-:Y:S01]  /*cdf0*/  UMOV UR4, UR11 ;  /* 0x0000000b00047c82 */ /* 0x000fe20008000000 */
[----:B------:R-:W-:Y:S02]  /*ce00*/  UMOV UR5, URZ ;  /* 0x000000ff00057c82 */ /* 0x000fe40008000000 */
[----:B------:R-:W-:Y:S01]  /*ce10*/  UIADD3.X UR33, UPT, UPT, UR6, 0x40004040, URZ, UP1, !UPT ;  /* 0x4000404006217890 */ /* 0x000fe20008ffe4ff */
[----:B------:R-:W-:Y:S01]  /*ce20*/  UMOV UR25, UR4 ;  /* 0x0000000400197c82 */ /* 0x000fe20008000000 */
[----:B------:R-:W-:Y:S02]  /*ce30*/  UIADD3.64 UR4, UPT, UPT, UR34, 0x100, URZ ;  /* 0x0000010022047897 */ /* 0x000fe4000fffe0ff */
[----:B------:R-:W-:Y:S02]  /*ce40*/  UIADD3.64 UR6, UPT, UPT, UR32, 0x2, URZ ;  /* 0x0000000220067897 */ /* 0x000fe4000fffe0ff */
[----:B------:R-:W-:-:S02]  /*ce50*/  UIADD3.64 UR16, UPT, UPT, UR34, 0x200, URZ ;  /* 0x0000020022107897 */ /* 0x000fc4000fffe0ff */
[----:B------:R-:W-:Y:S02]  /*ce60*/  UIADD3.64 UR18, UPT, UPT, UR32, 0x4, URZ ;  /* 0x0000000420127897 */ /* 0x000fe4000fffe0ff */
[----:B------:R-:W-:Y:S02]  /*ce70*/  UIADD3 UR24, UPT, UPT, UR8, 0x80, URZ ;  /* 0x0000008008187890 */ /* 0x000fe4000fffe0ff */
[----:B------:R-:W-:Y:S02]  /*ce80*/  UIADD3.64 UR22, UPT, UPT, UR34, 0x300, URZ ;  /* 0x0000030022167897 */ /* 0x000fe4000fffe0ff */
[----:B------:R-:W-:Y:S02]  /*ce90*/  UIADD3 UR46, UPT, UPT, UR8, 0x80, URZ ;  /* 0x00000080082e7890 */ /* 0x000fe4000fffe0ff */
[----:B------:R-:W-:Y:S02]  /*cea0*/  UIADD3.64 UR26, UPT, UPT, UR34, 0x400, URZ ;  /* 0x00000400221a7897 */ /* 0x000fe4000fffe0ff */
[----:B------:R-:W-:-:S02]  /*ceb0*/  UIADD3 UR47, UPT, UPT, UR8, 0x80, URZ ;  /* 0x00000080082f7890 */ /* 0x000fc4000fffe0ff */
[----:B------:R-:W-:Y:S01]  /*cec0*/  UIADD3.64 UR28, UPT, UPT, UR34, 0x500, URZ ;  /* 0x00000500221c7897 */ /* 0x000fe2000fffe0ff */
[----:B------:R-:W-:Y:S01]  /*ced0*/  UMOV UR36, 0x0 ;  /* 0x0000000000247882 */ /* 0x000fe20000000000 */
[----:B------:R-:W-:Y:S01]  /*cee0*/  UMOV UR37, 0x8208490 ;  /* 0x0820849000257882 */ /* 0x000fe20000000000 */
[----:B------:R-:W-:Y:S01]  /*cef0*/  UIADD3 UR52, UPT, UPT, UR8, 0x80, URZ ;  /* 0x0000008008347890 */ /* 0x000fe2000fffe0ff */
[----:B------:R-:W-:Y:S01]  /*cf00*/  UMOV UR15, 0x40004040 ;  /* 0x40004040000f7882 */ /* 0x000fe20000000000 */
[----:B------:R-:W-:Y:S01]  /*cf10*/  UIADD3.64 UR30, UPT, UPT, UR34, 0x600, URZ ;  /* 0x00000600221e7897 */ /* 0x000fe2000fffe0ff */
[----:B------:R-:W-:Y:S01]  /*cf20*/  UMOV UR13, 0x40004040 ;  /* 0x40004040000d7882 */ /* 0x000fe20000000000 */
[----:B------:R-:W-:Y:S01]  /*cf30*/  UMOV UR38, 0x0 ;  /* 0x0000000000267882 */ /* 0x000fe20000000000 */
[----:B------:R-:W-:Y:S01]  /*cf40*/  UMOV UR39, 0x8208490 ;  /* 0x0820849000277882 */ /* 0x000fe20000000000 */
[----:B------:R-:W-:Y:S01]  /*cf50*/  UMOV UR40, 0x0 ;  /* 0x0000000000287882 */ /* 0x000fe20000000000 */
[----:B------:R-:W-:Y:S01]  /*cf60*/  UMOV UR41, 0x8208490 ;  /* 0x0820849000297882 */ /* 0x000fe20000000000 */
[----:B------:R1:W-:Y:S01]  /*cf70*/  UTCQMMA gdesc[UR14], gdesc[UR12], tmem[UR8], tmem[UR36], idesc[UR37], !UPT ;  /* 0x00ff240c0e0075ea */ /* 0x0003e2000f800308 */
[----:B------:R-:W-:Y:S01]  /*cf80*/  UMOV UR42, 0x0 ;  /* 0x00000000002a7882 */ /* 0x000fe20000000000 */
[----:B------:R-:W-:Y:S01]  /*cf90*/  UMOV UR43, 0x8208490 ;  /* 0x08208490002b7882 */ /* 0x000fe20000000000 */
[----:B------:R1:W-:Y:S01]  /*cfa0*/  UTCQMMA gdesc[UR34], gdesc[UR32], tmem[UR8], tmem[UR38], idesc[UR39], UPT ;  /* 0x00ff2620220075ea */ /* 0x0003e2000b800308 */
        /* <DEDUP_REMOVED lines=8> */
[----:B------:R1:W-:Y:S01]  /*d030*/  UTCQMMA gdesc[UR22], gdesc[UR12], tmem[UR24], tmem[UR44], idesc[UR45], !UPT ;  /* 0x00ff2c0c160075ea */ /* 0x0003e2000f800318 */
[----:B------:R-:W-:Y:S01]  /*d040*/  UMOV UR54, 0x0 ;  /* 0x0000000000367882 */ /* 0x000fe20000000000 */
[----:B------:R-:W-:Y:S01]  /*d050*/  UMOV UR55, 0x8208490 ;  /* 0x0820849000377882 */ /* 0x000fe20000000000 */
[----:B------:R1:W-:Y:S01]  /*d060*/  UTCQMMA gdesc[UR26], gdesc[UR32], tmem[UR46], tmem[UR48], idesc[UR49], UPT ;  /* 0x00ff30201a0075ea */ /* 0x0003e2000b80032e */
[----:B------:R1:W-:Y:S01]  /*d070*/  UTCQMMA gdesc[UR28], gdesc[UR6], tmem[UR47], tmem[UR50], idesc[UR51], UPT ;  /* 0x00ff32061c0075ea */ /* 0x0003e2000b80032f */
[----:B------:R1:W-:Y:S01]  /*d080*/  UTCQMMA gdesc[UR30], gdesc[UR18], tmem[UR52], tmem[UR54], idesc[UR55], UPT ;  /* 0x00ff36121e0075ea */ /* 0x0003e2000b800334 */
[----:B------:R1:W-:Y:S01]  /*d090*/  UTCBAR [UR25], URZ ;  /* 0x000000ff190073e9 */ /* 0x0003e200080000ff */
[----:B------:R-:W-:Y:S01]  /*d0a0*/  NOP ;  /* 0x0000000000007918 */ /* 0x000fe20000000000 */
.L_x_6:
[----:B-1----:R-:W-:Y:S01]  /*d0b0*/  UMOV UR4, URZ ;  /* 0x000000ff00047c82 */ /* 0x002fe20008000000 */
[----:B------:R-:W-:Y:S05]  /*d0c0*/  @!P2 BRA `(.L_x_7) ;  /* 0x0000008400b0a947 */ /* 0x000fea0003800000 */
[----:B0-----:R-:W-:Y:S01]  /*d0d0*/  SHF.R.S32.HI R87, RZ, 0x1f, R155 ;  /* 0x0000001fff577819 */ /* 0x001fe2000001149b */
[----:B------:R-:W-:Y:S02]  /*d0e0*/  UIADD3 UR4, UPT, UPT, UR9, 0x8000, URZ ;  /* 0x0000800009047890 */ /* 0x000fe4000fffe0ff */
[----:B------:R-:W-:Y:S01]  /*d0f0*/  UIADD3 UR5, UPT, UPT, UR9, 0x14000, URZ ;  /* 0x0001400009057890 */ /* 0x000fe2000fffe0ff */
[----:B------:R-:W-:Y:S01]  /*d100*/  LEA.HI R87, R87, R155, RZ, 0x7 ;  /* 0x0000009b57577211 */ /* 0x000fe200078f38ff */
[----:B------:R-:W-:Y:S02]  /*d110*/  USHF.R.U32.HI UR4, URZ, 0x4, UR4 ;  /* 0x00000004ff047899 */ /* 0x000fe40008011604 */
[----:B------:R-:W-:Y:S01]  /*d120*/  USHF.R.U32.HI UR5, URZ, 0x4, UR5 ;  /* 0x00000004ff057899 */ /* 0x000fe20008011605 */
[----:B------:R-:W-:Y:S01]  /*d130*/  SHF.R.S32.HI R90, RZ, 0x7, R87 ;  /* 0x00000007ff5a7819 */ /* 0x000fe20000011457 */
[----:B------:R-:W-:Y:S01]  /*d140*/  IMAD.SHL.U32 R87, R88, 0x80, RZ ;  /* 0x0000008058577824 */ /* 0x000fe200078e00ff */
[----:B------:R-:W-:Y:S01]  /*d150*/  USGXT.U32 UR14, UR4, 0xe ;  /* 0x0000000e040e789a */ /* 0x000fe20008000000 */
[----:B------:R-:W-:Y:S01]  /*d160*/  IMAD.SHL.U32 R88, R89, 0x80, RZ ;  /* 0x0000008059587824 */ /* 0x000fe200078e00ff */
[----:B------:R-:W-:Y:S01]  /*d170*/  VIMNMX R90, PT, PT, R90, 0x2, !PT ;  /* 0x000000025a5a7848 */ /* 0x000fe20007fe0100 */
[----:B------:R-:W-:-:S02]  /*d180*/  USGXT.U32 UR12, UR5, 0xe ;  /* 0x0000000e050c789a */ /* 0x000fc40008000000 */
[----:B------:R-:W-:Y:S01]  /*d190*/  UIADD3 UR22, UP1, UPT, UR14, 0x100, URZ ;  /* 0x000001000e167890 */ /* 0x000fe2000ff3e0ff */
[----:B------:R-:W-:Y:S01]  /*d1a0*/  SHF.R.S32.HI R91, RZ, 0x1f, R88 ;  /* 0x0000001fff5b7819 */ /* 0x000fe20000011458 */
[----:B------:R-:W-:Y:S01]  /*d1b0*/  VIADD R89, R90, 0xfffffffe ;  /* 0xfffffffe5a597836 */ /* 0x000fe20000000000 */
[----:B------:R-:W-:Y:S01]  /*d1c0*/  UIADD3 UR24, UP2, UPT, UR12, 0x2, URZ ;  /* 0x000000020c187890 */ /* 0x000fe2000ff5e0ff */
[----:B------:R-:W-:Y:S01]  /*d1d0*/  IMAD.MOV.U32 R90, RZ, RZ, RZ ;  /* 0x000000ffff5a7224 */ /* 0x000fe200078e00ff */
[----:B------:R-:W-:Y:S01]  /*d1e0*/  UMOV UR4, URZ ;  /* 0x000000ff00047c82 */ /* 0x000fe20008000000 */
[----:B------:R-:W-:Y:S01]  /*d1f0*/  UMOV UR5, URZ ;  /* 0x000000ff00057c82 */ /* 0x000fe20008000000 */
[----:B------:R0:W-:Y:S01]  /*d200*/  STL [R1+0x46c], R89 ;  /* 0x00046c5901007387 */ /* 0x0001e20000100800 */
[----:B------:R-:W-:Y:S02]  /*d210*/  UIADD3.X UR23, UPT, UPT, UR4, 0x40004040, URZ, UP1, !UPT ;  /* 0x4000404004177890 */ /* 0x000fe40008ffe4ff */
[----:B------:R-:W-:Y:S01]  /*d220*/  UIADD3.X UR25, UPT, UPT, UR5, 0x40004040, URZ, UP2, !UPT ;  /* 0x4000404005197890 */ /* 0x000fe200097fe4ff */
[----:B------:R1:W-:Y:S01]  /*d230*/  STL [R1+0x444], RZ ;  /* 0x000444ff01007387 */ /* 0x0003e20000100800 */
[----:B------:R-:W-:Y:S01]  /*d240*/  UMOV UR18, 0x1 ;  /* 0x0000000100127882 */ /* 0x000fe20000000000 */
[----:B------:R-:W-:-:S02]  /*d250*/  UIADD3.64 UR26, UPT, UPT, UR22, 0x100, URZ ;  /* 0x00000100161a7897 */ /* 0x000fc4000fffe0ff */
[----:B------:R-:W-:Y:S01]  /*d260*/  UIADD3.64 UR28, UPT, UPT, UR24, 0x2, URZ ;  /* 0x00000002181c7897 */ /* 0x000fe2000fffe0ff */
[----:B0-----:R-:W-:Y:S01]  /*d270*/  SHF.R.S32.HI R89, RZ, 0x1f, R87 ;  /* 0x0000001fff597819 */ /* 0x001fe20000011457 */
[----:B------:R-:W-:Y:S02]  /*d280*/  UIADD3.64 UR30, UPT, UPT, UR22, 0x200, URZ ;  /* 0x00000200161e7897 */ /* 0x000fe4000fffe0ff */
[----:B------:R-:W-:Y:S02]  /*d290*/  UIADD3.64 UR32, UPT, UPT, UR24, 0x4, URZ ;  /* 0x0000000418207897 */ /* 0x000fe4000fffe0ff */
[----:B------:R-:W-:Y:S02]  /*d2a0*/  UIADD3.64 UR34, UPT, UPT, UR22, 0x300, URZ ;  /* 0x0000030016227897 */ /* 0x000fe4000fffe0ff */
[----:B------:R-:W-:Y:S02]  /*d2b0*/  UIADD3.64 UR36, UPT, UPT, UR22, 0x400, URZ ;  /* 0x0000040016247897 */ /* 0x000fe4000fffe0ff */
[----:B------:R-:W-:-:S02]  /*d2c0*/  UIADD3.64 UR38, UPT, UPT, UR22, 0x500, URZ ;  /* 0x0000050016267897 */ /* 0x000fc4000fffe0ff */
[----:B------:R-:W-:Y:S01]  /*d2d0*/  UIADD3.64 UR40, UPT, UPT, UR22, 0x600, URZ ;  /* 0x0000060016287897 */ /* 0x000fe2000fffe0ff */
[----:B-1----:R-:W-:-:S11]  /*d2e0*/  UMOV UR13, 0x40004040 ;  /* 0x40004040000d7882 */ /* 0x002fd60000000000 */
.L_x_10:
[----:B-1----:R-:W2:Y:S01]  /*d2f0*/  LDL R91, [R1+0x444] ;  /* 0x00044400015b7983 */ /* 0x002ea20000100800 */
[----:B------:R-:W-:Y:S01]  /*d300*/  IMAD.U32 R90, R90, -0x80000000, RZ ;  /* 0x800000005a5a7824 */ /* 0x000fe200078e00ff */
[----:B------:R-:W0:Y:S01]  /*d310*/  LDC R108, c[0x0][0x3a0] ;  /* 0x0000e800ff6c7b82 */ /* 0x000e220000000800 */
[C---:B-----5:R-:W-:Y:S02]  /*d320*/  IADD3 R33, P5, PT, R87.reuse, R33, RZ ;  /* 0x0000002157217210 */ /* 0x060fe40007fbe0ff */
[----:B------:R-:W-:Y:S01]  /*d330*/  IADD3 R31, P4, PT, R87, R31, RZ ;  /* 0x0000001f571f7210 */ /* 0x000fe20007f9e0ff */
[----:B------:R-:W1:Y:S01]  /*d340*/  SYNCS.PHASECHK.TRANS64.TRYWAIT P6, [UR11], R90 ;  /* 0x0000005aff0075a7 */ /* 0x000e6200080c110b */
[----:B--2---:R-:W-:-:S04]  /*d350*/  VIADD R91, R91, 0x1 ;  /* 0x000000015b5b7836 */ /* 0x004fc80000000000 */
[----:B0-----:R-:W-:Y:S01]  /*d360*/  IMAD R108, R91, -0x80, R108 ;  /* 0xffffff805b6c7824 */ /* 0x001fe200078e026c */
[----:B------:R0:W-:Y:S04]  /*d370*/  STL [R1+0x458], R91 ;  /* 0x0004585b01007387 */ /* 0x0001e80000100800 */
[C---:B------:R-:W-:Y:S02]  /*d380*/  ISETP.GT.AND P1, PT, R108.reuse, 0x1, PT ;  /* 0x000000016c00780c */ /* 0x040fe40003f24270 */
[----:B------:R-:W-:Y:S01]  /*d390*/  ISETP.GT.AND P2, PT, R108, 0x2, PT ;  /* 0x000000026c00780c */ /* 0x000fe20003f44270 */
[----:B-1----:R-:W-:-:S12]  /*d3a0*/  @!P6 BRA `(.L_x_8) ;  /* 0x000000cc0010e947 */ /* 0x002fd80003800000 */
.L_x_16:
[C---:B------:R-:W-:Y:S01]  /*d3b0*/  IMAD.X R32, R89.reuse, 0x1, R32, P4 ;  /* 0x0000000159207824 */ /* 0x040fe200020e0620 */
[----:B------:R-:W-:Y:S01]  /*d3c0*/  PRMT R159, RZ, 0x7610, R159 ;  /* 0x00007610ff9f7816 */ /* 0x000fe2000000009f */
[----:B------:R-:W-:Y:S01]  /*d3d0*/  @P1 IMAD.MOV.U32 R90, RZ, RZ, R31 ;  /* 0x000000ffff5a1224 */ /* 0x000fe200078e001f */
[C---:B------:R-:W-:Y:S01]  /*d3e0*/  ISETP.GT.AND P4, PT, R108.reuse, 0x3, PT ;  /* 0x000000036c00780c */ /* 0x040fe20003f84270 */
[----:B0-----:R-:W-:Y:S01]  /*d3f0*/  @P1 IMAD.MOV.U32 R91, RZ, RZ, R32 ;  /* 0x000000ffff5b1224 */ /* 0x001fe200078e0020 */
[----:B------:R-:W-:Y:S01]  /*d400*/  PRMT R143, RZ, 0x7610, R143 ;  /* 0x00007610ff8f7816 */ /* 0x000fe2000000008f */
[----:B------:R-:W-:Y:S01]  /*d410*/  IMAD.X R34, R89, 0x1, R34, P5 ;  /* 0x0000000159227824 */ /* 0x000fe200028e0622 */
[----:B------:R-:W-:Y:S01]  /*d420*/  STL [R1+0x498], R86 ;  /* 0x0004985601007387 */ /* 0x000fe20000100800 */
[----:B------:R-:W-:-:S03]  /*d430*/  ISETP.GT.AND P5, PT, R108, 0x4, PT ;  /* 0x000000046c00780c */ /* 0x000fc60003fa4270 */
[----:B------:R0:W2:Y:S01]  /*d440*/  @P1 LDG.E.U8 R159, desc[UR20][R90.64] ;  /* 0x000000145a9f1981 */ /* 0x0000a2000c1e1100 */
[C---:B------:R-:W-:Y:S02]  /*d450*/  IADD3 R43, P1, PT, R87.reuse, R43, RZ ;  /* 0x0000002b572b7210 */ /* 0x040fe40007f3e0ff */
[----:B------:R-:W-:Y:S01]  /*d460*/  IADD3 R53, P6, PT, R87, R53, RZ ;  /* 0x0000003557357210 */ /* 0x000fe20007fde0ff */
[----:B------:R-:W-:Y:S02]  /*d470*/  STL [R1+0x494], R0 ;  /* 0x0004940001007387 */ /* 0x000fe40000100800 */
[C---:B------:R-:W-:Y:S01]  /*d480*/  IMAD.X R44, R89.reuse, 0x1, R44, P1 ;  /* 0x00000001592c7824 */ /* 0x040fe200008e062c */
[----:B------:R-:W-:Y:S01]  /*d490*/  PRMT R94, RZ, 0x7610, R94 ;  /* 0x00007610ff5e7816 */ /* 0x000fe2000000005e */
[----:B------:R-:W-:Y:S01]  /*d4a0*/  STL [R1+0x4a0], R31 ;  /* 0x0004a01f01007387 */ /* 0x000fe20000100800 */
[----:B0-----:R-:W-:Y:S02]  /*d4b0*/  @P2 IMAD.MOV.U32 R90, RZ, RZ, R33 ;  /* 0x000000ffff5a2224 */ /* 0x001fe400078e0021 */
[----:B------:R-:W-:Y:S01]  /*d4c0*/  @P2 IMAD.MOV.U32 R91, RZ, RZ, R34 ;  /* 0x000000ffff5b2224 */ /* 0x000fe200078e0022 */
[----:B------:R-:W-:Y:S01]  /*d4d0*/  STL [R1+0x49c], R32 ;  /* 0x00049c2001007387 */ /* 0x000fe20000100800 */
[----:B------:R-:W-:Y:S01]  /*d4e0*/  PRMT R93, RZ, 0x7610, R93 ;  /* 0x00007610ff5d7816 */ /* 0x000fe2000000005d */
[----:B------:R-:W-:-:S02]  /*d4f0*/  IMAD.X R54, R89, 0x1, R54, P6 ;  /* 0x0000000159367824 */ /* 0x000fc400030e0636 */
[----:B------:R0:W3:Y:S04]  /*d500*/  @P2 LDG.E.U8 R143, desc[UR20][R90.64] ;  /* 0x000000145a8f2981 */ /* 0x0000e8000c1e1100 */
[----:B------:R-:W-:Y:S04]  /*d510*/  STL [R1+0x4a8], R33 ;  /* 0x0004a82101007387 */ /* 0x000fe80000100800 */
[----:B------:R-:W-:Y:S01]  /*d520*/  STL [R1+0x4a4], R34 ;  /* 0x0004a42201007387 */ /* 0x000fe20000100800 */
[----:B0-----:R-:W-:Y:S02]  /*d530*/  @P4 IMAD.MOV.U32 R90, RZ, RZ, R43 ;  /* 0x000000ffff5a4224 */ /* 0x001fe400078e002b */
[----:B------:R-:W-:Y:S01]  /*d540*/  @P4 IMAD.MOV.U32 R91, RZ, RZ, R44 ;  /* 0x000000ffff5b4224 */ /* 0x000fe200078e002c */
[----:B------:R-:W-:Y:S04]  /*d550*/  STL [R1+0x4b0], R43 ;  /* 0x0004b02b01007387 */ /* 0x000fe80000100800 */
[----:B------:R-:W-:Y:S04]  /*d560*/  STL [R1+0x4ac], R44 ;  /* 0x0004ac2c01007387 */ /* 0x000fe80000100800 */
[----:B------:R-:W-:Y:S04]  /*d570*/  STL [R1+0x4b8], R53 ;  /* 0x0004b83501007387 */ /* 0x000fe80000100800 */
[----:B------:R0:W4:Y:S04]  /*d580*/  @P4 LDG.E.U8 R94, desc[UR20][R90.64] ;  /* 0x000000145a5e4981 */ /* 0x000128000c1e1100 */
[----:B------:R-:W-:Y:S04]  /*d590*/  STL.S16 [R1+0x450], R93 ;  /* 0x0004505d01007387 */ /* 0x000fe80000100600 */
[----:B------:R1:W-:Y:S01]  /*d5a0*/  STL [R1+0x4b4], R54 ;  /* 0x0004b43601007387 */ /* 0x0003e20000100800 */
[----:B0-----:R-:W-:-:S03]  /*d5b0*/  @P5 IMAD.MOV.U32 R91, RZ, RZ, R54 ;  /* 0x000000ffff5b5224 */ /* 0x001fc600078e0036 */
[----:B-1----:R-:W2:Y:S01]  /*d5c0*/  LDL.LU R54, [R1+0x450] ;  /* 0x0004500001367983 */ /* 0x002ea20000300800 */
[----:B------:R-:W-:Y:S01]  /*d5d0*/  PRMT R92, RZ, 0x7610, R92 ;  /* 0x00007610ff5c7816 */ /* 0x000fe2000000005c */
[----:B------:R-:W-:Y:S01]  /*d5e0*/  @P5 IMAD.MOV.U32 R90, RZ, RZ, R53 ;  /* 0x000000ffff5a5224 */ /* 0x000fe200078e0035 */
[----:B------:R-:W-:Y:S01]  /*d5f0*/  ISETP.GT.AND P1, PT, R108, 0x5, PT ;  /* 0x000000056c00780c */ /* 0x000fe20003f24270 */
[----:B------:R-:W3:Y:S04]  /*d600*/  LDL.LU R97, [R1] ;  /* 0x0000000001617983 */ /* 0x000ee80000300800 */
[----:B------:R0:W3:Y:S01]  /*d610*/  @P5 LDG.E.U8 R92, desc[UR20][R90.64] ;  /* 0x000000145a5c5981 */ /* 0x0000e2000c1e1100 */
[----:B------:R-:W-:-:S05]  /*d620*/  IADD3 R61, P2, PT, R87, R61, RZ ;  /* 0x0000003d573d7210 */ /* 0x000fca0007f5e0ff */
[----:B------:R-:W-:Y:S01]  /*d630*/  IMAD.X R62, R89, 0x1, R62, P2 ;  /* 0x00000001593e7824 */ /* 0x000fe200010e063e */
[C---:B------:R-:W-:Y:S02]  /*d640*/  ISETP.GT.AND P2, PT, R108.reuse, 0x6, PT ;  /* 0x000000066c00780c */ /* 0x040fe40003f44270 */
[----:B------:R-:W-:Y:S01]  /*d650*/  IADD3 R69, P5, PT, R87, R69, RZ ;  /* 0x0000004557457210 */ /* 0x000fe20007fbe0ff */
[----:B0-----:R-:W-:Y:S02]  /*d660*/  @P1 IMAD.MOV.U32 R90, RZ, RZ, R61 ;  /* 0x000000ffff5a1224 */ /* 0x001fe400078e003d */
[----:B------:R-:W-:Y:S02]  /*d670*/  @P1 IMAD.MOV.U32 R91, RZ, RZ, R62 ;  /* 0x000000ffff5b1224 */ /* 0x000fe400078e003e */
[----:B------:R-:W-:Y:S01]  /*d680*/  IMAD.X R70, R89, 0x1, R70, P5 ;  /* 0x0000000159467824 */ /* 0x000fe200028e0646 */
[----:B------:R-:W-:Y:S02]  /*d690*/  ISETP.GT.AND P4, PT, R108, 0x7, PT ;  /* 0x000000076c00780c */ /* 0x000fe40003f84270 */
[----:B------:R-:W-:-:S02]  /*d6a0*/  PRMT R33, RZ, 0x7610, R33 ;  /* 0x00007610ff217816 */ /* 0x000fc40000000021 */
[C---:B------:R-:W-:Y:S02]  /*d6b0*/  IADD3 R78, P6, PT, R87.reuse, R78, RZ ;  /* 0x0000004e574e7210 */ /* 0x040fe40007fde0ff */
[----:B------:R-:W-:Y:S02]  /*d6c0*/  IADD3 R15, P5, PT, R87, R15, RZ ;  /* 0x0000000f570f7210 */ /* 0x000fe40007fbe0ff */
[----:B------:R-:W-:Y:S01]  /*d6d0*/  PRMT R32, RZ, 0x7610, R32 ;  /* 0x00007610ff207816 */ /* 0x000fe20000000020 */
[C---:B------:R-:W-:Y:S02]  /*d6e0*/  IMAD.X R79, R89.reuse, 0x1, R79, P6 ;  /* 0x00000001594f7824 */ /* 0x040fe400030e064f */
[----:B------:R-:W-:Y:S01]  /*d6f0*/  IMAD.X R16, R89, 0x1, R16, P5 ;  /* 0x0000000159107824 */ /* 0x000fe200028e0610 */
[----:B------:R-:W-:Y:S02]  /*d700*/  IADD3 R23, P5, PT, R87, R23, RZ ;  /* 0x0000001757177210 */ /* 0x000fe40007fbe0ff */
[----:B------:R-:W-:Y:S01]  /*d710*/  PRMT R118, RZ, 0x7610, R118 ;  /* 0x00007610ff767816 */ /* 0x000fe20000000076 */
[----:B------:R-:W3:Y:S01]  /*d720*/  @P4 LDG.E.U8 R32, desc[UR20][R78.64] ;  /* 0x000000144e204981 */ /* 0x000ee2000c1e1100 */
[----:B------:R-:W-:Y:S01]  /*d730*/  ISETP.GT.AND P4, PT, R108, 0xa, PT ;  /* 0x0000000a6c00780c */ /* 0x000fe20003f84270 */
[----:B------:R-:W-:Y:S01]  /*d740*/  IMAD.X R24, R89, 0x1, R24, P5 ;  /* 0x0000000159187824 */ /* 0x000fe200028e0618 */
[----:B------:R-:W-:-:S02]  /*d750*/  IADD3 R35, P6, PT, R87, R35, RZ ;  /* 0x0000002357237210 */ /* 0x000fc40007fde0ff */
[----:B------:R-:W-:Y:S02]  /*d760*/  PRMT R158, RZ, 0x7610, R158 ;  /* 0x00007610ff9e7816 */ /* 0x000fe4000000009e */
[----:B------:R-:W-:Y:S01]  /*d770*/  IADD3 R45, P5, PT, R87, R45, RZ ;  /* 0x0000002d572d7210 */ /* 0x000fe20007fbe0ff */
[----:B------:R-:W-:Y:S01]  /*d780*/  IMAD.X R36, R89, 0x1, R36, P6 ;  /* 0x0000000159247824 */ /* 0x000fe200030e0624 */
[----:B------:R-:W-:-:S03]  /*d790*/  PRMT R142, RZ, 0x7610, R142 ;  /* 0x00007610ff8e7816 */ /* 0x000fc6000000008e */
[----:B------:R-:W-:Y:S01]  /*d7a0*/  IMAD.X R46, R89, 0x1, R46, P5 ;  /* 0x00000001592e7824 */ /* 0x000fe200028e062e */
[C---:B------:R-:W-:Y:S02]  /*d7b0*/  IADD3 R55, P5, PT, R87.reuse, R55, RZ ;  /* 0x0000003757377210 */ /* 0x040fe40007fbe0ff */
[----:B------:R-:W-:Y:S02]  /*d7c0*/  PRMT R240, RZ, 0x7610, R240 ;  /* 0x00007610fff07816 */ /* 0x000fe400000000f0 */
[----:B------:R-:W-:Y:S01]  /*d7d0*/  IADD3 R63, P6, PT, R87, R63, RZ ;  /* 0x0000003f573f7210 */ /* 0x000fe20007fde0ff */
[----:B------:R-:W-:Y:S01]  /*d7e0*/  IMAD.X R56, R89, 0x1, R56, P5 ;  /* 0x0000000159387824 */ /* 0x000fe200028e0638 */
[----:B------:R-:W-:-:S03]  /*d7f0*/  IADD3 R71, P5, PT, R87, R71, RZ ;  /* 0x0000004757477210 */ /* 0x000fc60007fbe0ff */
[C---:B------:R-:W-:Y:S01]  /*d800*/  IMAD.X R64, R89.reuse, 0x1, R64, P6 ;  /* 0x0000000159407824 */ /* 0x040fe200030e0640 */
[----:B------:R-:W-:Y:S01]  /*d810*/  PRMT R43, RZ, 0x7610, R43 ;  /* 0x00007610ff2b7816 */ /* 0x000fe2000000002b */
[----:B------:R-:W-:Y:S01]  /*d820*/  IMAD.X R72, R89, 0x1, R72, P5 ;  /* 0x0000000159487824 */ /* 0x000fe200028e0648 */
[----:B------:R-:W-:Y:S02]  /*d830*/  PRMT R34, RZ, 0x7610, R34 ;  /* 0x00007610ff227816 */ /* 0x000fe40000000022 */
[C---:B------:R-:W-:Y:S02]  /*d840*/  IADD3 R80, P5, PT, R87.reuse, R80, RZ ;  /* 0x0000005057507210 */ /* 0x040fe40007fbe0ff */
[----:B------:R-:W-:Y:S02]  /*d850*/  IADD3 R17, P6, PT, R87, R17, RZ ;  /* 0x0000001157117210 */ /* 0x000fe40007fde0ff */
[----:B------:R-:W-:Y:S01]  /*d860*/  PRMT R86, RZ, 0x7610, R86 ;  /* 0x00007610ff567816 */ /* 0x000fe20000000056 */
[----:B------:R-:W-:Y:S01]  /*d870*/  IMAD.X R81, R89, 0x1, R81, P5 ;  /* 0x0000000159517824 */ /* 0x000fe200028e0651 */
[----:B------:R-:W-:Y:S01]  /*d880*/  IADD3 R25, P5, PT, R87, R25, RZ ;  /* 0x0000001957197210 */ /* 0x000fe20007fbe0ff */
[----:B------:R-:W-:Y:S01]  /*d890*/  IMAD.X R18, R89, 0x1, R18, P6 ;  /* 0x0000000159127824 */ /* 0x000fe200030e0612 */
[----:B------:R-:W-:-:S03]  /*d8a0*/  PRMT R121, RZ, 0x7610, R121 ;  /* 0x00007610ff797816 */ /* 0x000fc60000000079 */
[----:B------:R-:W-:Y:S01]  /*d8b0*/  IMAD.X R26, R89, 0x1, R26, P5 ;  /* 0x00000001591a7824 */ /* 0x000fe200028e061a */
[----:B------:R-:W-:Y:S02]  /*d8c0*/  IADD3 R37, P5, PT, R87, R37, RZ ;  /* 0x0000002557257210 */ /* 0x000fe40007fbe0ff */
[----:B------:R-:W-:-:S03]  /*d8d0*/  PRMT R157, RZ, 0x7610, R157 ;  /* 0x00007610ff9d7816 */ /* 0x000fc6000000009d */
[----:B------:R-:W-:Y:S01]  /*d8e0*/  IMAD.X R38, R89, 0x1, R38, P5 ;  /* 0x0000000159267824 */ /* 0x000fe200028e0626 */
[C---:B------:R-:W-:Y:S02]  /*d8f0*/  IADD3 R47, P6, PT, R87.reuse, R47, RZ ;  /* 0x0000002f572f7210 */ /* 0x040fe40007fde0ff */
[----:B------:R-:W-:Y:S02]  /*d900*/  PRMT R141, RZ, 0x7610, R141 ;  /* 0x00007610ff8d7816 */ /* 0x000fe4000000008d */
        /* <DEDUP_REMOVED lines=34> */
[----:B------:R-:W-:Y:S01]  /*db30*/  PRMT R243, RZ, 0x7610, R243 ;  /* 0x00007610fff37816 */ /* 0x000fe200000000f3 */
[----:B--2---:R0:W2:Y:S01]  /*db40*/  @P1 LDG.E.U8 R54, desc[UR20][R90.64] ;  /* 0x000000145a361981 */ /* 0x0040a2000c1e1100 */
[----:B------:R-:W-:Y:S01]  /*db50*/  ISETP.GT.AND P1, PT, R108, 0x8, PT ;  /* 0x000000086c00780c */ /* 0x000fe20003f24270 */
[----:B0-----:R-:W-:Y:S02]  /*db60*/  @P2 IMAD.MOV.U32 R90, RZ, RZ, R69 ;  /* 0x000000ffff5a2224 */ /* 0x001fe400078e0045 */
[----:B------:R-:W-:-:S05]  /*db70*/  @P2 IMAD.MOV.U32 R91, RZ, RZ, R70 ;  /* 0x000000ffff5b2224 */ /* 0x000fca00078e0046 */
[----:B------:R0:W2:Y:S01]  /*db80*/  @P2 LDG.E.U8 R33, desc[UR20][R90.64] ;  /* 0x000000145a212981 */ /* 0x0000a2000c1e1100 */
[----:B------:R-:W-:-:S04]  /*db90*/  ISETP.GT.AND P2, PT, R108, 0x9, PT ;  /* 0x000000096c00780c */ /* 0x000fc80003f44270 */
[----:B0-----:R-:W-:Y:S02]  /*dba0*/  @P1 IMAD.MOV.U32 R90, RZ, RZ, R15 ;  /* 0x000000ffff5a1224 */ /* 0x001fe400078e000f */
[----:B------:R-:W-:-:S05]  /*dbb0*/  @P1 IMAD.MOV.U32 R91, RZ, RZ, R16 ;  /* 0x000000ffff5b1224 */ /* 0x000fca00078e0010 */
[----:B------:R0:W2:Y:S01]  /*dbc0*/  @P1 LDG.E.U8 R118, desc[UR20][R90.64] ;  /* 0x000000145a761981 */ /* 0x0000a2000c1e1100 */
[----:B------:R-:W-:-:S03]  /*dbd0*/  ISETP.GT.AND P1, PT, R108, 0xb, PT ;  /* 0x0000000b6c00780c */ /* 0x000fc60003f24270 */
[----:B----4-:R1:W-:Y:S01]  /*dbe0*/  STL [R1+0x434], R94 ;  /* 0x0004345e01007387 */ /* 0x0103e20000100800 */
[----:B0-----:R-:W-:Y:S02]  /*dbf0*/  @P2 IMAD.MOV.U32 R90, RZ, RZ, R23 ;  /* 0x000000ffff5a2224 */ /* 0x001fe400078e0017 */
[----:B------:R-:W-:Y:S01]  /*dc00*/  @P2 IMAD.MOV.U32 R91, RZ, RZ, R24 ;  /* 0x000000ffff5b2224 */ /* 0x000fe200078e0018 */
[----:B-1----:R-:W4:Y:S04]  /*dc10*/  LDL.LU R94, [R1+0x4] ;  /* 0x00000400015e7983 */ /* 0x002f280000300800 */
[----:B------:R0:W2:Y:S01]  /*dc20*/  @P2 LDG.E.U8 R158, desc[UR20][R90.64] ;  /* 0x000000145a9e2981 */ /* 0x0000a2000c1e1100 */
[----:B------:R-:W-:-:S03]  /*dc30*/  ISETP.GT.AND P2, PT, R108, 0xc, PT ;  /* 0x0000000c6c00780c */ /* 0x000fc60003f44270 */
[----:B------:R-:W2:Y:S04]  /*dc40*/  LDL.LU R100, [R1+0x8] ;  /* 0x0000080001647983 */ /* 0x000ea80000300800 */
[----:B------:R-:W2:Y:S01]  /*dc50*/  LDL.LU R96, [R1+0xc] ;  /* 0x00000c0001607983 */ /* 0x000ea20000300800 */
[----:B0-----:R-:W-:Y:S02]  /*dc60*/  @P4 IMAD.MOV.U32 R90, RZ, RZ, R35 ;  /* 0x000000ffff5a4224 */ /* 0x001fe400078e0023 */
[----:B------:R-:W-:Y:S01]  /*dc70*/  @P4 IMAD.MOV.U32 R91, RZ, RZ, R36 ;  /* 0x000000ffff5b4224 */ /* 0x000fe200078e0024 */
[----:B------:R-:W2:Y:S04]  /*dc80*/  LDL.LU R99, [R1+0x10] ;  /* 0x0000100001637983 */ /* 0x000ea80000300800 */
[----:B------:R-:W2:Y:S04]  /*dc90*/  LDL.LU R98, [R1+0x14] ;  /* 0x0000140001627983 */ /* 0x000ea80000300800 */
[----:B------:R0:W2:Y:S01]  /*dca0*/  @P4 LDG.E.U8 R142, desc[UR20][R90.64] ;  /* 0x000000145a8e4981 */ /* 0x0000a2000c1e1100 */
[----:B------:R-:W-:-:S03]  /*dcb0*/  ISETP.GT.AND P4, PT, R108, 0xd, PT ;  /* 0x0000000d6c00780c */ /* 0x000fc60003f84270 */
[----:B------:R-:W2:Y:S04]  /*dcc0*/  LDL.LU R95, [R1+0x18] ;  /* 0x00001800015f7983 */ /* 0x000ea80000300800 */
[----:B---3--:R1:W-:Y:S01]  /*dcd0*/  STL [R1+0x454], R92 ;  /* 0x0004545c01007387 */ /* 0x0083e20000100800 */
[----:B0-----:R-:W-:Y:S02]  /*dce0*/  @P1 IMAD.MOV.U32 R90, RZ, RZ, R45 ;  /* 0x000000ffff5a1224 */ /* 0x001fe400078e002d */
[----:B------:R-:W-:-:S05]  /*dcf0*/  @P1 IMAD.MOV.U32 R91, RZ, RZ, R46 ;  /* 0x000000ffff5b1224 */ /* 0x000fca00078e002e */
[----:B------:R0:W3:Y:S04]  /*dd00*/  @P1 LDG.E.U8 R240, desc[UR20][R90.64] ;  /* 0x000000145af01981 */ /* 0x0000e8000c1e1100 */
[----:B-1----:R-:W2:Y:S01]  /*dd10*/  LDL.LU R92, [R1+0x1c] ;  /* 0x00001c00015c7983 */ /* 0x002ea20000300800 */
[----:B------:R-:W-:-:S03]  /*dd20*/  ISETP.GT.AND P1, PT, R108, 0xe, PT ;  /* 0x0000000e6c00780c */ /* 0x000fc60003f24270 */
[----:B------:R-:W2:Y:S04]  /*dd30*/  LDL.LU R93, [R1+0x24] ;  /* 0x00002400015d7983 */ /* 0x000ea80000300800 */
[----:B------:R-:W-:Y:S01]  /*dd40*/  STL [R1+0x4c0], R61 ;  /* 0x0004c03d01007387 */ /* 0x000fe20000100800 */
[----:B0-----:R-:W-:-:S03]  /*dd50*/  @P2 IMAD.MOV.U32 R90, RZ, RZ, R55 ;  /* 0x000000ffff5a2224 */ /* 0x001fc600078e0037 */
[----:B------:R0:W-:Y:S01]  /*dd60*/  STL [R1+0x4bc], R62 ;  /* 0x0004bc3e01007387 */ /* 0x0001e20000100800 */
[----:B------:R-:W-:Y:S01]  /*dd70*/  @P2 IMAD.MOV.U32 R91, RZ, RZ, R56 ;  /* 0x000000ffff5b2224 */ /* 0x000fe200078e0038 */
[----:B0-----:R-:W-:-:S06]  /*dd80*/  PRMT R62, RZ, 0x7610, R62 ;  /* 0x00007610ff3e7816 */ /* 0x001fcc000000003e */
[----:B------:R0:W2:Y:S01]  /*dd90*/  @P2 LDG.E.U8 R62, desc[UR20][R90.64] ;  /* 0x000000145a3e2981 */ /* 0x0000a2000c1e1100 */
[----:B------:R-:W-:Y:S01]  /*dda0*/  ISETP.GT.AND P2, PT, R108, 0xf, PT ;  /* 0x0000000f6c00780c */ /* 0x000fe20003f44270 */
[----:B0-----:R-:W-:Y:S02]  /*ddb0*/  @P4 IMAD.MOV.U32 R90, RZ, RZ, R63 ;  /* 0x000000ffff5a4224 */ /* 0x001fe400078e003f */
[----:B------:R-:W-:-:S10]  /*ddc0*/  @P4 IMAD.MOV.U32 R91, RZ, RZ, R64 ;  /* 0x000000ffff5b4224 */ /* 0x000fd400078e0040 */
[----:B------:R-:W2:Y:S04]  /*ddd0*/  @P2 LDG.E.U8 R86, desc[UR20][R80.64] ;  /* 0x0000001450562981 */ /* 0x000ea8000c1e1100 */
[----:B------:R0:W2:Y:S01]  /*dde0*/  @P4 LDG.E.U8 R43, desc[UR20][R90.64] ;  /* 0x000000145a2b4981 */ /* 0x0000a2000c1e1100 */
[----:B------:R-:W-:Y:S01]  /*ddf0*/  ISETP.GT.AND P4, PT, R108, 0x10, PT ;  /* 0x000000106c00780c */ /* 0x000fe20003f84270 */
[----:B0-----:R-:W-:Y:S02]  /*de00*/  @P1 IMAD.MOV.U32 R90, RZ, RZ, R71 ;  /* 0x000000ffff5a1224 */ /* 0x001fe400078e0047 */
[----:B------:R-:W-:-:S05]  /*de10*/  @P1 IMAD.MOV.U32 R91, RZ, RZ, R72 ;  /* 0x000000ffff5b1224 */ /* 0x000fca00078e0048 */
[----:B------:R0:W2:Y:S01]  /*de20*/  @P1 LDG.E.U8 R34, desc[UR20][R90.64] ;  /* 0x000000145a221981 */ /* 0x0000a2000c1e1100 */
[C---:B------:R-:W-:Y:S02]  /*de30*/  ISETP.GT.AND P1, PT, R108.reuse, 0x11, PT ;  /* 0x000000116c00780c */ /* 0x040fe40003f24270 */
[----:B------:R-:W-:Y:S02]  /*de40*/  ISETP.GT.AND P2, PT, R108, 0x12, PT ;  /* 0x000000126c00780c */ /* 0x000fe40003f44270 */
[----:B0-----:R-:W-:Y:S02]  /*de50*/  @P4 IMAD.MOV.U32 R90, RZ, RZ, R17 ;  /* 0x000000ffff5a4224 */ /* 0x001fe400078e0011 */
[----:B------:R-:W-:-:S05]  /*de60*/  @P4 IMAD.MOV.U32 R91, RZ, RZ, R18 ;  /* 0x000000ffff5b4224 */ /* 0x000fca00078e0012 */
[----:B------:R0:W2:Y:S01]  /*de70*/  @P4 LDG.E.U8 R121, desc[UR20][R90.64] ;  /* 0x000000145a794981 */ /* 0x0000a2000c1e1100 */
[----:B------:R-:W-:Y:S01]  /*de80*/  ISETP.GT.AND P4, PT, R108, 0x13, PT ;  /* 0x000000136c00780c */ /* 0x000fe20003f84270 */
        /* <DEDUP_REMOVED lines=47> */
[----:B------:R-:W-:Y:S01]  /*e180*/  @P1 IMAD.MOV.U32 R91, RZ, RZ, R68 ;  /* 0x000000ffff5b1224 */ /* 0x000fe200078e0044 */
[----:B------:R-:W-:-:S04]  /*e190*/  IADD3 R84, P6, PT, R87, R84, RZ ;  /* 0x0000005457547210 */ /* 0x000fc80007fde0ff */
[----:B------:R0:W2:Y:S01]  /*e1a0*/  @P1 LDG.E.U8 R245, desc[UR20][R90.64] ;  /* 0x000000145af51981 */ /* 0x0000a2000c1e1100 */
[----:B------:R-:W-:Y:S02]  /*e1b0*/  ISETP.GT.AND P1, PT, R108, 0x20, PT ;  /* 0x000000206c00780c */ /* 0x000fe40003f24270 */
[----:B------:R-:W-:Y:S01]  /*e1c0*/  IADD3 R21, P5, PT, R87, R21, RZ ;  /* 0x0000001557157210 */ /* 0x000fe20007fbe0ff */
[----:B0-----:R-:W-:Y:S02]  /*e1d0*/  @P2 IMAD.MOV.U32 R90, RZ, RZ, R75 ;  /* 0x000000ffff5a2224 */ /* 0x001fe400078e004b */
[----:B------:R-:W-:Y:S01]  /*e1e0*/  @P2 IMAD.MOV.U32 R91, RZ, RZ, R76 ;  /* 0x000000ffff5b2224 */ /* 0x000fe200078e004c */
[----:B------:R-:W-:Y:S01]  /*e1f0*/  PRMT R239, RZ, 0x7610, R239 ;  /* 0x00007610ffef7816 */ /* 0x000fe200000000ef */
[----:B------:R-:W-:-:S03]  /*e200*/  IMAD.X R85, R89, 0x1, R85, P6 ;  /* 0x0000000159557824 */ /* 0x000fc600030e0655 */
[----:B------:R0:W2:Y:S01]  /*e210*/  @P2 LDG.E.U8 R243, desc[UR20][R90.64] ;  /* 0x000000145af32981 */ /* 0x0000a2000c1e1100 */
[C---:B------:R-:W-:Y:S01]  /*e220*/  ISETP.GT.AND P2, PT, R108.reuse, 0x21, PT ;  /* 0x000000216c00780c */ /* 0x040fe20003f44270 */
[----:B------:R-:W-:Y:S01]  /*e230*/  IMAD.X R22, R89, 0x1, R22, P5 ;  /* 0x0000000159167824 */ /* 0x000fe200028e0616 */
[----:B------:R-:W-:Y:S01]  /*e240*/  IADD3 R29, P5, PT, R87, R29, RZ ;  /* 0x0000001d571d7210 */ /* 0x000fe20007fbe0ff */
[----:B------:R-:W2:Y:S01]  /*e250*/  @P4 LDG.E.U8 R239, desc[UR20][R84.64] ;  /* 0x0000001454ef4981 */ /* 0x000ea2000c1e1100 */
[----:B------:R-:W-:Y:S02]  /*e260*/  PRMT R123, RZ, 0x7610, R123 ;  /* 0x00007610ff7b7816 */ /* 0x000fe4000000007b */
[----:B------:R-:W-:Y:S01]  /*e270*/  ISETP.GT.AND P4, PT, R108, 0x22, PT ;  /* 0x000000226c00780c */ /* 0x000fe20003f84270 */
[----:B------:R-:W-:Y:S02]  /*e280*/  IMAD.X R30, R89, 0x1, R30, P5 ;  /* 0x00000001591e7824 */ /* 0x000fe400028e061e */
[----:B0-----:R-:W-:-:S02]  /*e290*/  @P1 IMAD.MOV.U32 R90, RZ, RZ, R21 ;  /* 0x000000ffff5a1224 */ /* 0x001fc400078e0015 */
[----:B------:R-:W-:Y:S01]  /*e2a0*/  @P1 IMAD.MOV.U32 R91, RZ, RZ, R22 ;  /* 0x000000ffff5b1224 */ /* 0x000fe200078e0016 */
[----:B------:R-:W-:Y:S02]  /*e2b0*/  IADD3 R41, P6, PT, R87, R41, RZ ;  /* 0x0000002957297210 */ /* 0x000fe40007fde0ff */
[----:B------:R-:W-:Y:S02]  /*e2c0*/  PRMT R155, RZ, 0x7610, R155 ;  /* 0x00007610ff9b7816 */ /* 0x000fe4000000009b */
[----:B------:R0:W2:Y:S01]  /*e2d0*/  @P1 LDG.E.U8 R123, desc[UR20][R90.64] ;  /* 0x000000145a7b1981 */ /* 0x0000a2000c1e1100 */
[----:B------:R-:W-:Y:S01]  /*e2e0*/  ISETP.GT.AND P1, PT, R108, 0x23, PT ;  /* 0x000000236c00780c */ /* 0x000fe20003f24270 */
[----:B------:R-:W-:Y:S01]  /*e2f0*/  IMAD.X R42, R89, 0x1, R42, P6 ;  /* 0x00000001592a7824 */ /* 0x000fe200030e062a */
[----:B------:R-:W-:Y:S01]  /*e300*/  IADD3 R51, P5, PT, R87, R51, RZ ;  /* 0x0000003357337210 */ /* 0x000fe20007fbe0ff */
[----:B0-----:R-:W-:Y:S02]  /*e310*/  @P2 IMAD.MOV.U32 R90, RZ, RZ, R29 ;  /* 0x000000ffff5a2224 */ /* 0x001fe400078e001d */
[----:B------:R-:W-:Y:S01]  /*e320*/  @P2 IMAD.MOV.U32 R91, RZ, RZ, R30 ;  /* 0x000000ffff5b2224 */ /* 0x000fe200078e001e */
[----:B------:R-:W-:-:S04]  /*e330*/  PRMT R139, RZ, 0x7610, R139 ;  /* 0x00007610ff8b7816 */ /* 0x000fc8000000008b */
[----:B------:R0:W2:Y:S01]  /*e340*/  @P2 LDG.E.U8 R155, desc[UR20][R90.64] ;  /* 0x000000145a9b2981 */ /* 0x0000a2000c1e1100 */
[----:B------:R-:W-:Y:S01]  /*e350*/  ISETP.GT.AND P2, PT, R108, 0x24, PT ;  /* 0x000000246c00780c */ /* 0x000fe20003f44270 */
[----:B------:R-:W-:Y:S01]  /*e360*/  IMAD.X R52, R89, 0x1, R52, P5 ;  /* 0x0000000159347824 */ /* 0x000fe200028e0634 */
[----:B------:R-:W-:Y:S02]  /*e370*/  IADD3 R14, P5, PT, R87, R14, RZ ;  /* 0x0000000e570e7210 */ /* 0x000fe40007fbe0ff */
[----:B------:R-:W-:Y:S01]  /*e380*/  PRMT R231, RZ, 0x7610, R231 ;  /* 0x00007610ffe77816 */ /* 0x000fe200000000e7 */
[----:B0-----:R-:W-:Y:S02]  /*e390*/  @P4 IMAD.MOV.U32 R90, RZ, RZ, R41 ;  /* 0x000000ffff5a4224 */ /* 0x001fe400078e0029 */
[----:B------:R-:W-:Y:S02]  /*e3a0*/  @P4 IMAD.MOV.U32 R91, RZ, RZ, R42 ;  /* 0x000000ffff5b4224 */ /* 0x000fe400078e002a */
[----:B------:R-:W-:-:S03]  /*e3b0*/  IMAD.X R13, R89, 0x1, R13, P5 ;  /* 0x00000001590d7824 */ /* 0x000fc600028e060d */
[----:B------:R0:W2:Y:S01]  /*e3c0*/  @P4 LDG.E.U8 R139, desc[UR20][R90.64] ;  /* 0x000000145a8b4981 */ /* 0x0000a2000c1e1100 */
[----:B------:R-:W-:Y:S02]  /*e3d0*/  ISETP.GT.AND P4, PT, R108, 0x25, PT ;  /* 0x000000256c00780c */ /* 0x000fe40003f84270 */
[----:B------:R-:W-:Y:S02]  /*e3e0*/  IADD3 R12, P6, PT, R87, R12, RZ ;  /* 0x0000000c570c7210 */ /* 0x000fe40007fde0ff */
[----:B------:R-:W-:Y:S01]  /*e3f0*/  PRMT R235, RZ, 0x7610, R235 ;  /* 0x00007610ffeb7816 */ /* 0x000fe200000000eb */
[----:B0-----:R-:W-:Y:S02]  /*e400*/  @P1 IMAD.MOV.U32 R90, RZ, RZ, R51 ;  /* 0x000000ffff5a1224 */ /* 0x001fe400078e0033 */
[----:B------:R-:W-:-:S05]  /*e410*/  @P1 IMAD.MOV.U32 R91, RZ, RZ, R52 ;  /* 0x000000ffff5b1224 */ /* 0x000fca00078e0034 */
        /* <DEDUP_REMOVED lines=42> */
[----:B------:R0:W3:Y:S01]  /*e6c0*/  @P1 LDG.E.U8 R154, desc[UR20][R90.64] ;  /* 0x000000145a9a1981 */ /* 0x0000e2000c1e1100 */
[----:B------:R-:W-:Y:S01]  /*e6d0*/  ISETP.GT.AND P1, PT, R108, 0x2c, PT ;  /* 0x0000002c6c00780c */ /* 0x000fe20003f24270 */
[----:B------:R-:W-:Y:S01]  /*e6e0*/  IMAD.X R173, R89, 0x1, R173, P6 ;  /* 0x0000000159ad7824 */ /* 0x000fe200030e06ad */
[----:B------:R-:W-:Y:S01]  /*e6f0*/  IADD3 R181, P5, PT, R87, R181, RZ ;  /* 0x000000b557b57210 */ /* 0x000fe20007fbe0ff */
[----:B0-----:R-:W-:Y:S02]  /*e700*/  @P2 IMAD.MOV.U32 R90, RZ, RZ, R169 ;  /* 0x000000ffff5a2224 */ /* 0x001fe400078e00a9 */
[----:B------:R-:W-:Y:S01]  /*e710*/  @P2 IMAD.MOV.U32 R91, RZ, RZ, R168 ;  /* 0x000000ffff5b2224 */ /* 0x000fe200078e00a8 */
[----:B------:R-:W-:-:S04]  /*e720*/  PRMT R224, RZ, 0x7610, R224 ;  /* 0x00007610ffe07816 */ /* 0x000fc800000000e0 */
[----:B------:R0:W3:Y:S01]  /*e730*/  @P2 LDG.E.U8 R138, desc[UR20][R90.64] ;  /* 0x000000145a8a2981 */ /* 0x0000e2000c1e1100 */
[----:B------:R-:W-:Y:S01]  /*e740*/  ISETP.GT.AND P2, PT, R108, 0x2d, PT ;  /* 0x0000002d6c00780c */ /* 0x000fe20003f44270 */
[----:B------:R-:W-:Y:S01]  /*e750*/  IMAD.X R180, R89, 0x1, R180, P5 ;  /* 0x0000000159b47824 */ /* 0x000fe200028e06b4 */
[----:B------:R-:W-:Y:S02]  /*e760*/  IADD3 R187, P5, PT, R87, R187, RZ ;  /* 0x000000bb57bb7210 */ /* 0x000fe40007fbe0ff */
[----:B------:R-:W-:Y:S01]  /*e770*/  PRMT R228, RZ, 0x7610, R228 ;  /* 0x00007610ffe47816 */ /* 0x000fe200000000e4 */
[----:B0-----:R-:W-:Y:S02]  /*e780*/  @P4 IMAD.MOV.U32 R90, RZ, RZ, R175 ;  /* 0x000000ffff5a4224 */ /* 0x001fe400078e00af */
[----:B------:R-:W-:Y:S02]  /*e790*/  @P4 IMAD.MOV.U32 R91, RZ, RZ, R173 ;  /* 0x000000ffff5b4224 */ /* 0x000fe400078e00ad */
[----:B------:R-:W-:-:S03]  /*e7a0*/  IMAD.X R182, R89, 0x1, R182, P5 ;  /* 0x0000000159b67824 */ /* 0x000fc600028e06b6 */
[----:B------:R0:W3:Y:S01]  /*e7b0*/  @P4 LDG.E.U8 R224, desc[UR20][R90.64] ;  /* 0x000000145ae04981 */ /* 0x0000e2000c1e1100 */
        /* <DEDUP_REMOVED lines=85> */
[C---:B------:R-:W-:Y:S02]  /*ed10*/  IADD3 R250, P6, PT, R87.reuse, R250, RZ ;  /* 0x000000fa57fa7210 */ /* 0x040fe40007fde0ff */
[----:B------:R-:W-:Y:S01]  /*ed20*/  PRMT R152, RZ, 0x7610, R152 ;  /* 0x00007610ff987816 */ /* 0x000fe20000000098 */
[----:B0-----:R-:W-:Y:S02]  /*ed30*/  @P1 IMAD.MOV.U32 R90, RZ, RZ, R244 ;  /* 0x000000ffff5a1224 */ /* 0x001fe400078e00f4 */
[----:B------:R-:W-:Y:S01]  /*ed40*/  @P1 IMAD.MOV.U32 R91, RZ, RZ, R241 ;  /* 0x000000ffff5b1224 */ /* 0x000fe200078e00f1 */
[----:B------:R-:W-:-:S04]  /*ed50*/  IADD3 R252, P5, PT, R87, R252, RZ ;  /* 0x000000fc57fc7210 */ /* 0x000fc80007fbe0ff */
[----:B------:R0:W3:Y:S01]  /*ed60*/  @P1 LDG.E.U8 R124, desc[UR20][R90.64] ;  /* 0x000000145a7c1981 */ /* 0x0000e2000c1e1100 */
[----:B------:R-:W-:Y:S01]  /*ed70*/  ISETP.GT.AND P1, PT, R108, 0x3b, PT ;  /* 0x0000003b6c00780c */ /* 0x000fe20003f24270 */
[C---:B------:R-:W-:Y:S01]  /*ed80*/  IMAD.X R249, R89.reuse, 0x1, R249, P6 ;  /* 0x0000000159f97824 */ /* 0x040fe200030e06f9 */
[----:B------:R-:W-:Y:S01]  /*ed90*/  PRMT R136, RZ, 0x7610, R136 ;  /* 0x00007610ff887816 */ /* 0x000fe20000000088 */
[----:B------:R-:W-:Y:S02]  /*eda0*/  IMAD.X R251, R89, 0x1, R251, P5 ;  /* 0x0000000159fb7824 */ /* 0x000fe400028e06fb */
[----:B0-----:R-:W-:Y:S02]  /*edb0*/  @P2 IMAD.MOV.U32 R90, RZ, RZ, R248 ;  /* 0x000000ffff5a2224 */ /* 0x001fe400078e00f8 */
[----:B------:R-:W-:Y:S01]  /*edc0*/  @P2 IMAD.MOV.U32 R91, RZ, RZ, R247 ;  /* 0x000000ffff5b2224 */ /* 0x000fe200078e00f7 */
[----:B----4-:R-:W-:-:S04]  /*edd0*/  IADD3 R94, P5, PT, R87, R94, RZ ;  /* 0x0000005e575e7210 */ /* 0x010fc80007fbe0ff */
[----:B------:R0:W4:Y:S01]  /*ede0*/  @P2 LDG.E.U8 R152, desc[UR20][R90.64] ;  /* 0x000000145a982981 */ /* 0x000122000c1e1100 */
[----:B------:R-:W-:Y:S01]  /*edf0*/  ISETP.GT.AND P2, PT, R108, 0x3c, PT ;  /* 0x0000003c6c00780c */ /* 0x000fe20003f44270 */
[----:B------:R-:W-:Y:S01]  /*ee00*/  IMAD.X R97, R89, 0x1, R97, P5 ;  /* 0x0000000159617824 */ /* 0x000fe200028e0661 */
[----:B------:R-:W-:Y:S01]  /*ee10*/  PRMT R210, RZ, 0x7610, R210 ;  /* 0x00007610ffd27816 */ /* 0x000fe200000000d2 */
[----:B0-----:R-:W-:Y:S02]  /*ee20*/  @P4 IMAD.MOV.U32 R90, RZ, RZ, R250 ;  /* 0x000000ffff5a4224 */ /* 0x001fe400078e00fa */
[----:B------:R-:W-:Y:S01]  /*ee30*/  @P4 IMAD.MOV.U32 R91, RZ, RZ, R249 ;  /* 0x000000ffff5b4224 */ /* 0x000fe200078e00f9 */
[----:B--2---:R-:W-:Y:S01]  /*ee40*/  STL [R1+0x4c4], R54 ;  /* 0x0004c43601007387 */ /* 0x004fe20000100800 */
[----:B------:R-:W-:-:S03]  /*ee50*/  IADD3 R96, P6, PT, R87, R96, RZ ;  /* 0x0000006057607210 */ /* 0x000fc60007fde0ff */
[----:B------:R0:W2:Y:S01]  /*ee60*/  @P4 LDG.E.U8 R136, desc[UR20][R90.64] ;  /* 0x000000145a884981 */ /* 0x0000a2000c1e1100 */
[----:B------:R-:W-:-:S03]  /*ee70*/  IADD3 R98, P5, PT, R87, R98, RZ ;  /* 0x0000006257627210 */ /* 0x000fc60007fbe0ff */
[----:B------:R1:W-:Y:S01]  /*ee80*/  STL [R1+0x4c8], R70 ;  /* 0x0004c84601007387 */ /* 0x0003e20000100800 */
[----:B0-----:R-:W-:Y:S02]  /*ee90*/  @P1 IMAD.MOV.U32 R90, RZ, RZ, R252 ;  /* 0x000000ffff5a1224 */ /* 0x001fe400078e00fc */
[----:B------:R-:W-:Y:S01]  /*eea0*/  @P1 IMAD.MOV.U32 R91, RZ, RZ, R251 ;  /* 0x000000ffff5b1224 */ /* 0x000fe200078e00fb */
[----:B------:R-:W-:Y:S04]  /*eeb0*/  STL [R1+0x4], R94 ;  /* 0x0000045e01007387 */ /* 0x000fe80000100800 */
[----:B------:R0:W-:Y:S04]  /*eec0*/  STL [R1], R97 ;  /* 0x0000006101007387 */ /* 0x0001e80000100800 */
[----:B------:R0:W2:Y:S04]  /*eed0*/  @P1 LDG.E.U8 R210, desc[UR20][R90.64] ;  /* 0x000000145ad21981 */ /* 0x0000a8000c1e1100 */
[----:B-1----:R-:W2:Y:S04]  /*eee0*/  LDL.LU R70, [R1+0x20] ;  /* 0x0000200001467983 */ /* 0x002ea80000300800 */
[----:B------:R1:W-:Y:S01]  /*eef0*/  STL [R1+0xc], R96 ;  /* 0x00000c6001007387 */ /* 0x0003e20000100800 */
[----:B0-----:R-:W-:-:S03]  /*ef00*/  @P2 IMAD.MOV.U32 R91, RZ, RZ, R97 ;  /* 0x000000ffff5b2224 */ /* 0x001fc600078e0061 */
[----:B------:R-:W2:Y:S01]  /*ef10*/  LDL.LU R97, [R1+0x28] ;  /* 0x0000280001617983 */ /* 0x000ea20000300800 */
[----:B------:R-:W-:-:S03]  /*ef20*/  @P2 IMAD.MOV.U32 R90, RZ, RZ, R94 ;  /* 0x000000ffff5a2224 */ /* 0x000fc600078e005e */
[----:B------:R-:W-:Y:S04]  /*ef30*/  STL [R1+0x14], R98 ;  /* 0x0000146201007387 */ /* 0x000fe80000100800 */
[----:B------:R-:W2:Y:S01]  /*ef40*/  LDL.LU R94, [R1+0x2c] ;  /* 0x00002c00015e7983 */ /* 0x000ea20000300800 */
[C---:B------:R-:W-:Y:S02]  /*ef50*/  ISETP.GT.AND P4, PT, R108.reuse, 0x3d, PT ;  /* 0x0000003d6c00780c */ /* 0x040fe40003f84270 */
[----:B------:R-:W-:Y:S02]  /*ef60*/  PRMT R209, RZ, 0x7610, R209 ;  /* 0x00007610ffd17816 */ /* 0x000fe400000000d1 */
[----:B------:R-:W-:Y:S01]  /*ef70*/  ISETP.GT.AND P1, PT, R108, 0x3e, PT ;  /* 0x0000003e6c00780c */ /* 0x000fe20003f24270 */
[----:B------:R-:W-:Y:S01]  /*ef80*/  IMAD.X R100, R89, 0x1, R100, P6 ;  /* 0x0000000159647824 */ /* 0x000fe200030e0664 */
[----:B------:R-:W-:-:S02]  /*ef90*/  PRMT R208, RZ, 0x7610, R208 ;  /* 0x00007610ffd07816 */ /* 0x000fc400000000d0 */
[----:B------:R0:W3:Y:S01]  /*efa0*/  @P2 LDG.E.U8 R209, desc[UR20][R90.64] ;  /* 0x000000145ad12981 */ /* 0x0000e2000c1e1100 */
[----:B------:R-:W-:Y:S01]  /*efb0*/  ISETP.GT.AND P2, PT, R108, 0x3f, PT ;  /* 0x0000003f6c00780c */ /* 0x000fe20003f44270 */
[----:B------:R-:W-:Y:S01]  /*efc0*/  IMAD.X R99, R89, 0x1, R99, P5 ;  /* 0x0000000159637824 */ /* 0x000fe200028e0663 */
[----:B------:R-:W-:Y:S01]  /*efd0*/  IADD3 R92, P5, PT, R87, R92, RZ ;  /* 0x0000005c575c7210 */ /* 0x000fe20007fbe0ff */
[----:B------:R-:W-:Y:S01]  /*efe0*/  STL [R1+0x8], R100 ;  /* 0x0000086401007387 */ /* 0x000fe20000100800 */
[----:B------:R-:W-:Y:S01]  /*eff0*/  PRMT R207, RZ, 0x7610, R207 ;  /* 0x00007610ffcf7816 */ /* 0x000fe200000000cf */
[----:B0-----:R-:W-:Y:S02]  /*f000*/  @P4 IMAD.MOV.U32 R90, RZ, RZ, R96 ;  /* 0x000000ffff5a4224 */ /* 0x001fe400078e0060 */
[----:B------:R-:W-:Y:S01]  /*f010*/  @P4 IMAD.MOV.U32 R91, RZ, RZ, R100 ;  /* 0x000000ffff5b4224 */ /* 0x000fe200078e0064 */
[----:B------:R-:W-:Y:S01]  /*f020*/  STL [R1+0x10], R99 ;  /* 0x0000106301007387 */ /* 0x000fe20000100800 */
[----:B------:R-:W-:-:S03]  /*f030*/  IMAD.X R95, R89, 0x1, R95, P5 ;  /* 0x00000001595f7824 */ /* 0x000fc600028e065f */
[----:B------:R0:W3:Y:S01]  /*f040*/  @P4 LDG.E.U8 R208, desc[UR20][R90.64] ;  /* 0x000000145ad04981 */ /* 0x0000e2000c1e1100 */
[----:B------:R-:W-:-:S03]  /*f050*/  IADD3 R93, P6, PT, R87, R93, RZ ;  /* 0x0000005d575d7210 */ /* 0x000fc60007fde0ff */
[----:B-1----:R-:W3:Y:S04]  /*f060*/  LDL.LU R96, [R1+0x30] ;  /* 0x0000300001607983 */ /* 0x002ee80000300800 */
[----:B------:R-:W3:Y:S01]  /*f070*/  LDL.LU R54, [R1+0x34] ;  /* 0x0000340001367983 */ /* 0x000ee20000300800 */
[----:B0-----:R-:W-:Y:S02]  /*f080*/  @P1 IMAD.MOV.U32 R90, RZ, RZ, R98 ;  /* 0x000000ffff5a1224 */ /* 0x001fe400078e0062 */
[----:B------:R-:W-:Y:S01]  /*f090*/  @P1 IMAD.MOV.U32 R91, RZ, RZ, R99 ;  /* 0x000000ffff5b1224 */ /* 0x000fe200078e0063 */
[----:B------:R-:W4:Y:S04]  /*f0a0*/  LDL.LU R61, [R1+0x3c] ;  /* 0x00003c00013d7983 */ /* 0x000f280000300800 */
[----:B------:R0:W4:Y:S04]  /*f0b0*/  @P1 LDG.E.U8 R207, desc[UR20][R90.64] ;  /* 0x000000145acf1981 */ /* 0x000128000c1e1100 */
[----:B------:R-:W-:Y:S04]  /*f0c0*/  STL [R1+0x1c], R92 ;  /* 0x00001c5c01007387 */ /* 0x000fe80000100800 */
[----:B------:R1:W-:Y:S01]  /*f0d0*/  STL [R1+0x18], R95 ;  /* 0x0000185f01007387 */ /* 0x0003e20000100800 */
[----:B0-----:R-:W-:-:S02]  /*f0e0*/  @P2 IMAD.MOV.U32 R91, RZ, RZ, R95 ;  /* 0x000000ffff5b2224 */ /* 0x001fc400078e005f */
[----:B------:R-:W-:Y:S01]  /*f0f0*/  @P2 IMAD.MOV.U32 R90, RZ, RZ, R92 ;  /* 0x000000ffff5a2224 */ /* 0x000fe200078e005c */
[----:B-1----:R-:W4:Y:S04]  /*f100*/  LDL.LU R95, [R1+0x38] ;  /* 0x00003800015f7983 */ /* 0x002f280000300800 */
[----:B------:R0:W-:Y:S04]  /*f110*/  STL [R1+0x24], R93 ;  /* 0x0000245d01007387 */ /* 0x0001e80000100800 */
[----:B------:R-:W4:Y:S01]  /*f120*/  LDL.LU R98, [R1+0x40] ;  /* 0x0000400001627983 */ /* 0x000f220000300800 */
[----:B--2---:R-:W-:-:S05]  /*f130*/  IADD3 R94, P5, PT, R87, R94, RZ ;  /* 0x0000005e575e7210 */ /* 0x004fca0007fbe0ff */
[----:B------:R-:W-:Y:S04]  /*f140*/  STL [R1+0x2c], R94 ;  /* 0x00002c5e01007387 */ /* 0x000fe80000100800 */
[----:B------:R-:W2:Y:S01]  /*f150*/  LDL.LU R92, [R1+0x44] ;  /* 0x00004400015c7983 */ /* 0x000ea20000300800 */
[C---:B------:R-:W-:Y:S02]  /*f160*/  ISETP.GT.AND P4, PT, R108.reuse, 0x40, PT ;  /* 0x000000406c00780c */ /* 0x040fe40003f84270 */
[----:B------:R-:W-:Y:S02]  /*f170*/  PRMT R206, RZ, 0x7610, R206 ;  /* 0x00007610ffce7816 */ /* 0x000fe400000000ce */
[----:B------:R-:W-:Y:S01]  /*f180*/  ISETP.GT.AND P1, PT, R108, 0x41, PT ;  /* 0x000000416c00780c */ /* 0x000fe20003f24270 */
[----:B------:R-:W-:Y:S01]  /*f190*/  IMAD.X R70, R89, 0x1, R70, P6 ;  /* 0x0000000159467824 */ /* 0x000fe200030e0646 */
[----:B------:R-:W-:-:S02]  /*f1a0*/  PRMT R127, RZ, 0x7610, R127 ;  /* 0x00007610ff7f7816 */ /* 0x000fc4000000007f */
[----:B------:R1:W2:Y:S01]  /*f1b0*/  @P2 LDG.E.U8 R206, desc[UR20][R90.64] ;  /* 0x000000145ace2981 */ /* 0x0002a2000c1e1100 */
[----:B------:R-:W-:Y:S01]  /*f1c0*/  ISETP.GT.AND P2, PT, R108, 0x42, PT ;  /* 0x000000426c00780c */ /* 0x000fe20003f44270 */
[----:B------:R-:W-:Y:S01]  /*f1d0*/  IMAD.X R97, R89, 0x1, R97, P5 ;  /* 0x0000000159617824 */ /* 0x000fe200028e0661 */
[----:B------:R-:W-:Y:S01]  /*f1e0*/  PRMT R151, RZ, 0x7610, R151 ;  /* 0x00007610ff977816 */ /* 0x000fe20000000097 */
[----:B------:R0:W-:Y:S01]  /*f1f0*/  STL [R1+0x20], R70 ;  /* 0x0000204601007387 */ /* 0x0001e20000100800 */
[----:B-1----:R-:W-:Y:S02]  /*f200*/  @P4 IMAD.MOV.U32 R90, RZ, RZ, R93 ;  /* 0x000000ffff5a4224 */ /* 0x002fe400078e005d */
[----:B------:R-:W-:Y:S01]  /*f210*/  @P4 IMAD.MOV.U32 R91, RZ, RZ, R70 ;  /* 0x000000ffff5b4224 */ /* 0x000fe200078e0046 */
[----:B---3--:R-:W-:-:S04]  /*f220*/  IADD3 R54, P5, PT, R87, R54, RZ ;  /* 0x0000003657367210 */ /* 0x008fc80007fbe0ff */
[----:B------:R1:W3:Y:S04]  /*f230*/  @P4 LDG.E.U8 R127, desc[UR20][R90.64] ;  /* 0x000000145a7f4981 */ /* 0x0002e8000c1e1100 */
[----:B------:R-:W-:Y:S01]  /*f240*/  STL [R1+0x28], R97 ;  /* 0x0000286101007387 */ /* 0x000fe20000100800 */
[----:B------:R-:W-:Y:S01]  /*f250*/  IMAD.X R96, R89, 0x1, R96, P5 ;  /* 0x0000000159607824 */ /* 0x000fe200028e0660 */
[----:B----4-:R-:W-:Y:S02]  /*f260*/  IADD3 R61, P6, PT, R87, R61, RZ ;  /* 0x0000003d573d7210 */ /* 0x010fe40007fde0ff */
[----:B0-----:R-:W4:Y:S01]  /*f270*/  LDL.LU R93, [R1+0x298] ;  /* 0x00029800015d7983 */ /* 0x001f220000300800 */
[----:B-1----:R-:W-:Y:S02]  /*f280*/  @P1 IMAD.MOV.U32 R90, RZ, RZ, R94 ;  /* 0x000000ffff5a1224 */ /* 0x002fe400078e005e */
[----:B------:R-:W-:Y:S01]  /*f290*/  @P1 IMAD.MOV.U32 R91, RZ, RZ, R97 ;  /* 0x000000ffff5b1224 */ /* 0x000fe200078e0061 */
[----:B------:R-:W3:Y:S04]  /*f2a0*/  LDL.LU R70, [R1+0x29c] ;  /* 0x00029c0001467983 */ /* 0x000ee80000300800 */
[----:B------:R-:W4:Y:S04]  /*f2b0*/  LDL.LU R94, [R1+0x2a4] ;  /* 0x0002a400015e7983 */ /* 0x000f280000300800 */
[----:B------:R0:W4:Y:S04]  /*f2c0*/  @P1 LDG.E.U8 R151, desc[UR20][R90.64] ;  /* 0x000000145a971981 */ /* 0x000128000c1e1100 */
[----:B------:R-:W-:Y:S04]  /*f2d0*/  STL [R1+0x34], R54 ;  /* 0x0000343601007387 */ /* 0x000fe80000100800 */
[----:B------:R1:W-:Y:S01]  /*f2e0*/  STL [R1+0x30], R96 ;  /* 0x0000306001007387 */ /* 0x0003e20000100800 */
[----:B0-----:R-:W-:-:S02]  /*f2f0*/  @P2 IMAD.MOV.U32 R91, RZ, RZ, R96 ;  /* 0x000000ffff5b2224 */ /* 0x001fc400078e0060 */
[----:B------:R-:W-:Y:S01]  /*f300*/  @P2 IMAD.MOV.U32 R90, RZ, RZ, R54 ;  /* 0x000000ffff5a2224 */ /* 0x000fe200078e0036 */
[----:B-1----:R-:W4:Y:S04]  /*f310*/  LDL.LU R96, [R1+0x2a0] ;  /* 0x0002a00001607983 */ /* 0x002f280000300800 */
[----:B------:R-:W-:Y:S04]  /*f320*/  STL [R1+0x3c], R61 ;  /* 0x00003c3d01007387 */ /* 0x000fe80000100800 */
        /* <DEDUP_REMOVED lines=14> */
[----:B0-----:R-:W-:Y:S02]  /*f410*/  @P4 IMAD.MOV.U32 R90, RZ, RZ, R61 ;  /* 0x000000ffff5a4224 */ /* 0x001fe400078e003d */
[----:B------:R-:W-:Y:S01]  /*f420*/  @P4 IMAD.MOV.U32 R91, RZ, RZ, R95 ;  /* 0x000000ffff5b4224 */ /* 0x000fe200078e005f */
[----:B------:R-:W-:Y:S04]  /*f430*/  STL [R1+0x40], R98 ;  /* 0x0000406201007387 */ /* 0x000fe80000100800 */
[----:B------:R0:W2:Y:S01]  /*f440*/  @P4 LDG.E.U8 R202, desc[UR20][R90.64] ;  /* 0x000000145aca4981 */ /* 0x0000a2000c1e1100 */
[----:B---3--:R-:W-:-:S03]  /*f450*/  IADD3 R70, P5, PT, R87, R70, RZ ;  /* 0x0000004657467210 */ /* 0x008fc60007fbe0ff */
[----:B-1----:R-:W3:Y:S02]  /*f460*/  LDL.LU R95, [R1+0x2a8] ;  /* 0x0002a800015f7983 */ /* 0x002ee40000300800 */
[----:B----4-:R-:W-:Y:S02]  /*f470*/  IMAD.X R93, R89, 0x1, R93, P5 ;  /* 0x00000001595d7824 */ /* 0x010fe400028e065d */
[----:B------:R-:W4:Y:S01]  /*f480*/  LDL.LU R61, [R1+0x2ac] ;  /* 0x0002ac00013d7983 */ /* 0x000f220000300800 */
[----:B0-----:R-:W-:Y:S02]  /*f490*/  @P1 IMAD.MOV.U32 R90, RZ, RZ, R92 ;  /* 0x000000ffff5a1224 */ /* 0x001fe400078e005c */
[----:B------:R-:W-:Y:S01]  /*f4a0*/  @P1 IMAD.MOV.U32 R91, RZ, RZ, R98 ;  /* 0x000000ffff5b1224 */ /* 0x000fe200078e0062 */
[----:B------:R-:W-:Y:S01]  /*f4b0*/  IADD3 R94, P6, PT, R87, R94, RZ ;  /* 0x0000005e575e7210 */ /* 0x000fe20007fde0ff */
[----:B------:R-:W3:Y:S04]  /*f4c0*/  LDL.LU R92, [R1+0x2b4] ;  /* 0x0002b400015c7983 */ /* 0x000ee80000300800 */
[----:B------:R0:W3:Y:S04]  /*f4d0*/  @P1 LDG.E.U8 R201, desc[UR20][R90.64] ;  /* 0x000000145ac91981 */ /* 0x0000e8000c1e1100 */
[----:B------:R-:W-:Y:S04]  /*f4e0*/  STL [R1+0x29c], R70 ;  /* 0x00029c4601007387 */ /* 0x000fe80000100800 */
[----:B------:R1:W-:Y:S01]  /*f4f0*/  STL [R1+0x298], R93 ;  /* 0x0002985d01007387 */ /* 0x0003e20000100800 */
[----:B0-----:R-:W-:-:S02]  /*f500*/  @P2 IMAD.MOV.U32 R91, RZ, RZ, R93 ;  /* 0x000000ffff5b2224 */ /* 0x001fc400078e005d */
[----:B------:R-:W-:Y:S01]  /*f510*/  @P2 IMAD.MOV.U32 R90, RZ, RZ, R70 ;  /* 0x000000ffff5a2224 */ /* 0x000fe200078e0046 */
[----:B-1----:R-:W3:Y:S04]  /*f520*/  LDL.LU R93, [R1+0x2b0] ;  /* 0x0002b000015d7983 */ /* 0x002ee80000300800 */
[----:B------:R-:W-:Y:S04]  /*f530*/  STL [R1+0x2a4], R94 ;  /* 0x0002a45e01007387 */ /* 0x000fe80000100800 */
[----:B------:R-:W3:Y:S01]  /*f540*/  LDL.LU R98, [R1+0x2b8] ;  /* 0x0002b80001627983 */ /* 0x000ee20000300800 */
        /* <DEDUP_REMOVED lines=17> */
[----:B----4-:R-:W-:-:S03]  /*f660*/  IADD3 R61, P5, PT, R87, R61, RZ ;  /* 0x0000003d573d7210 */ /* 0x010fc60007fbe0ff */
[----:B-1----:R-:W4:Y:S02]  /*f670*/  LDL.LU R96, [R1+0x2c0] ;  /* 0x0002c00001607983 */ /* 0x002f240000300800 */
[----:B---3--:R-:W-:Y:S01]  /*f680*/  IMAD.X R95, R89, 0x1, R95, P5 ;  /* 0x00000001595f7824 */ /* 0x008fe200028e065f */
[----:B------:R-:W-:Y:S01]  /*f690*/  IADD3 R92, P6, PT, R87, R92, RZ ;  /* 0x0000005c575c7210 */ /* 0x000fe20007fde0ff */
        /* <DEDUP_REMOVED lines=27> */
[----:B---3--:R-:W-:-:S04]  /*f850*/  IADD3 R94, P5, PT, R87, R94, RZ ;  /* 0x0000005e575e7210 */ /* 0x008fc80007fbe0ff */
[----:B------:R0:W3:Y:S04]  /*f860*/  @P4 LDG.E.U8 R150, desc[UR20][R90.64] ;  /* 0x000000145a964981 */ /* 0x0000e8000c1e1100 */
[----:B------:R-:W-:Y:S01]  /*f870*/  STL [R1+0x2b8], R98 ;  /* 0x0002b86201007387 */ /* 0x000fe20000100800 */
[----:B----4-:R-:W-:Y:S01]  /*f880*/  IMAD.X R96, R89, 0x1, R96, P5 ;  /* 0x0000000159607824 */ /* 0x010fe200028e0660 */
[----:B------:R-:W-:Y:S02]  /*f890*/  IADD3 R54, P6, PT, R87, R54, RZ ;  /* 0x0000003657367210 */ /* 0x000fe40007fde0ff */
[----:B-1----:R-:W4:Y:S01]  /*f8a0*/  LDL.LU R93, [R1+0x2d8] ;  /* 0x0002d800015d7983 */ /* 0x002f220000300800 */
[----:B0-----:R-:W-:Y:S02]  /*f8b0*/  @P1 IMAD.MOV.U32 R90, RZ, RZ, R70 ;  /* 0x000000ffff5a1224 */ /* 0x001fe400078e0046 */
        /* <DEDUP_REMOVED lines=37> */
[----:B------:R1:W-:Y:S04]  /*fb10*/  STL [R1+0x2dc], R92 ;  /* 0x0002dc5c01007387 */ /* 0x0003e80000100800 */
[----:B------:R2:W-:Y:S01]  /*fb20*/  STL [R1+0x2d8], R93 ;  /* 0x0002d85d01007387 */ /* 0x0005e20000100800 */
[----:B0-----:R-:W-:-:S03]  /*fb30*/  @P2 IMAD.MOV.U32 R90, RZ, RZ, R92 ;  /* 0x000000ffff5a2224 */ /* 0x001fc600078e005c */
[----:B-1----:R-:W3:Y:S01]  /*fb40*/  LDL.LU R92, [R1+0x2f0] ;  /* 0x0002f000015c7983 */ /* 0x002ee20000300800 */
[----:B------:R-:W-:-:S03]  /*fb50*/  @P2 IMAD.MOV.U32 R91, RZ, RZ, R93 ;  /* 0x000000ffff5b2224 */ /* 0x000fc600078e005d */
        /* <DEDUP_REMOVED lines=40> */
[C---:B------:R-:W-:Y:S01]  /*fde0*/  ISETP.GT.AND P1, PT, R108.reuse, 0x53, PT ;  /* 0x000000536c00780c */ /* 0x040fe20003f24270 */
[C---:B------:R-:W-:Y:S01]  /*fdf0*/  IMAD.X R92, R89.reuse, 0x1, R92, P6 ;  /* 0x00000001595c7824 */ /* 0x040fe200030e065c */
[----:B------:R-:W-:Y:S01]  /*fe00*/  PRMT R133, RZ, 0x7610, R133 ;  /* 0x00007610ff857816 */ /* 0x000fe20000000085 */
[----:B------:R-:W-:Y:S01]  /*fe10*/  IMAD.X R97, R89, 0x1, R97, P5 ;  /* 0x0000000159617824 */ /* 0x000fe200028e0661 */
[----:B------:R0:W2:Y:S01]  /*fe20*/  @P2 LDG.E.U8 R149, desc[UR20][R90.64] ;  /* 0x000000145a952981 */ /* 0x0000a2000c1e1100 */
[----:B------:R-:W-:-:S03]  /*fe30*/  ISETP.GT.AND P2, PT, R108, 0x54, PT ;  /* 0x000000546c00780c */ /* 0x000fc60003f44270 */
[----:B------:R1:W-:Y:S01]  /*fe40*/  STL [R1+0x2f0], R92 ;  /* 0x0002f05c01007387 */ /* 0x0003e20000100800 */
[----:B------:R-:W-:Y:S01]  /*fe50*/  PRMT R186, RZ, 0x7610, R186 ;  /* 0x00007610ffba7816 */ /* 0x000fe200000000ba */
[----:B0-----:R-:W-:Y:S02]  /*fe60*/  @P4 IMAD.MOV.U32 R90, RZ, RZ, R61 ;  /* 0x000000ffff5a4224 */ /* 0x001fe400078e003d */
[----:B------:R-:W-:Y:S01]  /*fe70*/  @P4 IMAD.MOV.U32 R91, RZ, RZ, R92 ;  /* 0x000000ffff5b4224 */ /* 0x000fe200078e005c */
[----:B---3--:R-:W-:Y:S01]  /*fe80*/  IADD3 R70, P5, PT, R87, R70, RZ ;  /* 0x0000004657467210 */ /* 0x008fe20007fbe0ff */
[----:B------:R0:W-:Y:S04]  /*fe90*/  STL [R1+0x2f8], R97 ;  /* 0x0002f86101007387 */ /* 0x0001e80000100800 */
[----:B-1----:R-:W3:Y:S01]  /*fea0*/  LDL.LU R92, [R1+0x58] ;  /* 0x00005800015c7983 */ /* 0x002ee20000300800 */
[----:B----4-:R-:W-:Y:S01]  /*feb0*/  IMAD.X R96, R89, 0x1, R96, P5 ;  /* 0x0000000159607824 */ /* 0x010fe200028e0660 */
[----:B------:R-:W-:-:S02]  /*fec0*/  IADD3 R94, P6, PT, R87, R94, RZ ;  /* 0x0000005e575e7210 */ /* 0x000fc40007fde0ff */
[----:B------:R1:W4:Y:S04]  /*fed0*/  @P4 LDG.E.U8 R133, desc[UR20][R90.64] ;  /* 0x000000145a854981 */ /* 0x000328000c1e1100 */
[----:B------:R-:W3:Y:S01]  /*fee0*/  LDL.LU R61, [R1+0x5c] ;  /* 0x00005c00013d7983 */ /* 0x000ee20000300800 */
[----:B-1----:R-:W-:Y:S02]  /*fef0*/  @P1 IMAD.MOV.U32 R90, RZ, RZ, R93 ;  /* 0x000000ffff5a1224 */ /* 0x002fe400078e005d */
[----:B------:R-:W-:Y:S01]  /*ff00*/  @P1 IMAD.MOV.U32 R91, RZ, RZ, R97 ;  /* 0x000000ffff5b1224 */ /* 0x000fe200078e0061 */
[----:B------:R-:W4:Y:S04]  /*ff10*/  LDL.LU R93, [R1+0x31c] ;  /* 0x00031c00015d7983 */ /* 0x000f280000300800 */
[----:B------:R-:W-:Y:S04]  /*ff20*/  STL [R1+0x304], R70 ;  /* 0x0003044601007387 */ /* 0x000fe80000100800 */
[----:B------:R1:W-:Y:S04]  /*ff30*/  STL [R1+0x300], R96 ;  /* 0x0003006001007387 */ /* 0x0003e80000100800 */
[----:B------:R1:W4:Y:S04]  /*ff40*/  @P1 LDG.E.U8 R186, desc[UR20][R90.64] ;  /* 0x000000145aba1981 */ /* 0x000328000c1e1100 */
[----:B0-----:R-:W4:Y:S04]  /*ff50*/  LDL.LU R97, [R1+0x318] ;  /* 0x0003180001617983 */ /* 0x001f280000300800 */
[----:B------:R-:W-:Y:S01]  /*ff60*/  STL [R1+0x30c], R94 ;  /* 0x00030c5e01007387 */ /* 0x000fe20000100800 */
[----:B-1----:R-:W-:-:S03]  /*ff70*/  @P2 IMAD.MOV.U32 R91, RZ, RZ, R96 ;  /* 0x000000ffff5b2224 */ /* 0x002fc600078e0060 */
[----:B------:R-:W4:Y:S01]  /*ff80*/  LDL.LU R96, [R1+0x320] ;  /* 0x0003200001607983 */ /* 0x000f220000300800 */
[----:B------:R-:W-:Y:S01]  /*ff90*/  @P2 IMAD.MOV.U32 R90, RZ, RZ, R70 ;  /* 0x000000ffff5a2224 */ /* 0x000fe200078e0046 */
        /* <DEDUP_REMOVED lines=19> */
[----:B------:R-:W-:Y:S02]  /*100d0*/  IMAD.X R92, R89, 0x1, R92, P5 ;  /* 0x00000001595c7824 */ /* 0x000fe400028e065c */
[----:B------:R-:W3:Y:S01]  /*100e0*/  LDL.LU R94, [R1+0x32c] ;  /* 0x00032c00015e7983 */ /* 0x000ee20000300800 */
[----:B0-----:R-:W-:Y:S02]  /*100f0*/  @P1 IMAD.MOV.U32 R90, RZ, RZ, R54 ;  /* 0x000000ffff5a1224 */ /* 0x001fe400078e0036 */
[----:B------:R-:W-:Y:S01]  /*10100*/  @P1 IMAD.MOV.U32 R91, RZ, RZ, R98 ;  /* 0x000000ffff5b1224 */ /* 0x000fe200078e0062 */
[----:B----4-:R-:W-:Y:S01]  /*10110*/  IADD3 R93, P6, PT, R87, R93, RZ ;  /* 0x0000005d575d7210 */ /* 0x010fe20007fde0ff */
[----:B------:R-:W4:Y:S04]  /*10120*/  LDL.LU R54, [R1+0x334] ;  /* 0x0003340001367983 */ /* 0x000f280000300800 */
[----:B------:R0:W4:Y:S04]  /*10130*/  @P1 LDG.E.U8 R183, desc[UR20][R90.64] ;  /* 0x000000145ab71981 */ /* 0x000128000c1e1100 */
[----:B------:R1:W-:Y:S04]  /*10140*/  STL [R1+0x5c], R61 ;  /* 0x00005c3d01007387 */ /* 0x0003e80000100800 */
[----:B------:R2:W-:Y:S01]  /*10150*/  STL [R1+0x58], R92 ;  /* 0x0000585c01007387 */ /* 0x0005e20000100800 */
[----:B0-----:R-:W-:-:S03]  /*10160*/  @P2 IMAD.MOV.U32 R90, RZ, RZ, R61 ;  /* 0x000000ffff5a2224 */ /* 0x001fc600078e003d */
[----:B-1----:R-:W4:Y:S01]  /*10170*/  LDL.LU R61, [R1+0x330] ;  /* 0x00033000013d7983 */ /* 0x002f220000300800 */
[----:B------:R-:W-:-:S03]  /*10180*/  @P2 IMAD.MOV.U32 R91, RZ, RZ, R92 ;  /* 0x000000ffff5b2224 */ /* 0x000fc600078e005c */
        /* <DEDUP_REMOVED lines=17> */
[----:B------:R0:W-:Y:S01]  /*102a0*/  STL [R1+0x320], R96 ;  /* 0x0003206001007387 */ /* 0x0001e20000100800 */
[----:B---3--:R-:W-:-:S03]  /*102b0*/  IADD3 R94, P5, PT, R87, R94, RZ ;  /* 0x0000005e575e7210 */ /* 0x008fc60007fbe0ff */
[----:B-1----:R-:W3:Y:S04]  /*102c0*/  LDL.LU R97, [R1+0x340] ;  /* 0x0003400001617983 */ /* 0x002ee80000300800 */
[----:B------:R1:W3:Y:S01]  /*102d0*/  @P4 LDG.E.U8 R162, desc[UR20][R90.64] ;  /* 0x000000145aa24981 */ /* 0x0002e2000c1e1100 */
[----:B------:R-:W-:Y:S01]  /*102e0*/  IMAD.X R95, R89, 0x1, R95, P5 ;  /* 0x00000001595f7824 */ /* 0x000fe200028e065f */
[----:B----4-:R-:W-:Y:S02]  /*102f0*/  IADD3 R54, P6, PT, R87, R54, RZ ;  /* 0x0000003657367210 */ /* 0x010fe40007fde0ff */
[----:B------:R-:W4:Y:S01]  /*10300*/  LDL.LU R93, [R1+0x344] ;  /* 0x00034400015d7983 */ /* 0x000f220000300800 */
[----:B-1----:R-:W-:Y:S02]  /*10310*/  @P1 IMAD.MOV.U32 R90, RZ, RZ, R70 ;  /* 0x000000ffff5a1224 */ /* 0x002fe400078e0046 */
[----:B------:R-:W-:Y:S01]  /*10320*/  @P1 IMAD.MOV.U32 R91, RZ, RZ, R96 ;  /* 0x000000ffff5b1224 */ /* 0x000fe200078e0060 */
[----:B------:R-:W3:Y:S04]  /*10330*/  LDL.LU R70, [R1+0x34c] ;  /* 0x00034c0001467983 */ /* 0x000ee80000300800 */
[----:B------:R-:W-:Y:S04]  /*10340*/  STL [R1+0x32c], R94 ;  /* 0x00032c5e01007387 */ /* 0x000fe80000100800 */
[----:B------:R1:W-:Y:S04]  /*10350*/  STL [R1+0x328], R95 ;  /* 0x0003285f01007387 */ /* 0x0003e80000100800 */
[----:B------:R1:W3:Y:S04]  /*10360*/  @P1 LDG.E.U8 R148, desc[UR20][R90.64] ;  /* 0x000000145a941981 */ /* 0x0002e8000c1e1100 */
[----:B0-----:R-:W3:Y:S04]  /*10370*/  LDL.LU R96, [R1+0x348] ;  /* 0x0003480001607983 */ /* 0x001ee80000300800 */
[----:B------:R-:W-:Y:S01]  /*10380*/  STL [R1+0x334], R54 ;  /* 0x0003343601007387 */ /* 0x000fe20000100800 */
[----:B-1----:R-:W-:-:S03]  /*10390*/  @P2 IMAD.MOV.U32 R91, RZ, RZ, R95 ;  /* 0x000000ffff5b2224 */ /* 0x002fc600078e005f */
[----:B------:R-:W3:Y:S01]  /*103a0*/  LDL.LU R95, [R1+0x60] ;  /* 0x00006000015f7983 */ /* 0x000ee20000300800 */
[----:B------:R-:W-:Y:S01]  /*103b0*/  @P2 IMAD.MOV.U32 R90, RZ, RZ, R94 ;  /* 0x000000ffff5a2224 */ /* 0x000fe200078e005e */
        /* <DEDUP_REMOVED lines=16> */
[----:B----4-:R-:W-:-:S03]  /*104c0*/  IADD3 R93, P5, PT, R87, R93, RZ ;  /* 0x0000005d575d7210 */ /* 0x010fc60007fbe0ff */
[----:B-1----:R-:W4:Y:S04]  /*104d0*/  LDL.LU R61, [R1+0x350] ;  /* 0x00035000013d7983 */ /* 0x002f280000300800 */
[----:B------:R1:W4:Y:S01]  /*104e0*/  @P4 LDG.E.U8 R177, desc[UR20][R90.64] ;  /* 0x000000145ab14981 */ /* 0x000322000c1e1100 */
[----:B---3--:R-:W-:-:S03]  /*104f0*/  IMAD.X R97, R89, 0x1, R97, P5 ;  /* 0x0000000159617824 */ /* 0x008fc600028e0661 */
[----:B------:R-:W3:Y:S01]  /*10500*/  LDL.LU R54, [R1+0x354] ;  /* 0x0003540001367983 */ /* 0x000ee20000300800 */
[----:B------:R-:W-:Y:S01]  /*10510*/  IADD3 R70, P6, PT, R87, R70, RZ ;  /* 0x0000004657467210 */ /* 0x000fe20007fde0ff */
        /* <DEDUP_REMOVED lines=17> */
[----:B------:R-:W-:-:S02]  /*10630*/  IMAD.X R96, R89, 0x1, R96, P6 ;  /* 0x0000000159607824 */ /* 0x000fc400030e0660 */
[----:B------:R-:W-:Y:S01]  /*10640*/  IMAD.X R95, R89, 0x1, R95, P5 ;  /* 0x00000001595f7824 */ /* 0x000fe200028e065f */
[----:B------:R0:W2:Y:S01]  /*10650*/  @P2 LDG.E.U8 R174, desc[UR20][R90.64] ;  /* 0x000000145aae2981 */ /* 0x0000a2000c1e1100 */
[----:B------:R-:W-:Y:S02]  /*10660*/  PRMT R172, RZ, 0x7610, R172 ;  /* 0x00007610ffac7816 */ /* 0x000fe400000000ac */
[----:B------:R-:W-:Y:S01]  /*10670*/  ISETP.GT.AND P2, PT, R108, 0x60, PT ;  /* 0x000000606c00780c */ /* 0x000fe20003f44270 */
[----:B------:R1:W-:Y:S01]  /*10680*/  STL [R1+0x348], R96 ;  /* 0x0003486001007387 */ /* 0x0003e20000100800 */
[----:B------:R-:W-:-:S03]  /*10690*/  PRMT R171, RZ, 0x7610, R171 ;  /* 0x00007610ffab7816 */ /* 0x000fc600000000ab */
[----:B------:R3:W-:Y:S01]  /*106a0*/  STL [R1+0x60], R95 ;  /* 0x0000605f01007387 */ /* 0x0007e20000100800 */
[----:B0-----:R-:W-:Y:S02]  /*106b0*/  @P4 IMAD.MOV.U32 R90, RZ, RZ, R70 ;  /* 0x000000ffff5a4224 */ /* 0x001fe400078e0046 */
[----:B------:R-:W-:Y:S02]  /*106c0*/  @P4 IMAD.MOV.U32 R91, RZ, RZ, R96 ;  /* 0x000000ffff5b4224 */ /* 0x000fe400078e0060 */
[----:B-1----:R-:W2:Y:S01]  /*106d0*/  LDL.LU R96, [R1+0x368] ;  /* 0x0003680001607983 */ /* 0x002ea20000300800 */
[----:B---3--:R-:W-:-:S03]  /*106e0*/  IADD3 R54, P5, PT, R87, R54, RZ ;  /* 0x0000003657367210 */ /* 0x008fc60007fbe0ff */
[----:B------:R-:W3:Y:S04]  /*106f0*/  LDL.LU R70, [R1+0x36c] ;  /* 0x00036c0001467983 */ /* 0x000ee80000300800 */
[----:B------:R0:W3:Y:S01]  /*10700*/  @P4 LDG.E.U8 R172, desc[UR20][R90.64] ;  /* 0x000000145aac4981 */ /* 0x0000e2000c1e1100 */
[----:B----4-:R-:W-:Y:S01]  /*10710*/  IMAD.X R61, R89, 0x1, R61, P5 ;  /* 0x00000001593d7824 */ /* 0x010fe200028e063d */
[----:B------:R-:W-:Y:S01]  /*10720*/  IADD3 R92, P6, PT, R87, R92, RZ ;  /* 0x0000005c575c7210 */ /* 0x000fe20007fde0ff */
[----:B0-----:R-:W-:Y:S02]  /*10730*/  @P1 IMAD.MOV.U32 R90, RZ, RZ, R94 ;  /* 0x000000ffff5a1224 */ /* 0x001fe400078e005e */
[----:B------:R-:W-:Y:S01]  /*10740*/  @P1 IMAD.MOV.U32 R91, RZ, RZ, R95 ;  /* 0x000000ffff5b1224 */ /* 0x000fe200078e005f */
[----:B------:R-:W4:Y:S04]  /*10750*/  LDL.LU R94, [R1+0x374] ;  /* 0x00037400015e7983 */ /* 0x000f280000300800 */
[----:B------:R-:W-:Y:S04]  /*10760*/  STL [R1+0x354], R54 ;  /* 0x0003543601007387 */ /* 0x000fe80000100800 */
[----:B------:R0:W-:Y:S04]  /*10770*/  STL [R1+0x350], R61 ;  /* 0x0003503d01007387 */ /* 0x0001e80000100800 */
[----:B------:R1:W4:Y:S04]  /*10780*/  @P1 LDG.E.U8 R171, desc[UR20][R90.64] ;  /* 0x000000145aab1981 */ /* 0x000328000c1e1100 */
[----:B------:R-:W4:Y:S04]  /*10790*/  LDL.LU R95, [R1+0x370] ;  /* 0x00037000015f7983 */ /* 0x000f280000300800 */
[----:B------:R2:W-:Y:S01]  /*107a0*/  STL [R1+0x35c], R92 ;  /* 0x00035c5c01007387 */ /* 0x0005e20000100800 */
[----:B-1----:R-:W-:-:S03]  /*107b0*/  @P2 IMAD.MOV.U32 R91, RZ, RZ, R61 ;  /* 0x000000ffff5b2224 */ /* 0x002fc600078e003d */
[----:B0-----:R-:W4:Y:S01]  /*107c0*/  LDL.LU R61, [R1+0x378] ;  /* 0x00037800013d7983 */ /* 0x001f220000300800 */
[----:B------:R-:W-:Y:S01]  /*107d0*/  @P2 IMAD.MOV.U32 R90, RZ, RZ, R54 ;  /* 0x000000ffff5a2224 */ /* 0x000fe200078e0036 */
[----:B--2---:R-:W-:-:S05]  /*107e0*/  IADD3 R93, P5, PT, R87, R93, RZ ;  /* 0x0000005d575d7210 */ /* 0x004fca0007fbe0ff */
[----:B------:R0:W-:Y:S04]  /*107f0*/  STL [R1+0x364], R93 ;  /* 0x0003645d01007387 */ /* 0x0001e80000100800 */
[----:B------:R-:W2:Y:S01]  /*10800*/  LDL.LU R54, [R1+0x37c] ;  /* 0x00037c0001367983 */ /* 0x000ea20000300800 */
[----:B------:R-:W-:Y:S01]  /*10810*/  ISETP.GT.AND P4, PT, R108, 0x61, PT ;  /* 0x000000616c00780c */ /* 0x000fe20003f84270 */
[C---:B------:R-:W-:Y:S01]  /*10820*/  IMAD.X R98, R89.reuse, 0x1, R98, P6 ;  /* 0x0000000159627824 */ /* 0x040fe200030e0662 */
[----:B------:R-:W-:Y:S01]  /*10830*/  PRMT R161, RZ, 0x7610, R161 ;  /* 0x00007610ffa17816 */ /* 0x000fe200000000a1 */
[----:B------:R-:W-:-:S03]  /*10840*/  IMAD.X R97, R89, 0x1, R97, P5 ;  /* 0x0000000159617824 */ /* 0x000fc600028e0661 */
[----:B------:R-:W-:Y:S04]  /*10850*/  STL [R1+0x358], R98 ;  /* 0x0003586201007387 */ /* 0x000fe80000100800 */
[----:B------:R1:W2:Y:S04]  /*10860*/  @P2 LDG.E.U8 R161, desc[UR20][R90.64] ;  /* 0x000000145aa12981 */ /* 0x0002a8000c1e1100 */
[----:B------:R0:W-:Y:S01]  /*10870*/  STL [R1+0x360], R97 ;  /* 0x0003606101007387 */ /* 0x0001e20000100800 */
[----:B-1----:R-:W-:-:S03]  /*10880*/  @P4 IMAD.MOV.U32 R90, RZ, RZ, R92 ;  /* 0x000000ffff5a4224 */ /* 0x002fc600078e005c */
[----:B------:R-:W2:Y:S01]  /*10890*/  LDL.LU R92, [R1+0x384] ;  /* 0x00038400015c7983 */ /* 0x000ea20000300800 */
[C---:B------:R-:W-:Y:S01]  /*108a0*/  ISETP.GT.AND P1, PT, R108.reuse, 0x62, PT ;  /* 0x000000626c00780c */ /* 0x040fe20003f24270 */
[----:B------:R-:W-:Y:S01]  /*108b0*/  @P4 IMAD.MOV.U32 R91, RZ, RZ, R98 ;  /* 0x000000ffff5b4224 */ /* 0x000fe200078e0062 */
[----:B------:R-:W-:Y:S02]  /*108c0*/  PRMT R147, RZ, 0x7610, R147 ;  /* 0x00007610ff937816 */ /* 0x000fe40000000093 */
[----:B---3--:R-:W-:Y:S02]  /*108d0*/  IADD3 R70, P5, PT, R87, R70, RZ ;  /* 0x0000004657467210 */ /* 0x008fe40007fbe0ff */
[----:B------:R-:W-:Y:S02]  /*108e0*/  ISETP.GT.AND P2, PT, R108, 0x63, PT ;  /* 0x000000636c00780c */ /* 0x000fe40003f44270 */
[----:B------:R1:W3:Y:S01]  /*108f0*/  @P4 LDG.E.U8 R147, desc[UR20][R90.64] ;  /* 0x000000145a934981 */ /* 0x0002e2000c1e1100 */
[----:B------:R-:W-:Y:S01]  /*10900*/  IMAD.X R96, R89, 0x1, R96, P5 ;  /* 0x0000000159607824 */ /* 0x000fe200028e0660 */
[----:B------:R-:W-:-:S02]  /*10910*/  PRMT R131, RZ, 0x7610, R131 ;  /* 0x00007610ff837816 */ /* 0x000fc40000000083 */
[----:B----4-:R-:W-:Y:S01]  /*10920*/  IADD3 R94, P6, PT, R87, R94, RZ ;  /* 0x0000005e575e7210 */ /* 0x010fe20007fde0ff */
[----:B-1----:R-:W-:Y:S02]  /*10930*/  @P1 IMAD.MOV.U32 R90, RZ, RZ, R93 ;  /* 0x000000ffff5a1224 */ /* 0x002fe400078e005d */
[----:B0-----:R-:W4:Y:S01]  /*10940*/  LDL.LU R93, [R1+0x380] ;  /* 0x00038000015d7983 */ /* 0x001f220000300800 */
[----:B------:R-:W-:-:S03]  /*10950*/  @P1 IMAD.MOV.U32 R91, RZ, RZ, R97 ;  /* 0x000000ffff5b1224 */ /* 0x000fc600078e0061 */
[----:B------:R-:W3:Y:S04]  /*10960*/  LDL.LU R100, [R1+0x68] ;  /* 0x0000680001647983 */ /* 0x000ee80000300800 */
[----:B------:R-:W-:Y:S04]  /*10970*/  STL [R1+0x36c], R70 ;  /* 0x00036c4601007387 */ /* 0x000fe80000100800 */
[----:B------:R0:W-:Y:S04]  /*10980*/  STL [R1+0x368], R96 ;  /* 0x0003686001007387 */ /* 0x0001e80000100800 */
[----:B------:R-:W3:Y:S04]  /*10990*/  LDL.LU R97, [R1+0x6c] ;  /* 0x00006c0001617983 */ /* 0x000ee80000300800 */
[----:B------:R1:W3:Y:S04]  /*109a0*/  @P1 LDG.E.U8 R131, desc[UR20][R90.64] ;  /* 0x000000145a831981 */ /* 0x0002e8000c1e1100 */
[----:B------:R-:W-:Y:S01]  /*109b0*/  STL [R1+0x374], R94 ;  /* 0x0003745e01007387 */ /* 0x000fe20000100800 */
[----:B-1----:R-:W-:-:S03]  /*109c0*/  @P2 IMAD.MOV.U32 R91, RZ, RZ, R96 ;  /* 0x000000ffff5b2224 */ /* 0x002fc600078e0060 */
[----:B0-----:R-:W3:Y:S01]  /*109d0*/  LDL.LU R96, [R1+0x388] ;  /* 0x0003880001607983 */ /* 0x001ee20000300800 */
[----:B------:R-:W-:Y:S01]  /*109e0*/  @P2 IMAD.MOV.U32 R90, RZ, RZ, R70 ;  /* 0x000000ffff5a2224 */ /* 0x000fe200078e0046 */
[----:B--2---:R-:W-:-:S05]  /*109f0*/  IADD3 R54, P5, PT, R87, R54, RZ ;  /* 0x0000003657367210 */ /* 0x004fca0007fbe0ff */
[----:B------:R-:W-:Y:S04]  /*10a00*/  STL [R1+0x37c], R54 ;  /* 0x00037c3601007387 */ /* 0x000fe80000100800 */
[----:B------:R-:W2:Y:S01]  /*10a10*/  LDL.LU R70, [R1+0x38c] ;  /* 0x00038c0001467983 */ /* 0x000ea20000300800 */
[C---:B------:R-:W-:Y:S01]  /*10a20*/  IMAD.X R95, R89.reuse, 0x1, R95, P6 ;  /* 0x00000001595f7824 */ /* 0x040fe200030e065f */
[C---:B------:R-:W-:Y:S01]  /*10a30*/  ISETP.GT.AND P4, PT, R108.reuse, 0x64, PT ;  /* 0x000000646c00780c */ /* 0x040fe20003f84270 */
[----:B------:R-:W-:Y:S01]  /*10a40*/  IMAD.X R61, R89, 0x1, R61, P5 ;  /* 0x00000001593d7824 */ /* 0x000fe200028e063d */
[----:B------:R-:W-:Y:S02]  /*10a50*/  PRMT R170, RZ, 0x7610, R170 ;  /* 0x00007610ffaa7816 */ /* 0x000fe400000000aa */
[----:B------:R-:W-:Y:S04]  /*10a60*/  STL [R1+0x370], R95 ;  /* 0x0003705f01007387 */ /* 0x000fe80000100800 */
[----:B------:R0:W-:Y:S01]  /*10a70*/  STL [R1+0x378], R61 ;  /* 0x0003783d01007387 */ /* 0x0001e20000100800 */
[----:B------:R-:W-:-:S03]  /*10a80*/  ISETP.GT.AND P1, PT, R108, 0x65, PT ;  /* 0x000000656c00780c */ /* 0x000fc60003f24270 */
[----:B------:R-:W2:Y:S04]  /*10a90*/  LDL.LU R99, [R1+0x390] ;  /* 0x0003900001637983 */ /* 0x000ea80000300800 */
[----:B------:R-:W2:Y:S01]  /*10aa0*/  LDL.LU R98, [R1+0x394] ;  /* 0x0003940001627983 */ /* 0x000ea20000300800 */
[----:B------:R-:W-:-:S03]  /*10ab0*/  PRMT R167, RZ, 0x7610, R167 ;  /* 0x00007610ffa77816 */ /* 0x000fc600000000a7 */
[----:B------:R1:W2:Y:S02]  /*10ac0*/  @P2 LDG.E.U8 R170, desc[UR20][R90.64] ;  /* 0x000000145aaa2981 */ /* 0x0002a4000c1e1100 */
[----:B-1----:R-:W-:Y:S02]  /*10ad0*/  @P4 IMAD.MOV.U32 R90, RZ, RZ, R94 ;  /* 0x000000ffff5a4224 */ /* 0x002fe400078e005e */
[----:B------:R-:W-:-:S05]  /*10ae0*/  @P4 IMAD.MOV.U32 R91, RZ, RZ, R95 ;  /* 0x000000ffff5b4224 */ /* 0x000fca00078e005f */
[----:B------:R1:W2:Y:S01]  /*10af0*/  @P4 LDG.E.U8 R167, desc[UR20][R90.64] ;  /* 0x000000145aa74981 */ /* 0x0002a2000c1e1100 */
[----:B------:R-:W-:Y:S01]  /*10b00*/  IADD3 R92, P4, PT, R87, R92, RZ ;  /* 0x0000005c575c7210 */ /* 0x000fe20007f9e0ff */
[----:B-1----:R-:W-:Y:S02]  /*10b10*/  @P1 IMAD.MOV.U32 R91, RZ, RZ, R61 ;  /* 0x000000ffff5b1224 */ /* 0x002fe400078e003d */
[----:B0-----:R-:W2:Y:S01]  /*10b20*/  LDL.LU R61, [R1+0x398] ;  /* 0x00039800013d7983 */ /* 0x001ea20000300800 */
[----:B------:R-:W-:-:S03]  /*10b30*/  @P1 IMAD.MOV.U32 R90, RZ, RZ, R54 ;  /* 0x000000ffff5a1224 */ /* 0x000fc600078e0036 */
[----:B------:R-:W-:Y:S04]  /*10b40*/  STL [R1+0x384], R92 ;  /* 0x0003845c01007387 */ /* 0x000fe80000100800 */
[----:B------:R-:W2:Y:S01]  /*10b50*/  LDL.LU R54, [R1+0x39c] ;  /* 0x00039c0001367983 */ /* 0x000ea20000300800 */
[----:B------:R-:W-:Y:S01]  /*10b60*/  PRMT R165, RZ, 0x7610, R165 ;  /* 0x00007610ffa57816 */ /* 0x000fe200000000a5 */
[----:B----4-:R-:W-:Y:S01]  /*10b70*/  IMAD.X R93, R89, 0x1, R93, P4 ;  /* 0x00000001595d7824 */ /* 0x010fe200020e065d */
[C---:B------:R-:W-:Y:S02]  /*10b80*/  ISETP.GT.AND P2, PT, R108.reuse, 0x66, PT ;  /* 0x000000666c00780c */ /* 0x040fe40003f44270 */
[----:B------:R-:W-:Y:S02]  /*10b90*/  ISETP.GT.AND P5, PT, R108, 0x67, PT ;  /* 0x000000676c00780c */ /* 0x000fe40003fa4270 */
[----:B------:R0:W4:Y:S01]  /*10ba0*/  @P1 LDG.E.U8 R165, desc[UR20][R90.64] ;  /* 0x000000145aa51981 */ /* 0x000122000c1e1100 */
[----:B---3--:R-:W-:-:S03]  /*10bb0*/  IADD3 R97, P1, PT, R87, R97, RZ ;  /* 0x0000006157617210 */ /* 0x008fc60007f3e0ff */
[----:B------:R1:W-:Y:S04]  /*10bc0*/  STL [R1+0x380], R93 ;  /* 0x0003805d01007387 */ /* 0x0003e80000100800 */
[----:B------:R-:W3:Y:S01]  /*10bd0*/  LDL.LU R95, [R1+0x3a0] ;  /* 0x0003a000015f7983 */ /* 0x000ee20000300800 */
[----:B------:R-:W-:-:S03]  /*10be0*/  IMAD.X R100, R89, 0x1, R100, P1 ;  /* 0x0000000159647824 */ /* 0x000fc600008e0664 */
[----:B------:R-:W3:Y:S01]  /*10bf0*/  LDL.LU R94, [R1+0x3a4] ;  /* 0x0003a400015e7983 */ /* 0x000ee20000300800 */
[----:B0-----:R-:W-:-:S03]  /*10c00*/  PRMT R90, RZ, 0x7610, R90 ;  /* 0x00007610ff5a7816 */ /* 0x001fc6000000005a */
[----:B------:R-:W-:Y:S04]  /*10c10*/  STL [R1+0x6c], R97 ;  /* 0x00006c6101007387 */ /* 0x000fe80000100800 */
[----:B------:R1:W3:Y:S04]  /*10c20*/  @P2 LDG.E.U8 R90, desc[UR20][R92.64] ;  /* 0x000000145c5a2981 */ /* 0x0002e8000c1e1100 */
[----:B------:R0:W-:Y:S01]  /*10c30*/  STL [R1+0x68], R100 ;  /* 0x0000686401007387 */ /* 0x0001e20000100800 */
[----:B-1----:R-:W-:Y:S02]  /*10c40*/  @P5 IMAD.MOV.U32 R93, RZ, RZ, R100 ;  /* 0x000000ffff5d5224 */ /* 0x002fe400078e0064 */
[----:B------:R-:W-:Y:S01]  /*10c50*/  @P5 IMAD.MOV.U32 R92, RZ, RZ, R97 ;  /* 0x000000ffff5c5224 */ /* 0x000fe200078e0061 */
[----:B0-----:R-:W4:Y:S01]  /*10c60*/  LDL.LU R100, [R1+0x3a8] ;  /* 0x0003a80001647983 */ /* 0x001f220000300800 */
[----:B------:R-:W-:-:S02]  /*10c70*/  ISETP.GT.AND P2, PT, R108, 0x68, PT ;  /* 0x000000686c00780c */ /* 0x000fc40003f44270 */
[----:B------:R-:W-:-:S06]  /*10c80*/  PRMT R91, RZ, 0x7610, R91 ;  /* 0x00007610ff5b7816 */ /* 0x000fcc000000005b */
[----:B------:R0:W4:Y:S01]  /*10c90*/  @P5 LDG.E.U8 R91, desc[UR20][R92.64] ;  /* 0x000000145c5b5981 */ /* 0x000122000c1e1100 */
[----:B--2---:R-:W-:-:S05]  /*10ca0*/  IADD3 R70, P1, PT, R87, R70, RZ ;  /* 0x0000004657467210 */ /* 0x004fca0007f3e0ff */
[----:B------:R-:W-:Y:S01]  /*10cb0*/  IMAD.X R96, R89, 0x1, R96, P1 ;  /* 0x0000000159607824 */ /* 0x000fe200008e0660 */
[----:B------:R-:W-:Y:S04]  /*10cc0*/  STL [R1+0x38c], R70 ;  /* 0x00038c4601007387 */ /* 0x000fe80000100800 */
[----:B------:R1:W-:Y:S04]  /*10cd0*/  STL [R1+0x388], R96 ;  /* 0x0003886001007387 */ /* 0x0003e80000100800 */
[----:B------:R-:W2:Y:S01]  /*10ce0*/  LDL.LU R97, [R1+0x3ac] ;  /* 0x0003ac0001617983 */ /* 0x000ea20000300800 */
[----:B0-----:R-:W-:-:S02]  /*10cf0*/  @P2 IMAD.MOV.U32 R93, RZ, RZ, R96 ;  /* 0x000000ffff5d2224 */ /* 0x001fc400078e0060 */
[----:B------:R-:W-:Y:S01]  /*10d00*/  @P2 IMAD.MOV.U32 R92, RZ, RZ, R70 ;  /* 0x000000ffff5c2224 */ /* 0x000fe200078e0046 */
[----:B-1----:R-:W4:Y:S04]  /*10d10*/  LDL.LU R96, [R1+0x3b0] ;  /* 0x0003b00001607983 */ /* 0x002f280000300800 */
[----:B------:R-:W4:Y:S01]  /*10d20*/  LDL.LU R70, [R1+0x3b4] ;  /* 0x0003b40001467983 */ /* 0x000f220000300800 */
[----:B------:R-:W-:-:S06]  /*10d30*/  PRMT R160, RZ, 0x7610, R160 ;  /* 0x00007610ffa07816 */ /* 0x000fcc00000000a0 */
[----:B------:R0:W4:Y:S01]  /*10d40*/  @P2 LDG.E.U8 R160, desc[UR20][R92.64] ;  /* 0x000000145ca02981 */ /* 0x000122000c1e1100 */
[----:B------:R-:W-:Y:S02]  /*10d50*/  ISETP.GT.AND P2, PT, R108, 0x69, PT ;  /* 0x000000696c00780c */ /* 0x000fe40003f44270 */
[----:B------:R-:W-:Y:S02]  /*10d60*/  IADD3 R98, P1, PT, R87, R98, RZ ;  /* 0x0000006257627210 */ /* 0x000fe40007f3e0ff */
[----:B------:R-:W-:-:S03]  /*10d70*/  PRMT R146, RZ, 0x7610, R146 ;  /* 0x00007610ff927816 */ /* 0x000fc60000000092 */
[----:B------:R-:W-:-:S06]  /*10d80*/  IMAD.X R99, R89, 0x1, R99, P1 ;  /* 0x0000000159637824 */ /* 0x000fcc00008e0663 */
[----:B0-----:R-:W-:Y:S02]  /*10d90*/  @P2 IMAD.MOV.U32 R92, RZ, RZ, R98 ;  /* 0x000000ffff5c2224 */ /* 0x001fe400078e0062 */
[----:B------:R-:W-:-:S05]  /*10da0*/  @P2 IMAD.MOV.U32 R93, RZ, RZ, R99 ;  /* 0x000000ffff5d2224 */ /* 0x000fca00078e0063 */
[----:B------:R0:W4:Y:S01]  /*10db0*/  @P2 LDG.E.U8 R146, desc[UR20][R92.64] ;  /* 0x000000145c922981 */ /* 0x000122000c1e1100 */
[----:B------:R-:W-:Y:S02]  /*10dc0*/  ISETP.GT.AND P2, PT, R108, 0x6a, PT ;  /* 0x0000006a6c00780c */ /* 0x000fe40003f44270 */
[----:B------:R-:W-:Y:S01]  /*10dd0*/  IADD3 R54, P1, PT, R87, R54, RZ ;  /* 0x0000003657367210 */ /* 0x000fe20007f3e0ff */
[----:B------:R-:W-:Y:S04]  /*10de0*/  STL [R1+0x394], R98 ;  /* 0x0003946201007387 */ /* 0x000fe80000100800 */
[----:B------:R-:W-:Y:S01]  /*10df0*/  IMAD.X R61, R89, 0x1, R61, P1 ;  /* 0x00000001593d7824 */ /* 0x000fe200008e063d */
[----:B------:R-:W-:Y:S05]  /*10e00*/  STL [R1+0x390], R99 ;  /* 0x0003906301007387 */ /* 0x000fea0000100800 */
[----:B0-----:R-:W-:-:S02]  /*10e10*/  @P2 IMAD.MOV.U32 R92, RZ, RZ, R54 ;  /* 0x000000ffff5c2224 */ /* 0x001fc400078e0036 */
[----:B------:R-:W-:Y:S01]  /*10e20*/  @P2 IMAD.MOV.U32 R93, RZ, RZ, R61 ;  /* 0x000000ffff5d2224 */ /* 0x000fe200078e003d */
[----:B------:R-:W-:Y:S04]  /*10e30*/  STL [R1+0x39c], R54 ;  /* 0x00039c3601007387 */ /* 0x000fe80000100800 */
[----:B------:R0:W-:Y:S04]  /*10e40*/  STL [R1+0x398], R61 ;  /* 0x0003983d01007387 */ /* 0x0001e80000100800 */
[----:B0-----:R-:W4:Y:S04]  /*10e50*/  LDL.LU R61, [R1+0x3b8] ;  /* 0x0003b800013d7983 */ /* 0x001f280000300800 */
[----:B------:R-:W4:Y:S01]  /*10e60*/  LDL.LU R54, [R1+0x3bc] ;  /* 0x0003bc0001367983 */ /* 0x000f220000300800 */
[----:B------:R-:W-:-:S02]  /*10e70*/  PRMT R130, RZ, 0x7610, R130 ;  /* 0x00007610ff827816 */ /* 0x000fc40000000082 */
[----:B---3--:R-:W-:-:S04]  /*10e80*/  IADD3 R94, P1, PT, R87, R94, RZ ;  /* 0x0000005e575e7210 */ /* 0x008fc80007f3e0ff */
[----:B------:R0:W3:Y:S01]  /*10e90*/  @P2 LDG.E.U8 R130, desc[UR20][R92.64] ;  /* 0x000000145c822981 */ /* 0x0000e2000c1e1100 */
[----:B------:R-:W-:Y:S01]  /*10ea0*/  ISETP.GT.AND P2, PT, R108, 0x6b, PT ;  /* 0x0000006b6c00780c */ /* 0x000fe20003f44270 */
[----:B------:R-:W-:Y:S01]  /*10eb0*/  IMAD.X R95, R89, 0x1, R95, P1 ;  /* 0x00000001595f7824 */ /* 0x000fe200008e065f */
[----:B0-----:R-:W-:-:S11]  /*10ec0*/  PRMT R92, RZ, 0x7610, R92 ;  /* 0x00007610ff5c7816 */ /* 0x001fd6000000005c */
[----:B------:R0:W3:Y:S01]  /*10ed0*/  @P2 LDG.E.U8 R92, desc[UR20][R94.64] ;  /* 0x000000145e5c2981 */ /* 0x0000e2000c1e1100 */
[----:B------:R-:W-:Y:S02]  /*10ee0*/  ISETP.GT.AND P2, PT, R108, 0x6c, PT ;  /* 0x0000006c6c00780c */ /* 0x000fe40003f44270 */
[----:B------:R-:W-:Y:S01]  /*10ef0*/  PRMT R93, RZ, 0x7610, R93 ;  /* 0x00007610ff5d7816 */ /* 0x000fe2000000005d */
[----:B------:R0:W-:Y:S04]  /*10f00*/  STL [R1+0x3a4], R94 ;  /* 0x0003a45e01007387 */ /* 0x0001e80000100800 */
[----:B------:R1:W-:Y:S04]  /*10f10*/  STL [R1+0x3a0], R95 ;  /* 0x0003a05f01007387 */ /* 0x0003e80000100800 */
[----:B------:R-:W3:Y:S04]  /*10f20*/  LDL.LU R99, [R1+0x70] ;  /* 0x0000700001637983 */ /* 0x000ee80000300800 */
[----:B------:R-:W3:Y:S01]  /*10f30*/  LDL.LU R98, [R1+0x74] ;  /* 0x0000740001627983 */ /* 0x000ee20000300800 */
[----:B--2---:R-:W-:-:S05]  /*10f40*/  IADD3 R97, P1, PT, R87, R97, RZ ;  /* 0x0000006157617210 */ /* 0x004fca0007f3e0ff */
[----:B----4-:R-:W-:Y:S02]  /*10f50*/  IMAD.X R100, R89, 0x1, R100, P1 ;  /* 0x0000000159647824 */ /* 0x010fe400008e0664 */
[----:B0-----:R-:W-:Y:S02]  /*10f60*/  @P2 IMAD.MOV.U32 R94, RZ, RZ, R97 ;  /* 0x000000ffff5e2224 */ /* 0x001fe400078e0061 */
[----:B-1----:R-:W-:Y:S01]  /*10f70*/  @P2 IMAD.MOV.U32 R95, RZ, RZ, R100 ;  /* 0x000000ffff5f2224 */ /* 0x002fe200078e0064 */
[----:B------:R-:W-:-:S04]  /*10f80*/  IADD3 R70, P1, PT, R87, R70, RZ ;  /* 0x0000004657467210 */ /* 0x000fc80007f3e0ff */
[----:B------:R0:W2:Y:S01]  /*10f90*/  @P2 LDG.E.U8 R93, desc[UR20][R94.64] ;  /* 0x000000145e5d2981 */ /* 0x0000a2000c1e1100 */
[----:B------:R-:W-:Y:S01]  /*10fa0*/  ISETP.GT.AND P2, PT, R108, 0x6d, PT ;  /* 0x0000006d6c00780c */ /* 0x000fe20003f44270 */
[----:B------:R-:W-:Y:S02]  /*10fb0*/  IMAD.X R96, R89, 0x1, R96, P1 ;  /* 0x0000000159607824 */ /* 0x000fe400008e0660 */
[----:B------:R1:W-:Y:S04]  /*10fc0*/  STL [R1+0x3ac], R97 ;  /* 0x0003ac6101007387 */ /* 0x0003e80000100800 */
[----:B------:R4:W-:Y:S06]  /*10fd0*/  STL [R1+0x3a8], R100 ;  /* 0x0003a86401007387 */ /* 0x0009ec0000100800 */
[----:B-1----:R-:W-:Y:S01]  /*10fe0*/  @P2 IMAD.MOV.U32 R97, RZ, RZ, R96 ;  /* 0x000000ffff612224 */ /* 0x002fe200078e0060 */
[----:B----4-:R-:W4:Y:S04]  /*10ff0*/  LDL.LU R100, [R1+0x3c0] ;  /* 0x0003c00001647983 */ /* 0x010f280000300800 */
[----:B------:R-:W-:Y:S04]  /*11000*/  STL [R1+0x3b4], R70 ;  /* 0x0003b44601007387 */ /* 0x000fe80000100800 */
[----:B------:R1:W-:Y:S02]  /*11010*/  STL [R1+0x3b0], R96 ;  /* 0x0003b06001007387 */ /* 0x0003e40000100800 */
[----:B-1----:R-:W-:-:S02]  /*11020*/  @P2 IMAD.MOV.U32 R96, RZ, RZ, R70 ;  /* 0x000000ffff602224 */ /* 0x002fc400078e0046 */
[----:B------:R-:W2:Y:S01]  /*11030*/  LDL.LU R70, [R1+0x3c4] ;  /* 0x0003c40001467983 */ /* 0x000ea20000300800 */
[----:B0-----:R-:W-:-:S03]  /*11040*/  PRMT R94, RZ, 0x7610, R94 ;  /* 0x00007610ff5e7816 */ /* 0x001fc6000000005e */
[----:B------:R-:W4:Y:S04]  /*11050*/  LDL.LU R104, [R1+0x3c8] ;  /* 0x0003c80001687983 */ /* 0x000f280000300800 */
[----:B------:R0:W4:Y:S01]  /*11060*/  @P2 LDG.E.U8 R94, desc[UR20][R96.64] ;  /* 0x00000014605e2981 */ /* 0x000122000c1e1100 */
[----:B------:R-:W-:Y:S02]  /*11070*/  ISETP.GT.AND P2, PT, R108, 0x6e, PT ;  /* 0x0000006e6c00780c */ /* 0x000fe40003f44270 */
[----:B------:R-:W-:-:S05]  /*11080*/  IADD3 R54, P1, PT, R87, R54, RZ ;  /* 0x0000003657367210 */ /* 0x000fca0007f3e0ff */
[----:B------:R-:W-:Y:S01]  /*11090*/  IMAD.X R61, R89, 0x1, R61, P1 ;  /* 0x00000001593d7824 */ /* 0x000fe200008e063d */
[----:B------:R-:W-:Y:S05]  /*110a0*/  STL [R1+0x3bc], R54 ;  /* 0x0003bc3601007387 */ /* 0x000fea0000100800 */
[----:B0-----:R-:W-:Y:S01]  /*110b0*/  @P2 IMAD.MOV.U32 R97, RZ, RZ, R61 ;  /* 0x000000ffff612224 */ /* 0x001fe200078e003d */
[----:B------:R0:W-:Y:S04]  /*110c0*/  STL [R1+0x3b8], R61 ;  /* 0x0003b83d01007387 */ /* 0x0001e80000100800 */
[----:B0-----:R-:W4:Y:S01]  /*110d0*/  LDL.LU R61, [R1+0x3cc] ;  /* 0x0003cc00013d7983 */ /* 0x001f220000300800 */
[----:B------:R-:W-:Y:S01]  /*110e0*/  @P2 IMAD.MOV.U32 R96, RZ, RZ, R54 ;  /* 0x000000ffff602224 */ /* 0x000fe200078e0036 */
[----:B------:R-:W-:-:S02]  /*110f0*/  PRMT R95, RZ, 0x7610, R95 ;  /* 0x00007610ff5f7816 */ /* 0x000fc4000000005f */
[----:B------:R-:W4:Y:S04]  /*11100*/  LDL.LU R103, [R1+0x3d0] ;  /* 0x0003d00001677983 */ /* 0x000f280000300800 */
[----:B------:R-:W4:Y:S04]  /*11110*/  LDL.LU R54, [R1+0x3d4] ;  /* 0x0003d40001367983 */ /* 0x000f280000300800 */
[----:B------:R0:W4:Y:S01]  /*11120*/  @P2 LDG.E.U8 R95, desc[UR20][R96.64] ;  /* 0x00000014605f2981 */ /* 0x000122000c1e1100 */
[----:B------:R-:W-:Y:S02]  /*11130*/  ISETP.GT.AND P2, PT, R108, 0x6f, PT ;  /* 0x0000006f6c00780c */ /* 0x000fe40003f44270 */
[----:B---3--:R-:W-:-:S05]  /*11140*/  IADD3 R98, P1, PT, R87, R98, RZ ;  /* 0x0000006257627210 */ /* 0x008fca0007f3e0ff */
[----:B------:R-:W-:Y:S01]  /*11150*/  IMAD.X R99, R89, 0x1, R99, P1 ;  /* 0x0000000159637824 */ /* 0x000fe200008e0663 */
[----:B0-----:R-:W-:Y:S01]  /*11160*/  PRMT R96, RZ, 0x7610, R96 ;  /* 0x00007610ff607816 */ /* 0x001fe20000000060 */
[----:B------:R0:W-:Y:S04]  /*11170*/  STL [R1+0x74], R98 ;  /* 0x0000746201007387 */ /* 0x0001e80000100800 */
[----:B------:R1:W-:Y:S04]  /*11180*/  STL [R1+0x70], R99 ;  /* 0x0000706301007387 */ /* 0x0003e80000100800 */
[----:B------:R-:W3:Y:S04]  /*11190*/  LDL.LU R102, [R1+0x3d8] ;  /* 0x0003d80001667983 */ /* 0x000ee80000300800 */
[----:B------:R-:W3:Y:S04]  /*111a0*/  LDL.LU R101, [R1+0x3dc] ;  /* 0x0003dc0001657983 */ /* 0x000ee80000300800 */
[----:B------:R0:W3:Y:S01]  /*111b0*/  @P2 LDG.E.U8 R96, desc[UR20][R98.64] ;  /* 0x0000001462602981 */ /* 0x0000e2000c1e1100 */
[----:B------:R-:W-:-:S02]  /*111c0*/  ISETP.GT.AND P2, PT, R108, 0x70, PT ;  /* 0x000000706c00780c */ /* 0x000fc40003f44270 */
[----:B--2---:R-:W-:-:S05]  /*111d0*/  IADD3 R70, P1, PT, R87, R70, RZ ;  /* 0x0000004657467210 */ /* 0x004fca0007f3e0ff */
[----:B----4-:R-:W-:Y:S01]  /*111e0*/  IMAD.X R100, R89, 0x1, R100, P1 ;  /* 0x0000000159647824 */ /* 0x010fe200008e0664 */
[----:B------:R-:W-:Y:S05]  /*111f0*/  STL [R1+0x3c4], R70 ;  /* 0x0003c44601007387 */ /* 0x000fea0000100800 */
[----:B0-----:R-:W-:Y:S02]  /*11200*/  @P2 IMAD.MOV.U32 R98, RZ, RZ, R70 ;  /* 0x000000ffff622224 */ /* 0x001fe400078e0046 */
[----:B-1----:R-:W-:Y:S01]  /*11210*/  @P2 IMAD.MOV.U32 R99, RZ, RZ, R100 ;  /* 0x000000ffff632224 */ /* 0x002fe200078e0064 */
[----:B------:R0:W-:Y:S04]  /*11220*/  STL [R1+0x3c0], R100 ;  /* 0x0003c06401007387 */ /* 0x0001e80000100800 */
[----:B0-----:R-:W2:Y:S04]  /*11230*/  LDL.LU R100, [R1+0x3e0] ;  /* 0x0003e00001647983 */ /* 0x001ea80000300800 */
[----:B------:R-:W4:Y:S01]  /*11240*/  LDL.LU R70, [R1+0x3e4] ;  /* 0x0003e40001467983 */ /* 0x000f220000300800 */
[----:B------:R-:W-:-:S06]  /*11250*/  PRMT R166, RZ, 0x7610, R166 ;  /* 0x00007610ffa67816 */ /* 0x000fcc00000000a6 */
[----:B------:R0:W2:Y:S01]  /*11260*/  @P2 LDG.E.U8 R166, desc[UR20][R98.64] ;  /* 0x0000001462a62981 */ /* 0x0000a2000c1e1100 */
[----:B------:R-:W-:Y:S02]  /*11270*/  ISETP.GT.AND P2, PT, R108, 0x71, PT ;  /* 0x000000716c00780c */ /* 0x000fe40003f44270 */
[----:B------:R-:W-:Y:S02]  /*11280*/  IADD3 R61, P1, PT, R87, R61, RZ ;  /* 0x0000003d573d7210 */ /* 0x000fe40007f3e0ff */
[----:B------:R-:W-:-:S03]  /*11290*/  PRMT R145, RZ, 0x7610, R145 ;  /* 0x00007610ff917816 */ /* 0x000fc60000000091 */
[----:B------:R-:W-:-:S06]  /*112a0*/  IMAD.X R104, R89, 0x1, R104, P1 ;  /* 0x0000000159687824 */ /* 0x000fcc00008e0668 */
[----:B0-----:R-:W-:Y:S02]  /*112b0*/  @P2 IMAD.MOV.U32 R98, RZ, RZ, R61 ;  /* 0x000000ffff622224 */ /* 0x001fe400078e003d */
[----:B------:R-:W-:-:S05]  /*112c0*/  @P2 IMAD.MOV.U32 R99, RZ, RZ, R104 ;  /* 0x000000ffff632224 */ /* 0x000fca00078e0068 */
[----:B------:R0:W2:Y:S01]  /*112d0*/  @P2 LDG.E.U8 R145, desc[UR20][R98.64] ;  /* 0x0000001462912981 */ /* 0x0000a2000c1e1100 */
[----:B------:R-:W-:Y:S02]  /*112e0*/  ISETP.GT.AND P2, PT, R108, RZ, PT ;  /* 0x000000ff6c00720c */ /* 0x000fe40003f44270 */
[----:B------:R-:W-:Y:S02]  /*112f0*/  IADD3 R3, P1, PT, R87, R3, RZ ;  /* 0x0000000357037210 */ /* 0x000fe40007f3e0ff */
[----:B------:R-:W-:-:S03]  /*11300*/  PRMT R119, RZ, 0x7610, R119 ;  /* 0x00007610ff777816 */ /* 0x000fc60000000077 */
[----:B------:R-:W-:-:S06]  /*11310*/  IMAD.X R2, R89, 0x1, R2, P1 ;  /* 0x0000000159027824 */ /* 0x000fcc00008e0602 */
[----:B0-----:R-:W-:Y:S02]  /*11320*/  @P2 IMAD.MOV.U32 R98, RZ, RZ, R3 ;  /* 0x000000ffff622224 */ /* 0x001fe400078e0003 */
[----:B------:R-:W-:-:S05]  /*11330*/  @P2 IMAD.MOV.U32 R99, RZ, RZ, R2 ;  /* 0x000000ffff632224 */ /* 0x000fca00078e0002 */
[----:B------:R0:W2:Y:S01]  /*11340*/  @P2 LDG.E.U8 R119, desc[UR20][R98.64] ;  /* 0x0000001462772981 */ /* 0x0000a2000c1e1100 */
[----:B------:R-:W-:Y:S02]  /*11350*/  ISETP.GT.AND P2, PT, R108, 0x72, PT ;  /* 0x000000726c00780c */ /* 0x000fe40003f44270 */
[----:B------:R-:W-:Y:S01]  /*11360*/  IADD3 R54, P1, PT, R87, R54, RZ ;  /* 0x0000003657367210 */ /* 0x000fe20007f3e0ff */
[----:B------:R1:W-:Y:S01]  /*11370*/  STL [R1+0x3cc], R61 ;  /* 0x0003cc3d01007387 */ /* 0x0003e20000100800 */
[----:B------:R-:W-:-:S03]  /*11380*/  PRMT R129, RZ, 0x7610, R129 ;  /* 0x00007610ff817816 */ /* 0x000fc60000000081 */
[----:B------:R-:W-:Y:S01]  /*11390*/  IMAD.X R103, R89, 0x1, R103, P1 ;  /* 0x0000000159677824 */ /* 0x000fe200008e0667 */
[----:B------:R-:W-:Y:S05]  /*113a0*/  STL [R1+0x3c8], R104 ;  /* 0x0003c86801007387 */ /* 0x000fea0000100800 */
[----:B0-----:R-:W-:Y:S01]  /*113b0*/  @P2 IMAD.MOV.U32 R98, RZ, RZ, R54 ;  /* 0x000000ffff622224 */ /* 0x001fe200078e0036 */
[----:B-1----:R-:W2:Y:S01]  /*113c0*/  LDL.LU R61, [R1+0x3e8] ;  /* 0x0003e800013d7983 */ /* 0x002ea20000300800 */
[----:B------:R-:W-:-:S03]  /*113d0*/  @P2 IMAD.MOV.U32 R99, RZ, RZ, R103 ;  /* 0x000000ffff632224 */ /* 0x000fc600078e0067 */
[----:B------:R0:W-:Y:S04]  /*113e0*/  STL [R1+0x3d4], R54 ;  /* 0x0003d43601007387 */ /* 0x0001e80000100800 */
[----:B------:R1:W-:Y:S04]  /*113f0*/  STL [R1+0x3d0], R103 ;  /* 0x0003d06701007387 */ /* 0x0003e80000100800 */
[----:B------:R1:W2:Y:S01]  /*11400*/  @P2 LDG.E.U8 R129, desc[UR20][R98.64] ;  /* 0x0000001462812981 */ /* 0x0002a2000c1e1100 */
[----:B------:R-:W-:-:S03]  /*11410*/  ISETP.GT.AND P2, PT, R108, 0x73, PT ;  /* 0x000000736c00780c */ /* 0x000fc60003f44270 */
[----:B0-----:R-:W2:Y:S01]  /*11420*/  LDL.LU R54, [R1+0x3ec] ;  /* 0x0003ec0001367983 */ /* 0x001ea20000300800 */
[----:B---3--:R-:W-:Y:S02]  /*11430*/  IADD3 R101, P1, PT, R87, R101, RZ ;  /* 0x0000006557657210 */ /* 0x008fe40007f3e0ff */
[----:B------:R-:W-:Y:S01]  /*11440*/  PRMT R97, RZ, 0x7610, R97 ;  /* 0x00007610ff617816 */ /* 0x000fe20000000061 */
[----:B-1----:R-:W3:Y:S02]  /*11450*/  LDL.LU R103, [R1+0x78] ;  /* 0x0000780001677983 */ /* 0x002ee40000300800 */
[----:B------:R-:W-:Y:S02]  /*11460*/  IMAD.X R102, R89, 0x1, R102, P1 ;  /* 0x0000000159667824 */ /* 0x000fe400008e0666 */
[----:B------:R-:W-:Y:S02]  /*11470*/  STL [R1+0x3dc], R101 ;  /* 0x0003dc6501007387 */ /* 0x000fe40000100800 */
[----:B------:R-:W-:-:S02]  /*11480*/  @P2 IMAD.MOV.U32 R98, RZ, RZ, R101 ;  /* 0x000000ffff622224 */ /* 0x000fc400078e0065 */
[----:B------:R-:W-:Y:S01]  /*11490*/  @P2 IMAD.MOV.U32 R99, RZ, RZ, R102 ;  /* 0x000000ffff632224 */ /* 0x000fe200078e0066 */
[----:B------:R0:W-:Y:S04]  /*114a0*/  STL [R1+0x3d8], R102 ;  /* 0x0003d86601007387 */ /* 0x0001e80000100800 */
[----:B------:R1:W3:Y:S01]  /*114b0*/  @P2 LDG.E.U8 R97, desc[UR20][R98.64] ;  /* 0x0000001462612981 */ /* 0x0002e2000c1e1100 */
[----:B------:R-:W-:-:S03]  /*114c0*/  ISETP.GT.AND P2, PT, R108, 0x74, PT ;  /* 0x000000746c00780c */ /* 0x000fc60003f44270 */
[----:B0-----:R-:W3:Y:S01]  /*114d0*/  LDL.LU R102, [R1+0x7c] ;  /* 0x00007c0001667983 */ /* 0x001ee20000300800 */
[----:B----4-:R-:W-:-:S05]  /*114e0*/  IADD3 R70, P1, PT, R87, R70, RZ ;  /* 0x0000004657467210 */ /* 0x010fca0007f3e0ff */
[----:B--2---:R-:W-:Y:S01]  /*114f0*/  IMAD.X R100, R89, 0x1, R100, P1 ;  /* 0x0000000159647824 */ /* 0x004fe200008e0664 */
[----:B------:R-:W-:Y:S03]  /*11500*/  STL [R1+0x3e4], R70 ;  /* 0x0003e44601007387 */ /* 0x000fe60000100800 */
[----:B------:R-:W-:Y:S01]  /*11510*/  @P2 IMAD.MOV.U32 R101, RZ, RZ, R100 ;  /* 0x000000ffff652224 */ /* 0x000fe200078e0064 */
[----:B------:R0:W-:Y:S04]  /*11520*/  STL [R1+0x3e0], R100 ;  /* 0x0003e06401007387 */ /* 0x0001e80000100800 */
[----:B------:R-:W2:Y:S01]  /*11530*/  LDL.LU R104, [R1+0x80] ;  /* 0x0000800001687983 */ /* 0x000ea20000300800 */
[----:B0-----:R-:W-:-:S03]  /*11540*/  @P2 IMAD.MOV.U32 R100, RZ, RZ, R70 ;  /* 0x000000ffff642224 */ /* 0x001fc600078e0046 */
[----:B------:R-:W4:Y:S01]  /*11550*/  LDL.LU R70, [R1+0x84] ;  /* 0x0000840001467983 */ /* 0x000f220000300800 */
[----:B-1----:R-:W-:-:S06]  /*11560*/  PRMT R98, RZ, 0x7610, R98 ;  /* 0x00007610ff627816 */ /* 0x002fcc0000000062 */
[----:B------:R0:W2:Y:S01]  /*11570*/  @P2 LDG.E.U8 R98, desc[UR20][R100.64] ;  /* 0x0000001464622981 */ /* 0x0000a2000c1e1100 */
[----:B------:R-:W-:Y:S02]  /*11580*/  ISETP.GT.AND P2, PT, R108, 0x75, PT ;  /* 0x000000756c00780c */ /* 0x000fe40003f44270 */
[----:B------:R-:W-:Y:S02]  /*11590*/  PRMT R99, RZ, 0x7610, R99 ;  /* 0x00007610ff637816 */ /* 0x000fe40000000063 */
[----:B------:R-:W-:-:S05]  /*115a0*/  IADD3 R54, P1, PT, R87, R54, RZ ;  /* 0x0000003657367210 */ /* 0x000fca0007f3e0ff */
[----:B------:R-:W-:Y:S01]  /*115b0*/  IMAD.X R61, R89, 0x1, R61, P1 ;  /* 0x00000001593d7824 */ /* 0x000fe200008e063d */
[----:B------:R-:W-:Y:S03]  /*115c0*/  STL [R1+0x3ec], R54 ;  /* 0x0003ec3601007387 */ /* 0x000fe60000100800 */
[----:B0-----:R-:W-:Y:S02]  /*115d0*/  @P2 IMAD.MOV.U32 R100, RZ, RZ, R54 ;  /* 0x000000ffff642224 */ /* 0x001fe400078e0036 */
[----:B------:R-:W-:Y:S01]  /*115e0*/  @P2 IMAD.MOV.U32 R101, RZ, RZ, R61 ;  /* 0x000000ffff652224 */ /* 0x000fe200078e003d */
[----:B------:R0:W-:Y:S04]  /*115f0*/  STL [R1+0x3e8], R61 ;  /* 0x0003e83d01007387 */ /* 0x0001e80000100800 */
[----:B------:R1:W2:Y:S04]  /*11600*/  @P2 LDG.E.U8 R99, desc[UR20][R100.64] ;  /* 0x0000001464632981 */ /* 0x0002a8000c1e1100 */
[----:B0-----:R-:W2:Y:S04]  /*11610*/  LDL.LU R61, [R1+0x3f0] ;  /* 0x0003f000013d7983 */ /* 0x001ea80000300800 */
[----:B------:R-:W2:Y:S01]  /*11620*/  LDL.LU R54, [R1+0x3f4] ;  /* 0x0003f40001367983 */ /* 0x000ea20000300800 */
[----:B------:R-:W-:-:S02]  /*11630*/  ISETP.GT.AND P2, PT, R108, 0x76, PT ;  /* 0x000000766c00780c */ /* 0x000fc40003f44270 */
[----:B---3--:R-:W-:Y:S02]  /*11640*/  IADD3 R102, P1, PT, R87, R102, RZ ;  /* 0x0000006657667210 */ /* 0x008fe40007f3e0ff */
[----:B-1----:R-:W-:-:S03]  /*11650*/  PRMT R100, RZ, 0x7610, R100 ;  /* 0x00007610ff647816 */ /* 0x002fc60000000064 */
[----:B------:R-:W-:Y:S01]  /*11660*/  IMAD.X R103, R89, 0x1, R103, P1 ;  /* 0x0000000159677824 */ /* 0x000fe200008e0667 */
[----:B------:R0:W-:Y:S04]  /*11670*/  STL [R1+0x7c], R102 ;  /* 0x00007c6601007387 */ /* 0x0001e80000100800 */
[----:B------:R1:W-:Y:S04]  /*11680*/  STL [R1+0x78], R103 ;  /* 0x0000786701007387 */ /* 0x0003e80000100800 */
[----:B------:R-:W3:Y:S04]  /*11690*/  LDL.LU R106, [R1+0x3f8] ;  /* 0x0003f800016a7983 */ /* 0x000ee80000300800 */
[----:B------:R-:W3:Y:S04]  /*116a0*/  LDL.LU R105, [R1+0x3fc] ;  /* 0x0003fc0001697983 */ /* 0x000ee80000300800 */
[----:B------:R0:W3:Y:S01]  /*116b0*/  @P2 LDG.E.U8 R100, desc[UR20][R102.64] ;  /* 0x0000001466642981 */ /* 0x0000e2000c1e1100 */
[----:B------:R-:W-:-:S02]  /*116c0*/  ISETP.GT.AND P2, PT, R108, 0x77, PT ;  /* 0x000000776c00780c */ /* 0x000fc40003f44270 */
[----:B----4-:R-:W-:-:S05]  /*116d0*/  IADD3 R70, P1, PT, R87, R70, RZ ;  /* 0x0000004657467210 */ /* 0x010fca0007f3e0ff */
[----:B--2---:R-:W-:Y:S01]  /*116e0*/  IMAD.X R104, R89, 0x1, R104, P1 ;  /* 0x0000000159687824 */ /* 0x004fe200008e0668 */
        /* <DEDUP_REMOVED lines=9> */
[----:B------:R-:W-:Y:S02]  /*11780*/  PRMT R178, RZ, 0x7610, R178 ;  /* 0x00007610ffb27816 */ /* 0x000fe400000000b2 */
[----:B------:R-:W-:Y:S02]  /*11790*/  PRMT R144, RZ, 0x7610, R144 ;  /* 0x00007610ff907816 */ /* 0x000fe40000000090 */
[----:B------:R-:W-:-:S05]  /*117a0*/  IADD3 R54, P1, PT, R87, R54, RZ ;  /* 0x0000003657367210 */ /* 0x000fca0007f3e0ff */
[----:B------:R-:W-:Y:S01]  /*117b0*/  IMAD.X R61, R89, 0x1, R61, P1 ;  /* 0x00000001593d7824 */ /* 0x000fe200008e063d */
[----:B------:R-:W-:Y:S01]  /*117c0*/  STL [R1+0x3f4], R54 ;  /* 0x0003f43601007387 */ /* 0x000fe20000100800 */
[----:B0-----:R-:W-:Y:S02]  /*117d0*/  @P2 IMAD.MOV.U32 R102, RZ, RZ, R54 ;  /* 0x000000ffff662224 */ /* 0x001fe400078e0036 */
[----:B------:R-:W-:Y:S01]  /*117e0*/  @P2 IMAD.MOV.U32 R103, RZ, RZ, R61 ;  /* 0x000000ffff672224 */ /* 0x000fe200078e003d */
[----:B------:R0:W-:Y:S04]  /*117f0*/  STL [R1+0x3f0], R61 ;  /* 0x0003f03d01007387 */ /* 0x0001e80000100800 */
[----:B------:R1:W2:Y:S01]  /*11800*/  @P2 LDG.E.U8 R178, desc[UR20][R102.64] ;  /* 0x0000001466b22981 */ /* 0x0002a2000c1e1100 */
[----:B------:R-:W-:-:S03]  /*11810*/  ISETP.GT.AND P2, PT, R108, 0x79, PT ;  /* 0x000000796c00780c */ /* 0x000fc60003f44270 */
[----:B0-----:R-:W2:Y:S04]  /*11820*/  LDL.LU R61, [R1+0x408] ;  /* 0x00040800013d7983 */ /* 0x001ea80000300800 */
[----:B------:R-:W2:Y:S01]  /*11830*/  LDL.LU R54, [R1+0x40c] ;  /* 0x00040c0001367983 */ /* 0x000ea20000300800 */
[----:B---3--:R-:W-:-:S05]  /*11840*/  IADD3 R105, P1, PT, R87, R105, RZ ;  /* 0x0000006957697210 */ /* 0x008fca0007f3e0ff */
[----:B------:R-:W-:Y:S01]  /*11850*/  IMAD.X R106, R89, 0x1, R106, P1 ;  /* 0x00000001596a7824 */ /* 0x000fe200008e066a */
[----:B------:R-:W-:Y:S01]  /*11860*/  STL [R1+0x3fc], R105 ;  /* 0x0003fc6901007387 */ /* 0x000fe20000100800 */
[----:B-1----:R-:W-:Y:S02]  /*11870*/  @P2 IMAD.MOV.U32 R102, RZ, RZ, R105 ;  /* 0x000000ffff662224 */ /* 0x002fe400078e0069 */
[----:B------:R-:W-:Y:S01]  /*11880*/  @P2 IMAD.MOV.U32 R103, RZ, RZ, R106 ;  /* 0x000000ffff672224 */ /* 0x000fe200078e006a */
[----:B------:R0:W-:Y:S04]  /*11890*/  STL [R1+0x3f8], R106 ;  /* 0x0003f86a01007387 */ /* 0x0001e80000100800 */
[----:B------:R-:W3:Y:S04]  /*118a0*/  LDL.LU R109, [R1+0x410] ;  /* 0x00041000016d7983 */ /* 0x000ee80000300800 */
[----:B------:R-:W3:Y:S04]  /*118b0*/  LDL.LU R107, [R1+0x414] ;  /* 0x00041400016b7983 */ /* 0x000ee80000300800 */
[----:B------:R1:W3:Y:S01]  /*118c0*/  @P2 LDG.E.U8 R144, desc[UR20][R102.64] ;  /* 0x0000001466902981 */ /* 0x0002e2000c1e1100 */
[----:B------:R-:W-:-:S02]  /*118d0*/  ISETP.GT.AND P2, PT, R108, 0x7a, PT ;  /* 0x0000007a6c00780c */ /* 0x000fc40003f44270 */
[----:B----4-:R-:W-:-:S05]  /*118e0*/  IADD3 R70, P1, PT, R87, R70, RZ ;  /* 0x0000004657467210 */ /* 0x010fca0007f3e0ff */
[----:B--2---:R-:W-:Y:S01]  /*118f0*/  IMAD.X R104, R89, 0x1, R104, P1 ;  /* 0x0000000159687824 */ /* 0x004fe200008e0668 */
[----:B------:R2:W-:Y:S05]  /*11900*/  STL [R1+0x404], R70 ;  /* 0x0004044601007387 */ /* 0x0005ea0000100800 */
[----:B-1----:R-:W-:Y:S01]  /*11910*/  @P2 IMAD.MOV.U32 R102, RZ, RZ, R70 ;  /* 0x000000ffff662224 */ /* 0x002fe200078e0046 */
[----:B------:R1:W-:Y:S04]  /*11920*/  STL [R1+0x400], R104 ;  /* 0x0004006801007387 */ /* 0x0003e80000100800 */
[----:B0-----:R-:W4:Y:S04]  /*11930*/  LDL.LU R106, [R1+0x418] ;  /* 0x00041800016a7983 */ /* 0x001f280000300800 */
[----:B--2---:R-:W2:Y:S01]  /*11940*/  LDL.LU R70, [R1+0x41c] ;  /* 0x00041c0001467983 */ /* 0x004ea20000300800 */
[----:B------:R-:W-:Y:S01]  /*11950*/  PRMT R128, RZ, 0x7610, R128 ;  /* 0x00007610ff807816 */ /* 0x000fe20000000080 */
[----:B------:R-:W-:-:S05]  /*11960*/  @P2 IMAD.MOV.U32 R103, RZ, RZ, R104 ;  /* 0x000000ffff672224 */ /* 0x000fca00078e0068 */
[----:B------:R0:W4:Y:S01]  /*11970*/  @P2 LDG.E.U8 R128, desc[UR20][R102.64] ;  /* 0x0000001466802981 */ /* 0x000122000c1e1100 */
[----:B------:R-:W-:Y:S02]  /*11980*/  ISETP.GT.AND P2, PT, R108, 0x7b, PT ;  /* 0x0000007b6c00780c */ /* 0x000fe40003f44270 */
[----:B0-----:R-:W-:Y:S02]  /*11990*/  PRMT R102, RZ, 0x7610, R102 ;  /* 0x00007610ff667816 */ /* 0x001fe40000000066 */
[----:B------:R-:W-:Y:S02]  /*119a0*/  PRMT R103, RZ, 0x7610, R103 ;  /* 0x00007610ff677816 */ /* 0x000fe40000000067 */
[----:B------:R-:W-:-:S05]  /*119b0*/  IADD3 R54, P1, PT, R87, R54, RZ ;  /* 0x0000003657367210 */ /* 0x000fca0007f3e0ff */
[----:B------:R-:W-:Y:S02]  /*119c0*/  IMAD.X R61, R89, 0x1, R61, P1 ;  /* 0x00000001593d7824 */ /* 0x000fe400008e063d */
[----:B-1----:R-:W-:Y:S02]  /*119d0*/  @P2 IMAD.MOV.U32 R104, RZ, RZ, R54 ;  /* 0x000000ffff682224 */ /* 0x002fe400078e0036 */
[----:B------:R-:W-:-:S05]  /*119e0*/  @P2 IMAD.MOV.U32 R105, RZ, RZ, R61 ;  /* 0x000000ffff692224 */ /* 0x000fca00078e003d */
[----:B------:R0:W4:Y:S01]  /*119f0*/  @P2 LDG.E.U8 R102, desc[UR20][R104.64] ;  /* 0x0000001468662981 */ /* 0x000122000c1e1100 */
[----:B------:R-:W-:Y:S02]  /*11a00*/  ISETP.GT.AND P2, PT, R108, 0x7c, PT ;  /* 0x0000007c6c00780c */ /* 0x000fe40003f44270 */
[----:B---3--:R-:W-:Y:S01]  /*11a10*/  IADD3 R107, P1, PT, R87, R107, RZ ;  /* 0x0000006b576b7210 */ /* 0x008fe20007f3e0ff */
[----:B------:R-:W-:Y:S04]  /*11a20*/  STL [R1+0x40c], R54 ;  /* 0x00040c3601007387 */ /* 0x000fe80000100800 */
[----:B------:R-:W-:Y:S01]  /*11a30*/  IMAD.X R109, R89, 0x1, R109, P1 ;  /* 0x00000001596d7824 */ /* 0x000fe200008e066d */
[----:B------:R1:W-:Y:S05]  /*11a40*/  STL [R1+0x408], R61 ;  /* 0x0004083d01007387 */ /* 0x0003ea0000100800 */
[----:B0-----:R-:W-:-:S02]  /*11a50*/  @P2 IMAD.MOV.U32 R104, RZ, RZ, R107 ;  /* 0x000000ffff682224 */ /* 0x001fc400078e006b */
[----:B------:R-:W-:Y:S01]  /*11a60*/  @P2 IMAD.MOV.U32 R105, RZ, RZ, R109 ;  /* 0x000000ffff692224 */ /* 0x000fe200078e006d */
[----:B-1----:R-:W3:Y:S04]  /*11a70*/  LDL.LU R61, [R1+0x88] ;  /* 0x00008800013d7983 */ /* 0x002ee80000300800 */
[----:B------:R-:W3:Y:S04]  /*11a80*/  LDL.LU R54, [R1+0x8c] ;  /* 0x00008c0001367983 */ /* 0x000ee80000300800 */
[----:B------:R0:W3:Y:S01]  /*11a90*/  @P2 LDG.E.U8 R103, desc[UR20][R104.64] ;  /* 0x0000001468672981 */ /* 0x0000e2000c1e1100 */
[----:B------:R-:W-:-:S03]  /*11aa0*/  ISETP.GT.AND P2, PT, R108, 0x7d, PT ;  /* 0x0000007d6c00780c */ /* 0x000fc60003f44270 */
[----:B------:R-:W-:Y:S04]  /*11ab0*/  STL [R1+0x414], R107 ;  /* 0x0004146b01007387 */ /* 0x000fe80000100800 */
[----:B------:R1:W-:Y:S04]  /*11ac0*/  STL [R1+0x410], R109 ;  /* 0x0004106d01007387 */ /* 0x0003e80000100800 */
[----:B-1----:R-:W3:Y:S01]  /*11ad0*/  LDL.LU R109, [R1+0x94] ;  /* 0x00009400016d7983 */ /* 0x002ee20000300800 */
[----:B--2---:R-:W-:-:S05]  /*11ae0*/  IADD3 R70, P1, PT, R87, R70, RZ ;  /* 0x0000004657467210 */ /* 0x004fca0007f3e0ff */
[----:B----4-:R-:W-:Y:S01]  /*11af0*/  IMAD.X R106, R89, 0x1, R106, P1 ;  /* 0x00000001596a7824 */ /* 0x010fe200008e066a */
[----:B------:R-:W-:Y:S03]  /*11b00*/  STL [R1+0x41c], R70 ;  /* 0x00041c4601007387 */ /* 0x000fe60000100800 */
[----:B------:R-:W-:Y:S01]  /*11b10*/  @P2 IMAD.MOV.U32 R107, RZ, RZ, R106 ;  /* 0x000000ffff6b2224 */ /* 0x000fe200078e006a */
[----:B------:R1:W-:Y:S04]  /*11b20*/  STL [R1+0x418], R106 ;  /* 0x0004186a01007387 */ /* 0x0003e80000100800 */
[----:B------:R-:W2:Y:S04]  /*11b30*/  LDL.LU R113, [R1+0x90] ;  /* 0x0000900001717983 */ /* 0x000ea80000300800 */
[----:B------:R-:W4:Y:S01]  /*11b40*/  LDL.LU R112, [R1+0x1fc] ;  /* 0x0001fc0001707983 */ /* 0x000f220000300800 */
[----:B-1----:R-:W-:-:S03]  /*11b50*/  @P2 IMAD.MOV.U32 R106, RZ, RZ, R70 ;  /* 0x000000ffff6a2224 */ /* 0x002fc600078e0046 */
[----:B------:R-:W4:Y:S01]  /*11b60*/  LDL.LU R70, [R1+0x210] ;  /* 0x0002100001467983 */ /* 0x000f220000300800 */
[----:B------:R-:W1:Y:S01]  /*11b70*/  S2R R110, SR_TID.X ;  /* 0x00000000006e7919 */ /* 0x000e620000002100 */
[----:B0-----:R-:W-:-:S06]  /*11b80*/  PRMT R104, RZ, 0x7610, R104 ;  /* 0x00007610ff687816 */ /* 0x001fcc0000000068 */
[----:B------:R0:W4:Y:S01]  /*11b90*/  @P2 LDG.E.U8 R104, desc[UR20][R106.64] ;  /* 0x000000146a682981 */ /* 0x000122000c1e1100 */
[C---:B------:R-:W-:Y:S02]  /*11ba0*/  ISETP.GT.AND P2, PT, R108.reuse, 0x7e, PT ;  /* 0x0000007e6c00780c */ /* 0x040fe40003f44270 */
[----:B------:R-:W-:Y:S02]  /*11bb0*/  PRMT R105, RZ, 0x7610, R105 ;  /* 0x00007610ff697816 */ /* 0x000fe40000000069 */
[----:B------:R-:W-:Y:S02]  /*11bc0*/  ISETP.GT.AND P4, PT, R108, 0x7f, PT ;  /* 0x0000007f6c00780c */ /* 0x000fe40003f84270 */
[----:B---3--:R-:W-:-:S05]  /*11bd0*/  IADD3 R54, P1, PT, R87, R54, RZ ;  /* 0x0000003657367210 */ /* 0x008fca0007f3e0ff */
[----:B------:R-:W-:Y:S02]  /*11be0*/  IMAD.X R61, R89, 0x1, R61, P1 ;  /* 0x00000001593d7824 */ /* 0x000fe400008e063d */
[----:B0-----:R-:W-:Y:S02]  /*11bf0*/  @P2 IMAD.MOV.U32 R106, RZ, RZ, R54 ;  /* 0x000000ffff6a2224 */ /* 0x001fe400078e0036 */
[----:B------:R-:W-:Y:S01]  /*11c00*/  @P2 IMAD.MOV.U32 R107, RZ, RZ, R61 ;  /* 0x000000ffff6b2224 */ /* 0x000fe200078e003d */
[----:B------:R1:W-:Y:S04]  /*11c10*/  STL [R1+0x8c], R54 ;  /* 0x00008c3601007387 */ /* 0x0003e80000100800 */
[----:B------:R0:W3:Y:S01]  /*11c20*/  @P2 LDG.E.U8 R105, desc[UR20][R106.64] ;  /* 0x000000146a692981 */ /* 0x0000e2000c1e1100 */
[----:B-1----:R-:W-:-:S02]  /*11c30*/  LOP3.LUT R54, R110, 0x7f, RZ, 0xc0, !PT ;  /* 0x0000007f6e367812 */ /* 0x002fc400078ec0ff */
[----:B------:R-:W-:Y:S01]  /*11c40*/  IADD3 R109, P2, PT, R87, R109, RZ ;  /* 0x0000006d576d7210 */ /* 0x000fe20007f5e0ff */
[----:B------:R1:W-:Y:S01]  /*11c50*/  STL [R1+0x88], R61 ;  /* 0x0000883d01007387 */ /* 0x0003e20000100800 */
[----:B------:R-:W-:-:S03]  /*11c60*/  ISETP.GE.AND P1, PT, R54, R108, PT ;  /* 0x0000006c3600720c */ /* 0x000fc60003f26270 */
[----:B------:R-:W3:Y:S01]  /*11c70*/  LDL.LU R111, [R1+0x98] ;  /* 0x00009800016f7983 */ /* 0x000ee20000300800 */
[----:B0-----:R-:W-:-:S03]  /*11c80*/  PRMT R106, RZ, 0x7610, R106 ;  /* 0x00007610ff6a7816 */ /* 0x001fc6000000006a */
[----:B------:R-:W3:Y:S01]  /*11c90*/  LDL.LU R110, [R1+0x9c] ;  /* 0x00009c00016e7983 */ /* 0x000ee20000300800 */
[----:B-1----:R-:W-:Y:S01]  /*11ca0*/  SHF.R.S32.HI R61, RZ, 0x1f, R88 ;  /* 0x0000001fff3d7819 */ /* 0x002fe20000011458 */
[----:B------:R-:W-:Y:S02]  /*11cb0*/  @P4 IMAD.MOV.U32 R108, RZ, RZ, R109 ;  /* 0x000000ffff6c4224 */ /* 0x000fe400078e006d */
[----:B------:R0:W-:Y:S04]  /*11cc0*/  STL [R1+0x94], R109 ;  /* 0x0000946d01007387 */ /* 0x0001e80000100800 */
[----:B------:R-:W3:Y:S01]  /*11cd0*/  LDL.LU R54, [R1+0xbc] ;  /* 0x0000bc0001367983 */ /* 0x000ee20000300800 */
[----:B--2---:R-:W-:-:S04]  /*11ce0*/  IMAD.X R113, R89, 0x1, R113, P2 ;  /* 0x0000000159717824 */ /* 0x004fc800010e0671 */
[----:B0-----:R-:W-:Y:S01]  /*11cf0*/  @P4 IMAD.MOV.U32 R109, RZ, RZ, R113 ;  /* 0x000000ffff6d4224 */ /* 0x001fe200078e0071 */
[----:B----4-:R-:W-:Y:S01]  /*11d00*/  IADD3 R70, P2, PT, R88, R70, RZ ;  /* 0x0000004658467210 */ /* 0x010fe20007f5e0ff */
[----:B------:R0:W-:Y:S04]  /*11d10*/  STL [R1+0x90], R113 ;  /* 0x0000907101007387 */ /* 0x0001e80000100800 */
[----:B------:R-:W-:Y:S01]  /*11d20*/  IMAD.X R112, R61, 0x1, R112, P2 ;  /* 0x000000013d707824 */ /* 0x000fe200010e0670 */
[----:B------:R1:W2:Y:S01]  /*11d30*/  @P4 LDG.E.U8 R106, desc[UR20][R108.64] ;  /* 0x000000146c6a4981 */ /* 0x0002a2000c1e1100 */
[----:B------:R-:W-:Y:S02]  /*11d40*/  BAR.SYNC.DEFER_BLOCKING 0x0 ;  /* 0x0000000000007b1d */ /* 0x000fe40000010000 */
[----:B-1----:R-:W-:-:S04]  /*11d50*/  @!P1 IMAD.MOV.U32 R109, RZ, RZ, R112 ;  /* 0x000000ffff6d9224 */ /* 0x002fc800078e0070 */
[----:B0-----:R-:W4:Y:S01]  /*11d60*/  LDL.LU R113, [R1+0xb8] ;  /* 0x0000b80001717983 */ /* 0x001f220000300800 */
[----:B------:R-:W-:-:S03]  /*11d70*/  @!P1 IMAD.MOV.U32 R108, RZ, RZ, R70 ;  /* 0x000000ffff6c9224 */ /* 0x000fc600078e0046 */
[----:B------:R-:W-:Y:S04]  /*11d80*/  STL [R1+0x210], R70 ;  /* 0x0002104601007387 */ /* 0x000fe80000100800 */
[----:B------:R0:W-:Y:S04]  /*11d90*/  STL [R1+0x1fc], R112 ;  /* 0x0001fc7001007387 */ /* 0x0001e80000100800 */
[----:B0-----:R-:W2:Y:S04]  /*11da0*/  LDL.LU R112, [R1+0xd8] ;  /* 0x0000d80001707983 */ /* 0x001ea80000300800 */
[----:B------:R-:W2:Y:S01]  /*11db0*/  LDL.LU R70, [R1+0xdc] ;  /* 0x0000dc0001467983 */ /* 0x000ea20000300800 */
[----:B------:R-:W-:-:S06]  /*11dc0*/  PRMT R107, RZ, 0x7610, R107 ;  /* 0x00007610ff6b7816 */ /* 0x000fcc000000006b */
[----:B------:R0:W2:Y:S02]  /*11dd0*/  @!P1 LDG.E.U8 R107, desc[UR20][R108.64] ;  /* 0x000000146c6b9981 */ /* 0x0000a4000c1e1100 */
[----:B0-----:R-:W-:Y:S02]  /*11de0*/  PRMT R108, RZ, 0x7610, R108 ;  /* 0x00007610ff6c7816 */ /* 0x001fe4000000006c */
[----:B------:R-:W-:Y:S02]  /*11df0*/  PRMT R109, RZ, 0x7610, R109 ;  /* 0x00007610ff6d7816 */ /* 0x000fe4000000006d */
[----:B---3--:R-:W-:-:S05]  /*11e00*/  IADD3 R110, P2, PT, R88, R110, RZ ;  /* 0x0000006e586e7210 */ /* 0x008fca0007f5e0ff */
[----:B------:R-:W-:Y:S01]  /*11e10*/  IMAD.X R111, R61, 0x1, R111, P2 ;  /* 0x000000013d6f7824 */ /* 0x000fe200010e066f */
[----:B------:R-:W-:Y:S01]  /*11e20*/  IADD3 R54, P2, PT, R88, R54, RZ ;  /* 0x0000003658367210 */ /* 0x000fe20007f5e0ff */
[----:B------:R0:W-:Y:S04]  /*11e30*/  STL [R1+0x9c], R110 ;  /* 0x00009c6e01007387 */ /* 0x0001e80000100800 */
[----:B------:R1:W-:Y:S04]  /*11e40*/  STL [R1+0x98], R111 ;  /* 0x0000986f01007387 */ /* 0x0003e80000100800 */
[----:B------:R0:W3:Y:S04]  /*11e50*/  @!P1 LDG.E.U8 R108, desc[UR20][R110.64] ;  /* 0x000000146e6c9981 */ /* 0x0000e8000c1e1100 */
[----:B------:R1:W-:Y:S01]  /*11e60*/  STL [R1+0xbc], R54 ;  /* 0x0000bc3601007387 */ /* 0x0003e20000100800 */
[----:B0-----:R-:W-:-:S02]  /*11e70*/  @!P1 IMAD.MOV.U32 R110, RZ, RZ, R54 ;  /* 0x000000ffff6e9224 */ /* 0x001fc400078e0036 */
[----:B----4-:R-:W-:-:S04]  /*11e80*/  IMAD.X R113, R61, 0x1, R113, P2 ;  /* 0x000000013d717824 */ /* 0x010fc800010e0671 */
[----:B-1----:R-:W-:Y:S01]  /*11e90*/  @!P1 IMAD.MOV.U32 R111, RZ, RZ, R113 ;  /* 0x000000ffff6f9224 */ /* 0x002fe200078e0071 */
[----:B------:R0:W-:Y:S04]  /*11ea0*/  STL [R1+0xb8], R113 ;  /* 0x0000b87101007387 */ /* 0x0001e80000100800 */
[----:B------:R-:W4:Y:S04]  /*11eb0*/  LDL.LU R115, [R1+0x118] ;  /* 0x0001180001737983 */ /* 0x000f280000300800 */
[----:B------:R-:W3:Y:S04]  /*11ec0*/  LDL.LU R114, [R1+0x11c] ;  /* 0x00011c0001727983 */ /* 0x000ee80000300800 */
[----:B------:R-:W3:Y:S04]  /*11ed0*/  LDL.LU R117, [R1+0x138] ;  /* 0x0001380001757983 */ /* 0x000ee80000300800 */
[----:B------:R-:W3:Y:S01]  /*11ee0*/  LDL.LU R54, [R1+0x13c] ;  /* 0x00013c0001367983 */ /* 0x000ee20000300800 */
[----:B--2---:R-:W-:-:S03]  /*11ef0*/  IADD3 R70, P2, PT, R88, R70, RZ ;  /* 0x0000004658467210 */ /* 0x004fc60007f5e0ff */
[----:B------:R1:W2:Y:S02]  /*11f00*/  @!P1 LDG.E.U8 R109, desc[UR20][R110.64] ;  /* 0x000000146e6d9981 */ /* 0x0002a4000c1e1100 */
[----:B------:R-:W-:Y:S02]  /*11f10*/  IMAD.X R112, R61, 0x1, R112, P2 ;  /* 0x000000013d707824 */ /* 0x000fe400010e0670 */
[----:B------:R-:W-:Y:S02]  /*11f20*/  STL [R1+0xdc], R70 ;  /* 0x0000dc4601007387 */ /* 0x000fe40000100800 */
[----:B0-----:R-:W-:Y:S02]  /*11f30*/  @!P1 IMAD.MOV.U32 R113, RZ, RZ, R112 ;  /* 0x000000ffff719224 */ /* 0x001fe400078e0070 */
[----:B------:R0:W-:Y:S01]  /*11f40*/  STL [R1+0xd8], R112 ;  /* 0x0000d87001007387 */ /* 0x0001e20000100800 */
[----:B-1----:R-:W-:-:S03]  /*11f50*/  PRMT R110, RZ, 0x7610, R110 ;  /* 0x00007610ff6e7816 */ /* 0x002fc6000000006e */
[----:B------:R-:W2:Y:S01]  /*11f60*/  LDL.LU R116, [R1+0x158] ;  /* 0x0001580001747983 */ /* 0x000ea20000300800 */
[----:B0-----:R-:W-:-:S03]  /*11f70*/  @!P1 IMAD.MOV.U32 R112, RZ, RZ, R70 ;  /* 0x000000ffff709224 */ /* 0x001fc600078e0046 */
[----:B------:R-:W2:Y:S04]  /*11f80*/  LDL.LU R70, [R1+0x15c] ;  /* 0x00015c0001467983 */ /* 0x000ea80000300800 */
[----:B------:R0:W2:Y:S04]  /*11f90*/  @!P1 LDG.E.U8 R110, desc[UR20][R112.64] ;  /* 0x00000014706e9981 */ /* 0x0000a8000c1e1100 */
[----:B------:R-:W2:Y:S04]  /*11fa0*/  LDL.LU R112, [R1+0xf8] ;  /* 0x0000f80001707983 */ /* 0x000ea80000300800 */
[----:B------:R-:W0:Y:S01]  /*11fb0*/  LDL.LU R113, [R1+0xfc] ;  /* 0x0000fc0001717983 */ /* 0x000e220000300800 */
[----:B------:R-:W-:-:S02]  /*11fc0*/  PRMT R111, RZ, 0x7610, R111 ;  /* 0x00007610ff6f7816 */ /* 0x000fc4000000006f */
[----:B0-----:R-:W-:-:S05]  /*11fd0*/  IADD3 R113, P2, PT, R88, R113, RZ ;  /* 0x0000007158717210 */ /* 0x001fca0007f5e0ff */
[----:B--2---:R-:W-:Y:S01]  /*11fe0*/  IMAD.X R112, R61, 0x1, R112, P2 ;  /* 0x000000013d707824 */ /* 0x004fe200010e0670 */
[----:B------:R0:W-:Y:S01]  /*11ff0*/  STL [R1+0xfc], R113 ;  /* 0x0000fc7101007387 */ /* 0x0001e20000100800 */
[----:B---3--:R-:W-:-:S03]  /*12000*/  IADD3 R114, P2, PT, R88, R114, RZ ;  /* 0x0000007258727210 */ /* 0x008fc60007f5e0ff */
[----:B------:R1:W-:Y:S01]  /*12010*/  STL [R1+0xf8], R112 ;  /* 0x0000f87001007387 */ /* 0x0003e20000100800 */
[----:B0-----:R-:W-:-:S04]  /*12020*/  @!P1 LOP3.LUT R113, R113, R112, RZ, 0x3c, !PT ;  /* 0x0000007071719212 */ /* 0x001fc800078e3cff */
[----:B-1----:R-:W-:Y:S01]  /*12030*/  @!P1 LOP3.LUT R112, R113, R112, RZ, 0x3c, !PT ;  /* 0x0000007071709212 */ /* 0x002fe200078e3cff */
[----:B----4-:R-:W-:-:S03]  /*12040*/  IMAD.X R115, R61, 0x1, R115, P2 ;  /* 0x000000013d737824 */ /* 0x010fc600010e0673 */
[----:B------:R-:W-:Y:S02]  /*12050*/  @!P1 LOP3.LUT R113, R113, R112, RZ, 0x3c, !PT ;  /* 0x0000007071719212 */ /* 0x000fe400078e3cff */
[----:B------:R-:W-:-:S03]  /*12060*/  IADD3 R54, P2, PT, R88, R54, RZ ;  /* 0x0000003658367210 */ /* 0x000fc60007f5e0ff */
[----:B------:R0:W2:Y:S02]  /*12070*/  @!P1 LDG.E.U8 R111, desc[UR20][R112.64] ;  /* 0x00000014706f9981 */ /* 0x0000a4000c1e1100 */
[----:B------:R-:W-:Y:S01]  /*12080*/  IMAD.X R117, R61, 0x1, R117, P2 ;  /* 0x000000013d757824 */ /* 0x000fe200010e0675 */
[----:B------:R-:W-:Y:S01]  /*12090*/  IADD3 R70, P2, PT, R88, R70, RZ ;  /* 0x0000004658467210 */ /* 0x000fe20007f5e0ff */
[----:B------:R1:W-:Y:S01]  /*120a0*/  STL [R1+0x11c], R114 ;  /* 0x00011c7201007387 */ /* 0x0003e20000100800 */
[----:B0-----:R-:W-:-:S03]  /*120b0*/  PRMT R112, RZ, 0x7610, R112 ;  /* 0x00007610ff707816 */ /* 0x001fc60000000070 */
[----:B------:R0:W-:Y:S01]  /*120c0*/  STL [R1+0x118], R115 ;  /* 0x0001187301007387 */ /* 0x0001e20000100800 */
[----:B------:R-:W-:Y:S01]  /*120d0*/  PRMT R113, RZ, 0x7610, R113 ;  /* 0x00007610ff717816 */ /* 0x000fe20000000071 */
[----:B------:R-:W-:Y:S02]  /*120e0*/  IMAD.X R116, R61, 0x1, R116, P2 ;  /* 0x000000013d747824 */ /* 0x000fe400010e0674 */
[----:B------:R1:W3:Y:S04]  /*120f0*/  @!P1 LDG.E.U8 R112, desc[UR20][R114.64] ;  /* 0x0000001472709981 */ /* 0x0002e8000c1e1100 */
[----:B------:R4:W-:Y:S01]  /*12100*/  STL [R1+0x13c], R54 ;  /* 0x00013c3601007387 */ /* 0x0009e20000100800 */
[----:B-1----:R-:W-:Y:S02]  /*12110*/  @!P1 IMAD.MOV.U32 R114, RZ, RZ, R54 ;  /* 0x000000ffff729224 */ /* 0x002fe400078e0036 */
[----:B0-----:R-:W-:Y:S01]  /*12120*/  @!P1 IMAD.MOV.U32 R115, RZ, RZ, R117 ;  /* 0x000000ffff739224 */ /* 0x001fe200078e0075 */
[----:B------:R0:W-:Y:S04]  /*12130*/  STL [R1+0x138], R117 ;  /* 0x0001387501007387 */ /* 0x0001e80000100800 */
[----:B----4-:R-:W4:Y:S04]  /*12140*/  LDL.LU R54, [R1+0x1bc] ;  /* 0x0001bc0001367983 */ /* 0x010f280000300800 */
[----:B------:R1:W2:Y:S01]  /*12150*/  @!P1 LDG.E.U8 R113, desc[UR20][R114.64] ;  /* 0x0000001472719981 */ /* 0x0002a2000c1e1100 */
[----:B0-----:R-:W-:-:S03]  /*12160*/  @!P1 IMAD.MOV.U32 R117, RZ, RZ, R116 ;  /* 0x000000ffff759224 */ /* 0x001fc600078e0074 */
[----:B------:R-:W-:Y:S04]  /*12170*/  STL [R1+0x15c], R70 ;  /* 0x00015c4601007387 */ /* 0x000fe80000100800 */
[----:B------:R0:W-:Y:S01]  /*12180*/  STL [R1+0x158], R116 ;  /* 0x0001587401007387 */ /* 0x0001e20000100800 */
[----:B-1----:R-:W-:Y:S01]  /*12190*/  PRMT R114, RZ, 0x7610, R114 ;  /* 0x00007610ff727816 */ /* 0x002fe20000000072 */
[----:B0-----:R-:W-:Y:S02]  /*121a0*/  @!P1 IMAD.MOV.U32 R116, RZ, RZ, R70 ;  /* 0x000000ffff749224 */ /* 0x001fe400078e0046 */
[----:B------:R-:W2:Y:S04]  /*121b0*/  LDL.LU R70, [R1+0x1dc] ;  /* 0x0001dc0001467983 */ /* 0x000ea80000300800 */
[----:B------:R0:W2:Y:S04]  /*121c0*/  @!P1 LDG.E.U8 R114, desc[UR20][R116.64] ;  /* 0x0000001474729981 */ /* 0x0000a8000c1e1100 */
[----:B------:R-:W2:Y:S04]  /*121d0*/  LDL.LU R116, [R1+0x178] ;  /* 0x0001780001747983 */ /* 0x000ea80000300800 */
[----:B------:R-:W0:Y:S04]  /*121e0*/  LDL.LU R117, [R1+0x17c] ;  /* 0x00017c0001757983 */ /* 0x000e280000300800 */
[----:B------:R1:W-:Y:S04]  /*121f0*/  STS.U8 [R77+UR9+0x8000], R119 ;  /* 0x008000774d007988 */ /* 0x0003e80008000009 */
[----:B------:R0:W-:Y:S04]  /*12200*/  STS.U8 [R77+UR9+0x8400], R118 ;  /* 0x008400764d007988 */ /* 0x0001e80008000009 */
[----:B-1----:R-:W3:Y:S01]  /*12210*/  LDL.LU R119, [R1+0x19c] ;  /* 0x00019c0001777983 */ /* 0x002ee20000300800 */
[----:B0-----:R-:W-:-:S05]  /*12220*/  IADD3 R117, P2, PT, R88, R117, RZ ;  /* 0x0000007558757210 */ /* 0x001fca0007f5e0ff */
[----:B--2---:R-:W-:Y:S01]  /*12230*/  IMAD.X R116, R61, 0x1, R116, P2 ;  /* 0x000000013d747824 */ /* 0x004fe200010e0674 */
[----:B------:R0:W-:Y:S04]  /*12240*/  STL [R1+0x17c], R117 ;  /* 0x00017c7501007387 */ /* 0x0001e80000100800 */
[----:B------:R1:W-:Y:S04]  /*12250*/  STL [R1+0x178], R116 ;  /* 0x0001787401007387 */ /* 0x0003e80000100800 */
[----:B------:R-:W2:Y:S01]  /*12260*/  LDL.LU R118, [R1+0x198] ;  /* 0x0001980001767983 */ /* 0x000ea20000300800 */
[----:B---3--:R-:W-:-:S02]  /*12270*/  IADD3 R119, P2, PT, R88, R119, RZ ;  /* 0x0000007758777210 */ /* 0x008fc40007f5e0ff */
[----:B0-----:R-:W-:-:S04]  /*12280*/  @!P1 LOP3.LUT R117, R117, R116, RZ, 0x3c, !PT ;  /* 0x0000007475759212 */ /* 0x001fc800078e3cff */
[C---:B-1----:R-:W-:Y:S01]  /*12290*/  @!P1 LOP3.LUT R116, R117.reuse, R116, RZ, 0x3c, !PT ;  /* 0x0000007475749212 */ /* 0x042fe200078e3cff */
[----:B------:R0:W-:Y:S01]  /*122a0*/  STL [R1+0x19c], R119 ;  /* 0x00019c7701007387 */ /* 0x0001e20000100800 */
[----:B------:R-:W-:Y:S02]  /*122b0*/  PRMT R115, RZ, 0x7610, R115 ;  /* 0x00007610ff737816 */ /* 0x000fe40000000073 */
[----:B------:R-:W-:-:S05]  /*122c0*/  @!P1 LOP3.LUT R117, R117, R116, RZ, 0x3c, !PT ;  /* 0x0000007475759212 */ /* 0x000fca00078e3cff */
[----:B------:R1:W3:Y:S02]  /*122d0*/  @!P1 LDG.E.U8 R115, desc[UR20][R116.64] ;  /* 0x0000001474739981 */ /* 0x0002e4000c1e1100 */
[----:B-1----:R-:W-:Y:S02]  /*122e0*/  PRMT R116, RZ, 0x7610, R116 ;  /* 0x00007610ff747816 */ /* 0x002fe40000000074 */
[----:B------:R-:W-:Y:S01]  /*122f0*/  STS.U8 [R77+UR9+0x8800], R121 ;  /* 0x008800794d007988 */ /* 0x000fe20008000009 */
[----:B--2---:R-:W-:-:S05]  /*12300*/  IMAD.X R118, R61, 0x1, R118, P2 ;  /* 0x000000013d767824 */ /* 0x004fca00010e0676 */
[-C--:B0-----:R-:W-:Y:S01]  /*12310*/  @!P1 LOP3.LUT R119, R119, R118.reuse, RZ, 0x3c, !PT ;  /* 0x0000007677779212 */ /* 0x081fe200078e3cff */
[----:B------:R0:W-:Y:S03]  /*12320*/  STL [R1+0x198], R118 ;  /* 0x0001987601007387 */ /* 0x0001e60000100800 */
[----:B0-----:R-:W-:-:S04]  /*12330*/  @!P1 LOP3.LUT R118, R119, R118, RZ, 0x3c, !PT ;  /* 0x0000007677769212 */ /* 0x001fc800078e3cff */
[----:B------:R-:W-:-:S05]  /*12340*/  @!P1 LOP3.LUT R119, R119, R118, RZ, 0x3c, !PT ;  /* 0x0000007677779212 */ /* 0x000fca00078e3cff */
[----:B------:R0:W2:Y:S04]  /*12350*/  @!P1 LDG.E.U8 R116, desc[UR20][R118.64] ;  /* 0x0000001476749981 */ /* 0x0000a8000c1e1100 */
[----:B------:R-:W2:Y:S04]  /*12360*/  LDL.LU R119, [R1+0x1b8] ;  /* 0x0001b80001777983 */ /* 0x000ea80000300800 */
[----:B------:R-:W3:Y:S01]  /*12370*/  LDL.LU R121, [R1+0x1d8] ;  /* 0x0001d80001797983 */ /* 0x000ee20000300800 */
[----:B----4-:R-:W-:Y:S02]  /*12380*/  IADD3 R54, P2, PT, R88, R54, RZ ;  /* 0x0000003658367210 */ /* 0x010fe40007f5e0ff */
[----:B------:R-:W-:-:S03]  /*12390*/  PRMT R117, RZ, 0x7610, R117 ;  /* 0x00007610ff757816 */ /* 0x000fc60000000075 */
[----:B0-----:R-:W-:Y:S01]  /*123a0*/  @!P1 IMAD.MOV.U32 R118, RZ, RZ, R54 ;  /* 0x000000ffff769224 */ /* 0x001fe200078e0036 */
[----:B------:R0:W-:Y:S04]  /*123b0*/  STS.U8 [R77+UR9+0x8c00], R120 ;  /* 0x008c00784d007988 */ /* 0x0001e80008000009 */
[----:B------:R1:W-:Y:S01]  /*123c0*/  STL [R1+0x1bc], R54 ;  /* 0x0001bc3601007387 */ /* 0x0003e20000100800 */
[----:B--2---:R-:W-:Y:S01]  /*123d0*/  IMAD.X R119, R61, 0x1, R119, P2 ;  /* 0x000000013d777824 */ /* 0x004fe200010e0677 */
[----:B------:R-:W-:-:S04]  /*123e0*/  IADD3 R70, P2, PT, R88, R70, RZ ;  /* 0x0000004658467210 */ /* 0x000fc80007f5e0ff */
[----:B------:R2:W4:Y:S01]  /*123f0*/  @!P1 LDG.E.U8 R117, desc[UR20][R118.64] ;  /* 0x0000001476759981 */ /* 0x000522000c1e1100 */
[----:B---3--:R-:W-:Y:S02]  /*12400*/  IMAD.X R121, R61, 0x1, R121, P2 ;  /* 0x000000013d797824 */ /* 0x008fe400010e0679 */
[----:B0-----:R-:W-:Y:S01]  /*12410*/  @!P1 IMAD.MOV.U32 R120, RZ, RZ, R70 ;  /* 0x000000ffff789224 */ /* 0x001fe200078e0046 */
[----:B------:R-:W-:Y:S04]  /*12420*/  STL [R1+0x1b8], R119 ;  /* 0x0001b87701007387 */ /* 0x000fe80000100800 */
[----:B-1----:R-:W3:Y:S01]  /*12430*/  LDL.LU R54, [R1+0x258] ;  /* 0x0002580001367983 */ /* 0x002ee20000300800 */
[----:B--2---:R-:W-:-:S03]  /*12440*/  PRMT R118, RZ, 0x7610, R118 ;  /* 0x00007610ff767816 */ /* 0x004fc60000000076 */
[----:B------:R0:W-:Y:S04]  /*12450*/  STL [R1+0x1dc], R70 ;  /* 0x0001dc4601007387 */ /* 0x0001e80000100800 */
[----:B------:R1:W-:Y:S04]  /*12460*/  STL [R1+0x1d8], R121 ;  /* 0x0001d87901007387 */ /* 0x0003e80000100800 */
[----:B------:R2:W2:Y:S04]  /*12470*/  @!P1 LDG.E.U8 R118, desc[UR20][R120.64] ;  /* 0x0000001478769981 */ /* 0x0004a8000c1e1100 */
[----:B0-----:R-:W2:Y:S04]  /*12480*/  LDL.LU R70, [R1+0x278] ;  /* 0x0002780001467983 */ /* 0x001ea80000300800 */
[----:B------:R-:W2:Y:S04]  /*12490*/  LDL.LU R120, [R1+0x214] ;  /* 0x0002140001787983 */ /* 0x000ea80000300800 */
[----:B-1----:R-:W2:Y:S04]  /*124a0*/  LDL.LU R121, [R1+0x218] ;  /* 0x0002180001797983 */ /* 0x002ea80000300800 */
[----:B------:R0:W-:Y:S04]  /*124b0*/  STS.U8 [R77+UR9+0x9000], R123 ;  /* 0x0090007b4d007988 */ /* 0x0001e80008000009 */
[----:B------:R1:W-:Y:S04]  /*124c0*/  STS.U8 [R77+UR9+0x9400], R122 ;  /* 0x0094007a4d007988 */ /* 0x0003e80008000009 */
[----:B0-----:R-:W3:Y:S01]  /*124d0*/  LDL.LU R123, [R1+0x238] ;  /* 0x00023800017b7983 */ /* 0x001ee20000300800 */
[----:B--2---:R-:W-:-:S05]  /*124e0*/  IADD3 R121, P2, PT, R88, R121, RZ ;  /* 0x0000007958797210 */ /* 0x004fca0007f5e0ff */
[----:B------:R-:W-:Y:S01]  /*124f0*/  IMAD.X R120, R61, 0x1, R120, P2 ;  /* 0x000000013d787824 */ /* 0x000fe200010e0678 */
[----:B------:R0:W-:Y:S04]  /*12500*/  STL [R1+0x218], R121 ;  /* 0x0002187901007387 */ /* 0x0001e80000100800 */
[----:B------:R2:W-:Y:S04]  /*12510*/  STL [R1+0x214], R120 ;  /* 0x0002147801007387 */ /* 0x0005e80000100800 */
[----:B-1----:R-:W4:Y:S01]  /*12520*/  LDL.LU R122, [R1+0x234] ;  /* 0x00023400017a7983 */ /* 0x002f220000300800 */
[----:B---3--:R-:W-:-:S02]  /*12530*/  IADD3 R123, P2, PT, R88, R123, RZ ;  /* 0x0000007b587b7210 */ /* 0x008fc40007f5e0ff */
[----:B0-----:R-:W-:-:S04]  /*12540*/  @!P1 LOP3.LUT R121, R121, R120, RZ, 0x3c, !PT ;  /* 0x0000007879799212 */ /* 0x001fc800078e3cff */
[C---:B--2---:R-:W-:Y:S01]  /*12550*/  @!P1 LOP3.LUT R120, R121.reuse, R120, RZ, 0x3c, !PT ;  /* 0x0000007879789212 */ /* 0x044fe200078e3cff */
[----:B------:R0:W-:Y:S01]  /*12560*/  STL [R1+0x238], R123 ;  /* 0x0002387b01007387 */ /* 0x0001e20000100800 */
[----:B------:R-:W-:Y:S02]  /*12570*/  PRMT R119, RZ, 0x7610, R119 ;  /* 0x00007610ff777816 */ /* 0x000fe40000000077 */
[----:B------:R-:W-:-:S05]  /*12580*/  @!P1 LOP3.LUT R121, R121, R120, RZ, 0x3c, !PT ;  /* 0x0000007879799212 */ /* 0x000fca00078e3cff */
[----:B------:R1:W2:Y:S02]  /*12590*/  @!P1 LDG.E.U8 R119, desc[UR20][R120.64] ;  /* 0x0000001478779981 */ /* 0x0002a4000c1e1100 */
[----:B-1----:R-:W-:Y:S02]  /*125a0*/  PRMT R120, RZ, 0x7610, R120 ;  /* 0x00007610ff787816 */ /* 0x002fe40000000078 */
[----:B------:R-:W-:Y:S01]  /*125b0*/  STS.U8 [R77+UR9+0x9800], R125 ;  /* 0x0098007d4d007988 */ /* 0x000fe20008000009 */
[----:B----4-:R-:W-:-:S05]  /*125c0*/  IMAD.X R122, R61, 0x1, R122, P2 ;  /* 0x000000013d7a7824 */ /* 0x010fca00010e067a */
[-C--:B0-----:R-:W-:Y:S01]  /*125d0*/  @!P1 LOP3.LUT R123, R123, R122.reuse, RZ, 0x3c, !PT ;  /* 0x0000007a7b7b9212 */ /* 0x081fe200078e3cff */
[----:B------:R0:W-:Y:S03]  /*125e0*/  STL [R1+0x234], R122 ;  /* 0x0002347a01007387 */ /* 0x0001e60000100800 */
[----:B0-----:R-:W-:-:S04]  /*125f0*/  @!P1 LOP3.LUT R122, R123, R122, RZ, 0x3c, !PT ;  /* 0x0000007a7b7a9212 */ /* 0x001fc800078e3cff */
[----:B------:R-:W-:-:S05]  /*12600*/  @!P1 LOP3.LUT R123, R123, R122, RZ, 0x3c, !PT ;  /* 0x0000007a7b7b9212 */ /* 0x000fca00078e3cff */
[----:B------:R0:W3:Y:S04]  /*12610*/  @!P1 LDG.E.U8 R120, desc[UR20][R122.64] ;  /* 0x000000147a789981 */ /* 0x0000e8000c1e1100 */
[----:B------:R-:W4:Y:S04]  /*12620*/  LDL.LU R123, [R1+0x254] ;  /* 0x00025400017b7983 */ /* 0x000f280000300800 */
[----:B------:R-:W2:Y:S01]  /*12630*/  LDL.LU R125, [R1+0x274] ;  /* 0x00027400017d7983 */ /* 0x000ea20000300800 */
[----:B------:R-:W-:Y:S02]  /*12640*/  IADD3 R54, P2, PT, R88, R54, RZ ;  /* 0x0000003658367210 */ /* 0x000fe40007f5e0ff */
[----:B------:R-:W-:-:S03]  /*12650*/  PRMT R121, RZ, 0x7610, R121 ;  /* 0x00007610ff797816 */ /* 0x000fc60000000079 */
[----:B0-----:R-:W-:Y:S01]  /*12660*/  @!P1 IMAD.MOV.U32 R122, RZ, RZ, R54 ;  /* 0x000000ffff7a9224 */ /* 0x001fe200078e0036 */
[----:B------:R0:W-:Y:S04]  /*12670*/  STS.U8 [R77+UR9+0x9c00], R124 ;  /* 0x009c007c4d007988 */ /* 0x0001e80008000009 */
[----:B------:R1:W-:Y:S01]  /*12680*/  STL [R1+0x258], R54 ;  /* 0x0002583601007387 */ /* 0x0003e20000100800 */
[----:B----4-:R-:W-:Y:S01]  /*12690*/  IMAD.X R123, R61, 0x1, R123, P2 ;  /* 0x000000013d7b7824 */ /* 0x010fe200010e067b */
[----:B------:R-:W-:-:S04]  /*126a0*/  IADD3 R70, P2, PT, R88, R70, RZ ;  /* 0x0000004658467210 */ /* 0x000fc80007f5e0ff */
[----:B------:R4:W3:Y:S01]  /*126b0*/  @!P1 LDG.E.U8 R121, desc[UR20][R122.64] ;  /* 0x000000147a799981 */ /* 0x0008e2000c1e1100 */
[----:B--2---:R-:W-:Y:S02]  /*126c0*/  IMAD.X R125, R61, 0x1, R125, P2 ;  /* 0x000000013d7d7824 */ /* 0x004fe400010e067d */
[----:B0-----:R-:W-:Y:S01]  /*126d0*/  @!P1 IMAD.MOV.U32 R124, RZ, RZ, R70 ;  /* 0x000000ffff7c9224 */ /* 0x001fe200078e0046 */
[----:B------:R-:W-:Y:S04]  /*126e0*/  STL [R1+0x254], R123 ;  /* 0x0002547b01007387 */ /* 0x000fe80000100800 */
[----:B-1----:R-:W2:Y:S01]  /*126f0*/  LDL.LU R54, [R1+0xc4] ;  /* 0x0000c40001367983 */ /* 0x002ea20000300800 */
[----:B----4-:R-:W-:-:S03]  /*12700*/  PRMT R122, RZ, 0x7610, R122 ;  /* 0x00007610ff7a7816 */ /* 0x010fc6000000007a */
[----:B------:R0:W-:Y:S04]  /*12710*/  STL [R1+0x278], R70 ;  /* 0x0002784601007387 */ /* 0x0001e80000100800 */
[----:B------:R1:W-:Y:S04]  /*12720*/  STL [R1+0x274], R125 ;  /* 0x0002747d01007387 */ /* 0x0003e80000100800 */
[----:B------:R4:W2:Y:S04]  /*12730*/  @!P1 LDG.E.U8 R122, desc[UR20][R124.64] ;  /* 0x000000147c7a9981 */ /* 0x0008a8000c1e1100 */
[----:B0-----:R-:W2:Y:S04]  /*12740*/  LDL.LU R70, [R1+0xe4] ;  /* 0x0000e40001467983 */ /* 0x001ea80000300800 */
[----:B------:R-:W2:Y:S04]  /*12750*/  LDL.LU R124, [R1+0x204] ;  /* 0x00020400017c7983 */ /* 0x000ea80000300800 */
[----:B-1----:R-:W4:Y:S04]  /*12760*/  LDL.LU R125, [R1+0x28c] ;  /* 0x00028c00017d7983 */ /* 0x002f280000300800 */
[----:B------:R0:W-:Y:S04]  /*12770*/  STS.U8 [R77+UR9+0xa000], R127 ;  /* 0x00a0007f4d007988 */ /* 0x0001e80008000009 */
[----:B------:R1:W-:Y:S04]  /*12780*/  STS.U8 [R77+UR9+0xa400], R126 ;  /* 0x00a4007e4d007988 */ /* 0x0003e80008000009 */
[----:B0-----:R-:W3:Y:S01]  /*12790*/  LDL.LU R127, [R1+0xa4] ;  /* 0x0000a400017f7983 */ /* 0x001ee20000300800 */
[----:B----4-:R-:W-:-:S05]  /*127a0*/  IADD3 R125, P2, PT, R88, R125, RZ ;  /* 0x0000007d587d7210 */ /* 0x010fca0007f5e0ff */
[----:B--2---:R-:W-:Y:S01]  /*127b0*/  IMAD.X R124, R61, 0x1, R124, P2 ;  /* 0x000000013d7c7824 */ /* 0x004fe200010e067c */
        /* <DEDUP_REMOVED lines=10> */
[----:B-1----:R-:W-:Y:S01]  /*12860*/  PRMT R124, RZ, 0x7610, R124 ;  /* 0x00007610ff7c7816 */ /* 0x002fe2000000007c */
[----:B----4-:R-:W-:-:S05]  /*12870*/  IMAD.X R126, R61, 0x1, R126, P2 ;  /* 0x000000013d7e7824 */ /* 0x010fca00010e067e */
[-C--:B0-----:R-:W-:Y:S01]  /*12880*/  @!P1 LOP3.LUT R127, R127, R126.reuse, RZ, 0x3c, !PT ;  /* 0x0000007e7f7f9212 */ /* 0x081fe200078e3cff */
[----:B------:R0:W-:Y:S03]  /*12890*/  STL [R1+0xa0], R126 ;  /* 0x0000a07e01007387 */ /* 0x0001e60000100800 */
[----:B0-----:R-:W-:-:S04]  /*128a0*/  @!P1 LOP3.LUT R126, R127, R126, RZ, 0x3c, !PT ;  /* 0x0000007e7f7e9212 */ /* 0x001fc800078e3cff */
[----:B------:R-:W-:-:S05]  /*128b0*/  @!P1 LOP3.LUT R127, R127, R126, RZ, 0x3c, !PT ;  /* 0x0000007e7f7f9212 */ /* 0x000fca00078e3cff */
[----:B------:R0:W3:Y:S04]  /*128c0*/  @!P1 LDG.E.U8 R124, desc[UR20][R126.64] ;  /* 0x000000147e7c9981 */ /* 0x0000e8000c1e1100 */
[----:B------:R-:W4:Y:S01]  /*128d0*/  LDL.LU R127, [R1+0xc0] ;  /* 0x0000c000017f7983 */ /* 0x000f220000300800 */
[----:B------:R-:W-:Y:S02]  /*128e0*/  IADD3 R54, P2, PT, R88, R54, RZ ;  /* 0x0000003658367210 */ /* 0x000fe40007f5e0ff */
[----:B------:R-:W-:-:S03]  /*128f0*/  PRMT R125, RZ, 0x7610, R125 ;  /* 0x00007610ff7d7816 */ /* 0x000fc6000000007d */
[----:B0-----:R-:W-:Y:S01]  /*12900*/  @!P1 IMAD.MOV.U32 R126, RZ, RZ, R54 ;  /* 0x000000ffff7e9224 */ /* 0x001fe200078e0036 */
[----:B------:R0:W-:Y:S01]  /*12910*/  STL [R1+0xc4], R54 ;  /* 0x0000c43601007387 */ /* 0x0001e20000100800 */
[----:B----4-:R-:W-:-:S05]  /*12920*/  IMAD.X R127, R61, 0x1, R127, P2 ;  /* 0x000000013d7f7824 */ /* 0x010fca00010e067f */
[----:B------:R1:W-:Y:S04]  /*12930*/  STL [R1+0xc0], R127 ;  /* 0x0000c07f01007387 */ /* 0x0003e80000100800 */
[----:B0-----:R-:W4:Y:S04]  /*12940*/  LDL.LU R54, [R1+0x144] ;  /* 0x0001440001367983 */ /* 0x001f280000300800 */
[----:B------:R0:W2:Y:S04]  /*12950*/  @!P1 LDG.E.U8 R125, desc[UR20][R126.64] ;  /* 0x000000147e7d9981 */ /* 0x0000a8000c1e1100 */
[----:B-1----:R-:W2:Y:S01]  /*12960*/  LDL.LU R127, [R1+0xe0] ;  /* 0x0000e000017f7983 */ /* 0x002ea20000300800 */
[----:B------:R-:W-:-:S03]  /*12970*/  IADD3 R70, P2, PT, R88, R70, RZ ;  /* 0x0000004658467210 */ /* 0x000fc60007f5e0ff */
[----:B------:R1:W-:Y:S02]  /*12980*/  STS.U8 [R77+UR9+0xac00], R162 ;  /* 0x00ac00a24d007988 */ /* 0x0003e40008000009 */
[----:B0-----:R-:W-:Y:S02]  /*12990*/  @!P1 IMAD.MOV.U32 R126, RZ, RZ, R70 ;  /* 0x000000ffff7e9224 */ /* 0x001fe400078e0046 */
[----:B------:R0:W-:Y:S01]  /*129a0*/  STL [R1+0xe4], R70 ;  /* 0x0000e44601007387 */ /* 0x0001e20000100800 */
[----:B-1----:R-:W-:Y:S01]  /*129b0*/  PRMT R162, RZ, 0x7610, R162 ;  /* 0x00007610ffa27816 */ /* 0x002fe200000000a2 */
[----:B--2---:R-:W-:-:S05]  /*129c0*/  IMAD.X R127, R61, 0x1, R127, P2 ;  /* 0x000000013d7f7824 */ /* 0x004fca00010e067f */
[----:B------:R1:W-:Y:S04]  /*129d0*/  STL [R1+0xe0], R127 ;  /* 0x0000e07f01007387 */ /* 0x0003e80000100800 */
[----:B0-----:R-:W2:Y:S04]  /*129e0*/  LDL.LU R70, [R1+0x140] ;  /* 0x0001400001467983 */ /* 0x001ea80000300800 */
[----:B------:R0:W2:Y:S04]  /*129f0*/  @!P1 LDG.E.U8 R162, desc[UR20][R126.64] ;  /* 0x000000147ea29981 */ /* 0x0000a8000c1e1100 */
[----:B------:R-:W2:Y:S04]  /*12a00*/  LDL.LU R126, [R1+0x100] ;  /* 0x00010000017e7983 */ /* 0x000ea80000300800 */
[----:B-1----:R-:W0:Y:S04]  /*12a10*/  LDL.LU R127, [R1+0x104] ;  /* 0x00010400017f7983 */ /* 0x002e280000300800 */
[----:B------:R1:W-:Y:S02]  /*12a20*/  STS.U8 [R77+UR9+0xb000], R161 ;  /* 0x00b000a14d007988 */ /* 0x0003e40008000009 */
[----:B-1----:R-:W-:-:S02]  /*12a30*/  PRMT R161, RZ, 0x7610, R161 ;  /* 0x00007610ffa17816 */ /* 0x002fc400000000a1 */
[----:B0-----:R-:W-:-:S05]  /*12a40*/  IADD3 R127, P2, PT, R88, R127, RZ ;  /* 0x0000007f587f7210 */ /* 0x001fca0007f5e0ff */
[----:B--2---:R-:W-:Y:S01]  /*12a50*/  IMAD.X R126, R61, 0x1, R126, P2 ;  /* 0x000000013d7e7824 */ /* 0x004fe200010e067e */
[----:B------:R0:W-:Y:S04]  /*12a60*/  STL [R1+0x104], R127 ;  /* 0x0001047f01007387 */ /* 0x0001e80000100800 */
[----:B------:R1:W-:Y:S01]  /*12a70*/  STL [R1+0x100], R126 ;  /* 0x0001007e01007387 */ /* 0x0003e20000100800 */
[----:B0-----:R-:W-:-:S04]  /*12a80*/  @!P1 LOP3.LUT R127, R127, R126, RZ, 0x3c, !PT ;  /* 0x0000007e7f7f9212 */ /* 0x001fc800078e3cff */
[----:B-1----:R-:W-:-:S04]  /*12a90*/  @!P1 LOP3.LUT R126, R127, R126, RZ, 0x3c, !PT ;  /* 0x0000007e7f7e9212 */ /* 0x002fc800078e3cff */
[----:B------:R-:W-:-:S05]  /*12aa0*/  @!P1 LOP3.LUT R127, R127, R126, RZ, 0x3c, !PT ;  /* 0x0000007e7f7f9212 */ /* 0x000fca00078e3cff */
[----:B------:R0:W2:Y:S04]  /*12ab0*/  @!P1 LDG.E.U8 R161, desc[UR20][R126.64] ;  /* 0x000000147ea19981 */ /* 0x0000a8000c1e1100 */
[----:B------:R-:W2:Y:S04]  /*12ac0*/  LDL.LU R126, [R1+0x120] ;  /* 0x00012000017e7983 */ /* 0x000ea80000300800 */
[----:B------:R-:W0:Y:S04]  /*12ad0*/  LDL.LU R127, [R1+0x124] ;  /* 0x00012400017f7983 */ /* 0x000e280000300800 */
[----:B------:R1:W-:Y:S04]  /*12ae0*/  STS.U8 [R77+UR9+0xb400], R160 ;  /* 0x00b400a04d007988 */ /* 0x0003e80008000009 */
[----:B------:R3:W-:Y:S01]  /*12af0*/  STS.U8 [R77+UR9+0xa800], R163 ;  /* 0x00a800a34d007988 */ /* 0x0007e20008000009 */
[----:B-1----:R-:W-:-:S02]  /*12b00*/  PRMT R160, RZ, 0x7610, R160 ;  /* 0x00007610ffa07816 */ /* 0x002fc400000000a0 */
[----:B---3--:R-:W-:Y:S02]  /*12b10*/  PRMT R163, RZ, 0x7610, R163 ;  /* 0x00007610ffa37816 */ /* 0x008fe400000000a3 */
[----:B0-----:R-:W-:-:S05]  /*12b20*/  IADD3 R127, P2, PT, R88, R127, RZ ;  /* 0x0000007f587f7210 */ /* 0x001fca0007f5e0ff */
[----:B--2---:R-:W-:Y:S01]  /*12b30*/  IMAD.X R126, R61, 0x1, R126, P2 ;  /* 0x000000013d7e7824 */ /* 0x004fe200010e067e */
[----:B------:R0:W-:Y:S01]  /*12b40*/  STL [R1+0x124], R127 ;  /* 0x0001247f01007387 */ /* 0x0001e20000100800 */
[----:B----4-:R-:W-:-:S03]  /*12b50*/  IADD3 R54, P2, PT, R88, R54, RZ ;  /* 0x0000003658367210 */ /* 0x010fc60007f5e0ff */
[----:B------:R1:W-:Y:S01]  /*12b60*/  STL [R1+0x120], R126 ;  /* 0x0001207e01007387 */ /* 0x0003e20000100800 */
[----:B0-----:R-:W-:-:S04]  /*12b70*/  @!P1 LOP3.LUT R127, R127, R126, RZ, 0x3c, !PT ;  /* 0x0000007e7f7f9212 */ /* 0x001fc800078e3cff */
[----:B-1----:R-:W-:Y:S01]  /*12b80*/  @!P1 LOP3.LUT R126, R127, R126, RZ, 0x3c, !PT ;  /* 0x0000007e7f7e9212 */ /* 0x002fe200078e3cff */
[----:B------:R-:W-:-:S03]  /*12b90*/  IMAD.X R70, R61, 0x1, R70, P2 ;  /* 0x000000013d467824 */ /* 0x000fc600010e0646 */
[----:B------:R-:W-:Y:S01]  /*12ba0*/  @!P1 LOP3.LUT R127, R127, R126, RZ, 0x3c, !PT ;  /* 0x0000007e7f7f9212 */ /* 0x000fe200078e3cff */
[----:B------:R-:W-:Y:S04]  /*12bb0*/  STL [R1+0x144], R54 ;  /* 0x0001443601007387 */ /* 0x000fe80000100800 */
[----:B------:R0:W2:Y:S04]  /*12bc0*/  @!P1 LDG.E.U8 R160, desc[UR20][R126.64] ;  /* 0x000000147ea09981 */ /* 0x0000a8000c1e1100 */
[----:B------:R1:W-:Y:S01]  /*12bd0*/  STL [R1+0x140], R70 ;  /* 0x0001404601007387 */ /* 0x0003e20000100800 */
[----:B0-----:R-:W-:-:S02]  /*12be0*/  @!P1 IMAD.MOV.U32 R126, RZ, RZ, R54 ;  /* 0x000000ffff7e9224 */ /* 0x001fc400078e0036 */
[----:B------:R-:W-:Y:S02]  /*12bf0*/  @!P1 IMAD.MOV.U32 R127, RZ, RZ, R70 ;  /* 0x000000ffff7f9224 */ /* 0x000fe400078e0046 */
[----:B-1----:R-:W3:Y:S04]  /*12c00*/  LDL.LU R70, [R1+0x1c4] ;  /* 0x0001c40001467983 */ /* 0x002ee80000300800 */
[----:B------:R0:W4:Y:S04]  /*12c10*/  @!P1 LDG.E.U8 R163, desc[UR20][R126.64] ;  /* 0x000000147ea39981 */ /* 0x000128000c1e1100 */
[----:B------:R-:W2:Y:S04]  /*12c20*/  LDL.LU R126, [R1+0x160] ;  /* 0x00016000017e7983 */ /* 0x000ea80000300800 */
[----:B------:R-:W0:Y:S04]  /*12c30*/  LDL.LU R127, [R1+0x164] ;  /* 0x00016400017f7983 */ /* 0x000e280000300800 */
        /* <DEDUP_REMOVED lines=11> */
[----:B------:R-:W0:Y:S01]  /*12cf0*/  LDL.LU R127, [R1+0x184] ;  /* 0x00018400017f7983 */ /* 0x000e220000300800 */
[----:B------:R-:W-:-:S03]  /*12d00*/  LOP3.LUT R54, R77, 0x10, RZ, 0x3c, !PT ;  /* 0x000000104d367812 */ /* 0x000fc600078e3cff */
[----:B------:R-:W-:Y:S04]  /*12d10*/  STS.U8 [R77+UR9+0xbc00], R178 ;  /* 0x00bc00b24d007988 */ /* 0x000fe80008000009 */
[----:B------:R1:W-:Y:S02]  /*12d20*/  STS.U8 [R54+UR9+0x8080], R159 ;  /* 0x0080809f36007988 */ /* 0x0003e40008000009 */
[----:B-1----:R-:W-:Y:S02]  /*12d30*/  PRMT R159, RZ, 0x7610, R159 ;  /* 0x00007610ff9f7816 */ /* 0x002fe4000000009f */
        /* <DEDUP_REMOVED lines=20> */
[----:B------:R-:W2:Y:S01]  /*12e80*/  LDL.LU R127, [R1+0x1c0] ;  /* 0x0001c000017f7983 */ /* 0x000ea20000300800 */
[----:B---3--:R-:W-:-:S03]  /*12e90*/  IADD3 R70, P2, PT, R88, R70, RZ ;  /* 0x0000004658467210 */ /* 0x008fc60007f5e0ff */
[----:B------:R1:W-:Y:S02]  /*12ea0*/  STS.U8 [R54+UR9+0x8880], R157 ;  /* 0x0088809d36007988 */ /* 0x0003e40008000009 */
[----:B0-----:R-:W-:Y:S02]  /*12eb0*/  @!P1 IMAD.MOV.U32 R126, RZ, RZ, R70 ;  /* 0x000000ffff7e9224 */ /* 0x001fe400078e0046 */
[----:B------:R0:W-:Y:S01]  /*12ec0*/  STL [R1+0x1c4], R70 ;  /* 0x0001c44601007387 */ /* 0x0001e20000100800 */
[----:B-1----:R-:W-:Y:S01]  /*12ed0*/  PRMT R157, RZ, 0x7610, R157 ;  /* 0x00007610ff9d7816 */ /* 0x002fe2000000009d */
[----:B--2---:R-:W-:-:S05]  /*12ee0*/  IMAD.X R127, R61, 0x1, R127, P2 ;  /* 0x000000013d7f7824 */ /* 0x004fca00010e067f */
[----:B------:R1:W-:Y:S04]  /*12ef0*/  STL [R1+0x1c0], R127 ;  /* 0x0001c07f01007387 */ /* 0x0003e80000100800 */
[----:B0-----:R-:W2:Y:S04]  /*12f00*/  LDL.LU R70, [R1+0x260] ;  /* 0x0002600001467983 */ /* 0x001ea80000300800 */
[----:B------:R0:W3:Y:S04]  /*12f10*/  @!P1 LDG.E.U8 R157, desc[UR20][R126.64] ;  /* 0x000000147e9d9981 */ /* 0x0000e8000c1e1100 */
        /* <DEDUP_REMOVED lines=132> */
[----:B------:R-:W-:Y:S01]  /*13760*/  STL [R1+0x14c], R70 ;  /* 0x00014c4601007387 */ /* 0x000fe20000100800 */
[----:B-1----:R-:W-:Y:S01]  /*13770*/  PRMT R145, RZ, 0x7610, R145 ;  /* 0x00007610ff917816 */ /* 0x002fe20000000091 */
[----:B--2---:R-:W-:-:S05]  /*13780*/  IMAD.X R127, R61, 0x1, R127, P2 ;  /* 0x000000013d7f7824 */ /* 0x004fca00010e067f */
[----:B------:R0:W-:Y:S04]  /*13790*/  STL [R1+0x148], R127 ;  /* 0x0001487f01007387 */ /* 0x0001e80000100800 */
[----:B------:R1:W2:Y:S04]  /*137a0*/  @!P1 LDG.E.U8 R145, desc[UR20][R126.64] ;  /* 0x000000147e919981 */ /* 0x0002a8000c1e1100 */
[----:B------:R-:W2:Y:S04]  /*137b0*/  LDL.LU R126, [R1+0x168] ;  /* 0x00016800017e7983 */ /* 0x000ea80000300800 */
[----:B0-----:R-:W1:Y:S04]  /*137c0*/  LDL.LU R127, [R1+0x16c] ;  /* 0x00016c00017f7983 */ /* 0x001e680000300800 */
[----:B------:R-:W2:Y:S04]  /*137d0*/  LDL.LU R70, [R1+0x1cc] ;  /* 0x0001cc0001467983 */ /* 0x000ea80000300800 */
[----:B------:R0:W-:Y:S02]  /*137e0*/  STS.U8 [R54+UR9+0xbc80], R144 ;  /* 0x00bc809036007988 */ /* 0x0001e40008000009 */
[----:B0-----:R-:W-:-:S02]  /*137f0*/  PRMT R144, RZ, 0x7610, R144 ;  /* 0x00007610ff907816 */ /* 0x001fc40000000090 */
[----:B-1----:R-:W-:-:S05]  /*13800*/  IADD3 R127, P2, PT, R88, R127, RZ ;  /* 0x0000007f587f7210 */ /* 0x002fca0007f5e0ff */
        /* <DEDUP_REMOVED lines=9> */
[----:B------:R-:W-:-:S05]  /*138a0*/  LOP3.LUT R54, R77, 0x20, RZ, 0x3c, !PT ;  /* 0x000000204d367812 */ /* 0x000fca00078e3cff */
        /* <DEDUP_REMOVED lines=187> */
[----:B------:R1:W-:Y:S01]  /*14460*/  STS.U8 [R54+UR9+0x8180], R70 ;  /* 0x0081804636007988 */ /* 0x0003e20008000009 */
[----:B------:R-:W-:-:S03]  /*14470*/  PRMT R178, RZ, 0x7610, R178 ;  /* 0x00007610ffb27816 */ /* 0x000fc600000000b2 */
[----:B-1----:R-:W5:Y:S01]  /*14480*/  LDL.LU R70, [R1+0x4c8] ;  /* 0x0004c80001467983 */ /* 0x002f620000300800 */
        /* <DEDUP_REMOVED lines=83> */
[----:B-1----:R-:W3:Y:S01]  /*149c0*/  LDL.LU R54, [R1+0x4c4] ;  /* 0x0004c40001367983 */ /* 0x002ee20000300800 */
[----:B------:R-:W-:-:S02]  /*149d0*/  PRMT R210, RZ, 0x7610, R210 ;  /* 0x00007610ffd27816 */ /* 0x000fc400000000d2 */
[----:B0-----:R-:W-:-:S05]  /*149e0*/  IADD3 R127, P2, PT, R88, R127, RZ ;  /* 0x0000007f587f7210 */ /* 0x001fca0007f5e0ff */
[----:B--2---:R-:W-:Y:S02]  /*149f0*/  IMAD.X R126, R61, 0x1, R126, P2 ;  /* 0x000000013d7e7824 */ /* 0x004fe400010e067e */
[----:B------:R-:W5:Y:S04]  /*14a00*/  LDL.LU R61, [R1+0x4c0] ;  /* 0x0004c000013d7983 */ /* 0x000f680000300800 */
[----:B------:R0:W-:Y:S04]  /*14a10*/  STL [R1+0x288], R127 ;  /* 0x0002887f01007387 */ /* 0x0001e80000100800 */
[----:B------:R1:W-:Y:S01]  /*14a20*/  STL [R1+0x200], R126 ;  /* 0x0002007e01007387 */ /* 0x0003e20000100800 */
[----:B0-----:R-:W-:-:S04]  /*14a30*/  @!P1 LOP3.LUT R127, R127, R126, RZ, 0x3c, !PT ;  /* 0x0000007e7f7f9212 */ /* 0x001fc800078e3cff */
[----:B-1----:R-:W-:-:S04]  /*14a40*/  @!P1 LOP3.LUT R126, R127, R126, RZ, 0x3c, !PT ;  /* 0x0000007e7f7e9212 */ /* 0x002fc800078e3cff */
[----:B------:R-:W-:-:S05]  /*14a50*/  @!P1 LOP3.LUT R127, R127, R126, RZ, 0x3c, !PT ;  /* 0x0000007e7f7f9212 */ /* 0x000fca00078e3cff */
[----:B------:R0:W2:Y:S04]  /*14a60*/  @!P1 LDG.E.U8 R210, desc[UR20][R126.64] ;  /* 0x000000147ed29981 */ /* 0x0000a8000c1e1100 */
[----:B------:R-:W2:Y:S01]  /*14a70*/  LDL.LU R126, [R1+0x454] ;  /* 0x00045400017e7983 */ /* 0x000ea20000300800 */
[----:B0-----:R-:W-:-:S05]  /*14a80*/  LOP3.LUT R127, R77, 0x30, RZ, 0x3c, !PT ;  /* 0x000000304d7f7812 */ /* 0x001fca00078e3cff */
[----:B------:R0:W-:Y:S02]  /*14a90*/  STS.U8 [R127+UR9+0xa180], R202 ;  /* 0x00a180ca7f007988 */ /* 0x0001e40008000009 */
[C---:B0-----:R-:W-:Y:S02]  /*14aa0*/  LOP3.LUT R202, R77.reuse, 0x30, RZ, 0x3c, !PT ;  /* 0x000000304dca7812 */ /* 0x041fe400078e3cff */
[----:B------:R-:W-:-:S03]  /*14ab0*/  LOP3.LUT R127, R77, 0x40, RZ, 0x3c, !PT ;  /* 0x000000404d7f7812 */ /* 0x000fc600078e3cff */
[----:B------:R-:W-:Y:S04]  /*14ac0*/  STS.U8 [R202+UR9+0xa580], R194 ;  /* 0x00a580c2ca007988 */ /* 0x000fe80008000009 */
[----:B------:R-:W-:Y:S04]  /*14ad0*/  STS.U8 [R202+UR9+0xa980], R186 ;  /* 0x00a980baca007988 */ /* 0x000fe80008000009 */
[----:B------:R-:W-:Y:S04]  /*14ae0*/  STS.U8 [R202+UR9+0xad80], R177 ;  /* 0x00ad80b1ca007988 */ /* 0x000fe80008000009 */
[----:B------:R-:W-:Y:S04]  /*14af0*/  STS.U8 [R202+UR9+0xb180], R170 ;  /* 0x00b180aaca007988 */ /* 0x000fe80008000009 */
[----:B------:R0:W-:Y:S04]  /*14b00*/  STS.U8 [R202+UR9+0xb580], R92 ;  /* 0x00b5805cca007988 */ /* 0x0001e80008000009 */
[----:B------:R1:W-:Y:S04]  /*14b10*/  STS.U8 [R202+UR9+0xb980], R97 ;  /* 0x00b98061ca007988 */ /* 0x0003e80008000009 */
[----:B------:R-:W-:Y:S01]  /*14b20*/  STS.U8 [R202+UR9+0xbd80], R102 ;  /* 0x00bd8066ca007988 */ /* 0x000fe20008000009 */
[----:B0-----:R-:W-:-:S02]  /*14b30*/  LOP3.LUT R92, R77, 0x50, RZ, 0x3c, !PT ;  /* 0x000000504d5c7812 */ /* 0x001fc400078e3cff */
[C---:B-1----:R-:W-:Y:S01]  /*14b40*/  LOP3.LUT R97, R77.reuse, 0x60, RZ, 0x3c, !PT ;  /* 0x000000604d617812 */ /* 0x042fe200078e3cff */
[----:B--2---:R-:W-:Y:S04]  /*14b50*/  STS.U8 [R127+UR9+0x8200], R126 ;  /* 0x0082007e7f007988 */ /* 0x004fe80008000009 */
        /* <DEDUP_REMOVED lines=15> */
[----:B---3--:R-:W-:Y:S04]  /*14c50*/  STS.U8 [R92+UR9+0x8280], R54 ;  /* 0x008280365c007988 */ /* 0x008fe80008000009 */
        /* <DEDUP_REMOVED lines=15> */
[----:B------:R1:W-:Y:S04]  /*14d50*/  STS.U8 [R97+UR9+0x8300], R33 ;  /* 0x0083002161007988 */ /* 0x0003e80008000009 */
[----:B------:R2:W-:Y:S04]  /*14d60*/  STS.U8 [R97+UR9+0x8700], R34 ;  /* 0x0087002261007988 */ /* 0x0005e80008000009 */
[----:B------:R3:W-:Y:S04]  /*14d70*/  STS.U8 [R97+UR9+0x8b00], R31 ;  /* 0x008b001f61007988 */ /* 0x0007e80008000009 */
[----:B------:R-:W-:Y:S04]  /*14d80*/  STS.U8 [R97+UR9+0x8f00], R243 ;  /* 0x008f00f361007988 */ /* 0x000fe80008000009 */
[----:B------:R-:W-:Y:S04]  /*14d90*/  STS.U8 [R97+UR9+0x9300], R233 ;  /* 0x009300e961007988 */ /* 0x000fe80008000009 */
[----:B------:R-:W-:Y:S04]  /*14da0*/  STS.U8 [R97+UR9+0x9700], R223 ;  /* 0x009700df61007988 */ /* 0x000fe80008000009 */
[----:B------:R-:W-:Y:S04]  /*14db0*/  STS.U8 [R97+UR9+0x9b00], R215 ;  /* 0x009b00d761007988 */ /* 0x000fe80008000009 */
[----:B------:R-:W-:Y:S01]  /*14dc0*/  STS.U8 [R97+UR9+0x9f00], R207 ;  /* 0x009f00cf61007988 */ /* 0x000fe20008000009 */
[----:B0-----:R-:W-:-:S03]  /*14dd0*/  LOP3.LUT R92, R77, 0x70, RZ, 0x3c, !PT ;  /* 0x000000704d5c7812 */ /* 0x001fc600078e3cff */
[----:B------:R-:W-:Y:S04]  /*14de0*/  STS.U8 [R97+UR9+0xa300], R199 ;  /* 0x00a300c761007988 */ /* 0x000fe80008000009 */
[----:B------:R0:W5:Y:S04]  /*14df0*/  LDL.LU R62, [R1+0x4bc] ;  /* 0x0004bc00013e7983 */ /* 0x0001680000300800 */
        /* <DEDUP_REMOVED lines=9> */
[----:B-1----:R0:W5:Y:S04]  /*14e90*/  LDL.LU R33, [R1+0x4a8] ;  /* 0x0004a80001217983 */ /* 0x0021680000300800 */
[----:B------:R-:W-:Y:S04]  /*14ea0*/  STS.U8 [R97+UR9+0xbb00], R100 ;  /* 0x00bb006461007988 */ /* 0x000fe80008000009 */
[----:B--2---:R0:W5:Y:S04]  /*14eb0*/  LDL.LU R34, [R1+0x4a4] ;  /* 0x0004a40001227983 */ /* 0x0041680000300800 */
[----:B------:R-:W-:Y:S04]  /*14ec0*/  STS.U8 [R97+UR9+0xbf00], R105 ;  /* 0x00bf006961007988 */ /* 0x000fe80008000009 */
[----:B---3--:R0:W5:Y:S04]  /*14ed0*/  LDL.LU R31, [R1+0x4a0] ;  /* 0x0004a000011f7983 */ /* 0x0081680000300800 */
[----:B------:R1:W-:Y:S04]  /*14ee0*/  STS.U8 [R92+UR9+0x8380], R32 ;  /* 0x008380205c007988 */ /* 0x0003e80008000009 */
[----:B------:R2:W-:Y:S04]  /*14ef0*/  STS.U8 [R92+UR9+0x8780], R86 ;  /* 0x008780565c007988 */ /* 0x0005e80008000009 */
[----:B-1----:R0:W5:Y:S04]  /*14f00*/  LDL.LU R32, [R1+0x49c] ;  /* 0x00049c0001207983 */ /* 0x0021680000300800 */
[----:B--2---:R-:W2:Y:S04]  /*14f10*/  LDL.LU R86, [R1+0x498] ;  /* 0x0004980001567983 */ /* 0x004ea80000300800 */
[----:B------:R1:W-:Y:S04]  /*14f20*/  STS.U8 [R92+UR9+0x8b80], R0 ;  /* 0x008b80005c007988 */ /* 0x0003e80008000009 */
[----:B-1----:R0:W5:Y:S04]  /*14f30*/  LDL.LU R0, [R1+0x494] ;  /* 0x0004940001007983 */ /* 0x0021680000300800 */
        /* <DEDUP_REMOVED lines=13> */
[----:B------:R-:W-:Y:S01]  /*15010*/  ULEA UR11, UR18, UR9, 0x3 ;  /* 0x00000009120b7291 */ /* 0x000fe2000f8e18ff */
[----:B------:R-:W-:-:S03]  /*15020*/  UMOV UR4, UR5 ;  /* 0x0000000500047c82 */ /* 0x000fc60008000000 */
[----:B------:R-:W-:Y:S01]  /*15030*/  UIADD3 UR11, UPT, UPT, UR11, 0x18000, URZ ;  /* 0x000180000b0b7890 */ /* 0x000fe2000fffe0ff */
[C---:B--2---:R-:W-:Y:S01]  /*15040*/  LOP3.LUT R90, R86.reuse, 0x20, RZ, 0x3c, !PT ;  /* 0x00000020565a7812 */ /* 0x044fe200078e3cff */
        /* <DEDUP_REMOVED lines=21> */
[----:B----4-:R-:W-:Y:S04]  /*151a0*/  STS.U8 [R90+UR9+0x15500], R163 ;  /* 0x015500a35a007988 */ /* 0x010fe80008000009 */
[----:B------:R-:W-:Y:S04]  /*151b0*/  STS.U8 [R90+UR9+0x15900], R166 ;  /* 0x015900a65a007988 */ /* 0x000fe80008000009 */
[----:B------:R-:W-:Y:S01]  /*151c0*/  STS.U8 [R90+UR9+0x15d00], R159 ;  /* 0x015d009f5a007988 */ /* 0x000fe20008000009 */
[----:B-1----:R-:W-:-:S03]  /*151d0*/  LOP3.LUT R91, R86, 0x40, RZ, 0x3c, !PT ;  /* 0x00000040565b7812 */ /* 0x002fc600078e3cff */
        /* <DEDUP_REMOVED lines=11> */
[----:B------:R0:W-:Y:S04]  /*15290*/  STS.U8 [R91+UR9+0x14e00], R147 ;  /* 0x014e00935b007988 */ /* 0x0001e80008000009 */
[----:B------:R0:W-:Y:S04]  /*152a0*/  STS.U8 [R91+UR9+0x15200], R146 ;  /* 0x015200925b007988 */ /* 0x0001e80008000009 */
[----:B------:R0:W-:Y:S04]  /*152b0*/  STS.U8 [R91+UR9+0x15600], R145 ;  /* 0x015600915b007988 */ /* 0x0001e80008000009 */
[----:B------:R0:W-:Y:S04]  /*152c0*/  STS.U8 [R91+UR9+0x15a00], R144 ;  /* 0x015a00905b007988 */ /* 0x0001e80008000009 */
[----:B------:R0:W-:Y:S01]  /*152d0*/  STS.U8 [R91+UR9+0x15e00], R143 ;  /* 0x015e008f5b007988 */ /* 0x0001e20008000009 */
[----:B-1----:R-:W-:-:S03]  /*152e0*/  LOP3.LUT R90, R86, 0x60, RZ, 0x3c, !PT ;  /* 0x00000060565a7812 */ /* 0x002fc600078e3cff */
        /* <DEDUP_REMOVED lines=24> */
[----:B------:R1:W-:Y:S06]  /*15470*/  MEMBAR.ALL.CTA ;  /* 0x0000000000007992 */ /* 0x0003ec0000008000 */
[----:B-1----:R-:W1:Y:S02]  /*15480*/  FENCE.VIEW.ASYNC.S ;  /* 0x00000000000073c6 */ /* 0x002e640000000000 */
[----:B-1----:R-:W-:Y:S06]  /*15490*/  BAR.SYNC.DEFER_BLOCKING 0x0 ;  /* 0x0000000000007b1d */ /* 0x002fec0000010000 */
[----:B------:R-:W-:Y:S05]  /*154a0*/  @P0 BRA `(.L_x_9) ;  /* 0x0000000000880947 */ /* 0x000fea0003800000 */
[----:B------:R-:W-:Y:S02]  /*154b0*/  UIADD3 UR19, UPT, UPT, UR8, 0x80, URZ ;  /* 0x0000008008137890 */ /* 0x000fe4000fffe0ff */
[----:B------:R-:W-:Y:S02]  /*154c0*/  UIADD3 UR50, UPT, UPT, UR8, 0x80, URZ ;  /* 0x0000008008327890 */ /* 0x000fe4000fffe0ff */
[----:B------:R-:W-:Y:S01]  /*154d0*/  UIADD3 UR51, UPT, UPT, UR8, 0x80, URZ ;  /* 0x0000008008337890 */ /* 0x000fe2000fffe0ff */
[----:B------:R-:W-:Y:S01]  /*154e0*/  UMOV UR16, 0x0 ;  /* 0x0000000000107882 */ /* 0x000fe20000000000 */
[----:B------:R-:W-:Y:S01]  /*154f0*/  UMOV UR17, 0x8208490 ;  /* 0x0820849000117882 */ /* 0x000fe20000000000 */
[----:B------:R-:W-:Y:S01]  /*15500*/  UMOV UR15, 0x40004040 ;  /* 0x40004040000f7882 */ /* 0x000fe20000000000 */
[----:B------:R-:W-:Y:S02]  /*15510*/  UIADD3 UR56, UPT, UPT, UR8, 0x80, URZ ;  /* 0x0000008008387890 */ /* 0x000fe4000fffe0ff */
[----:B------:R1:W-:Y:S01]  /*15520*/  UTCQMMA gdesc[UR14], gdesc[UR12], tmem[UR8], tmem[UR16], idesc[UR17], UPT ;  /* 0x00ff100c0e0075ea */ /* 0x0003e2000b800308 */
[----:B------:R-:W-:Y:S01]  /*15530*/  UMOV UR42, 0x0 ;  /* 0x00000000002a7882 */ /* 0x000fe20000000000 */
[----:B------:R-:W-:Y:S01]  /*15540*/  UMOV UR43, 0x8208490 ;  /* 0x08208490002b7882 */ /* 0x000fe20000000000 */
[----:B------:R-:W-:Y:S01]  /*15550*/  UMOV UR44, 0x0 ;  /* 0x00000000002c7882 */ /* 0x000fe20000000000 */
[----:B------:R-:W-:Y:S01]  /*15560*/  UMOV UR45, 0x8208490 ;  /* 0x08208490002d7882 */ /* 0x000fe20000000000 */
        /* <DEDUP_REMOVED lines=11> */
[----:B------:R-:W-:Y:S01]  /*15620*/  UMOV UR6, UR11 ;  /* 0x0000000b00067c82 */ /* 0x000fe20008000000 */
[----:B------:R-:W-:Y:S01]  /*15630*/  UMOV UR7, URZ ;  /* 0x000000ff00077c82 */ /* 0x000fe20008000000 */
[----:B------:R1:W-:Y:S01]  /*15640*/  UTCQMMA gdesc[UR34], gdesc[UR12], tmem[UR19], tmem[UR48], idesc[UR49], UPT ;  /* 0x00ff300c220075ea */ /* 0x0003e2000b800313 */
[----:B------:R-:W-:Y:S01]  /*15650*/  UMOV UR58, 0x0 ;  /* 0x00000000003a7882 */ /* 0x000fe20000000000 */
[----:B------:R-:W-:Y:S01]  /*15660*/  UMOV UR59, 0x8208490 ;  /* 0x08208490003b7882 */ /* 0x000fe20000000000 */
[----:B------:R1:W-:Y:S01]  /*15670*/  UTCQMMA gdesc[UR36], gdesc[UR24], tmem[UR50], tmem[UR52], idesc[UR53], UPT ;  /* 0x00ff3418240075ea */ /* 0x0003e2000b800332 */
[----:B------:R-:W-:Y:S01]  /*15680*/  UMOV UR5, UR6 ;  /* 0x0000000600057c82 */ /* 0x000fe20008000000 */
[----:B------:R1:W-:Y:S01]  /*15690*/  UTCQMMA gdesc[UR38], gdesc[UR28], tmem[UR51], tmem[UR54], idesc[UR55], UPT ;  /* 0x00ff361c260075ea */ /* 0x0003e2000b800333 */
[----:B------:R1:W-:Y:S01]  /*156a0*/  UTCQMMA gdesc[UR40], gdesc[UR32], tmem[UR56], tmem[UR58], idesc[UR59], UPT ;  /* 0x00ff3a20280075ea */ /* 0x0003e2000b800338 */
[----:B------:R1:W-:Y:S01]  /*156b0*/  UTCBAR [UR5], URZ ;  /* 0x000000ff050073e9 */ /* 0x0003e200080000ff */
[----:B------:R-:W-:Y:S01]  /*156c0*/  NOP ;  /* 0x0000000000007918 */ /* 0x000fe20000000000 */
.L_x_9:
[----:B0-----:R-:W2:Y:S04]  /*156d0*/  LDL R91, [R1+0x46c] ;  /* 0x00046c00015b7983 */ /* 0x001ea80000100800 */
[----:B------:R-:W2:Y:S01]  /*156e0*/  LDL.LU R90, [R1+0x444] ;  /* 0x00044400015a7983 */ /* 0x000ea20000300800 */
[----:B------:R-:W-:-:S04]  /*156f0*/  UIADD3 UR18, UPT, UPT, UR18, 0x1, URZ ;  /* 0x0000000112127890 */ /* 0x000fc8000fffe0ff */
[----:B------:R-:W-:-:S04]  /*15700*/  UISETP.GT.AND UP1, UPT, UR18, 0x1, UPT ;  /* 0x000000011200788c */ /* 0x000fc8000bf24270 */
[----:B-1----:R-:W-:Y:S02]  /*15710*/  USEL UR5, URZ, 0x1, !UP1 ;  /* 0x00000001ff057887 */ /* 0x002fe4000c800000 */
[----:B------:R-:W-:Y:S02]  /*15720*/  USEL UR18, UR18, URZ, !UP1 ;  /* 0x000000ff12127287 */ /* 0x000fe4000c800000 */
[----:B------:R-:W-:Y:S01]  /*15730*/  ULOP3.LUT UR5, UR4, UR5, URZ, 0x3c, !UPT ;  /* 0x0000000504057292 */ /* 0x000fe2000f8e3cff */
[----:B--2---:R-:W-:Y:S02]  /*15740*/  ISETP.NE.U32.AND P1, PT, R90, R91, PT ;  /* 0x0000005b5a00720c */ /* 0x004fe40003f25070 */
[----:B------:R-:W2:Y:S01]  /*15750*/  LDL.LU R91, [R1+0x458] ;  /* 0x00045800015b7983 */ /* 0x000ea20000300800 */
[----:B------:R-:W-:-:S03]  /*15760*/  IMAD.U32 R90, RZ, RZ, UR4 ;  /* 0x00000004ff5a7e24 */ /* 0x000fc6000f8e00ff */
[----:B--2---:R1:W-:Y:S07]  /*15770*/  STL [R1+0x444], R91 ;  /* 0x0004445b01007387 */ /* 0x0043ee0000100800 */
[----:B------:R-:W-:Y:S05]  /*15780*/  @P1 BRA `(.L_x_10) ;  /* 0xffffff7800d81947 */ /* 0x000fea000383ffff */
.L_x_7:
[----:B-1----:R-:W1:Y:S01]  /*15790*/  LDC R91, c[0x0][0x3a0] ;  /* 0x0000e800ff5b7b82 */ /* 0x002e620000000800 */
[----:B------:R-:W2:Y:S01]  /*157a0*/  LDCU UR5, c[0x0][0x3b8] ;  /* 0x00007700ff0577ac */ /* 0x000ea20008000800 */
[----:B------:R-:W3:Y:S01]  /*157b0*/  LDCU UR6, c[0x0][0x3b4] ;  /* 0x00007680ff0677ac */ /* 0x000ee20008000800 */
[----:B------:R-:W4:Y:S01]  /*157c0*/  LDCU.128 UR12, c[0x0][0x390] ;  /* 0x00007200ff0c77ac */ /* 0x000f220008000c00 */
[----:B--2--5:R-:W-:-:S04]  /*157d0*/  IMAD R133, R0, UR5, RZ ;  /* 0x0000000500857c24 */ /* 0x024fc8000f8e02ff */
[----:B------:R-:W-:Y:S02]  /*157e0*/  VIADD R135, R133, UR5 ;  /* 0x0000000585877c36 */ /* 0x000fe40008000000 */
[----:B-1----:R-:W-:Y:S02]  /*157f0*/  VIADD R91, R91, 0x7f ;  /* 0x0000007f5b5b7836 */ /* 0x002fe40000000000 */
[----:B------:R-:W-:-:S03]  /*15800*/  VIADD R137, R135, UR5 ;  /* 0x0000000587897c36 */ /* 0x000fc60008000000 */
[----:B------:R-:W-:-:S13]  /*15810*/  ISETP.GE.AND P0, PT, R91, 0x80, PT ;  /* 0x000000805b00780c */ /* 0x000fda0003f06270 */
[----:B---34-:R-:W-:Y:S05]  /*15820*/  @!P0 BRA `(.L_x_11) ;  /* 0x0000000000108947 */ /* 0x018fea0003800000 */
[----:B------:R-:W-:-:S06]  /*15830*/  USHF.L.U32 UR4, UR4, 0x1f, URZ ;  /* 0x0000001f04047899 */ /* 0x000fcc00080006ff */
[----:B------:R-:W-:-:S04]  /*15840*/  IMAD.U32 R2, RZ, RZ, UR4 ;  /* 0x00000004ff027e24 */ /* 0x000fc8000f8e00ff */
[----:B------:R-:W1:Y:S02]  /*15850*/  SYNCS.PHASECHK.TRANS64.TRYWAIT P0, [UR11], R2 ;  /* 0x00000002ff0075a7 */ /* 0x000e64000800110b */
[----:B-1----:R-:W-:Y:S05]  /*15860*/  @!P0 BRA `(.L_x_12) ;  /* 0x0000004400ec8947 */ /* 0x002fea0003800000 */
.L_x_11:
[----:B------:R-:W2:Y:S01]  /*15870*/  LDL.LU R3, [R1+0x490] ;  /* 0x0004900001037983 */ /* 0x000ea20000300800 */
[----:B------:R-:W-:Y:S01]  /*15880*/  VIADD R139, R137, UR5 ;  /* 0x00000005898b7c36 */ /* 0x000fe20008000000 */
[----:B------:R-:W1:Y:S01]  /*15890*/  LDCU UR4, c[0x0][0x39c] ;  /* 0x00007380ff0477ac */ /* 0x000e620008000800 */
[C---:B------:R-:W-:Y:S01]  /*158a0*/  VIADD R2, R0.reuse, 0x2 ;  /* 0x0000000200027836 */ /* 0x040fe20000000000 */
[----:B------:R-:W-:Y:S01]  /*158b0*/  BAR.SYNC.DEFER_BLOCKING 0x0 ;  /* 0x0000000000007b1d */ /* 0x000fe20000010000 */
[----:B------:R-:W-:Y:S02]  /*158c0*/  VIADD R140, R139, UR5 ;  /* 0x000000058b8c7c36 */ /* 0x000fe40008000000 */
[----:B------:R-:W-:Y:S02]  /*158d0*/  VIADD R132, R0, 0x1 ;  /* 0x0000000100847836 */ /* 0x000fe40000000000 */
[----:B------:R-:W-:Y:S01]  /*158e0*/  VIADD R141, R140, UR5 ;  /* 0x000000058c8d7c36 */ /* 0x000fe20008000000 */
[----:B------:R-:W3:Y:S01]  /*158f0*/  LDCU UR7, c[0x0][0x39c] ;  /* 0x00007380ff0777ac */ /* 0x000ee20008000800 */
[----:B------:R-:W-:-:S02]  /*15900*/  VIADD R195, R0, 0x4 ;  /* 0x0000000400c37836 */ /* 0x000fc40000000000 */
[----:B------:R-:W-:Y:S02]  /*15910*/  VIADD R143, R141, UR5 ;  /* 0x000000058d8f7c36 */ /* 0x000fe40008000000 */
[----:B------:R-:W-:Y:S02]  /*15920*/  VIADD R194, R0, 0x5 ;  /* 0x0000000500c27836 */ /* 0x000fe40000000000 */
[----:B------:R-:W-:-:S04]  /*15930*/  VIADD R146, R143, UR5 ;  /* 0x000000058f927c36 */ /* 0x000fc80008000000 */
[----:B------:R-:W-:-:S04]  /*15940*/  VIADD R147, R146, UR5 ;  /* 0x0000000592937c36 */ /* 0x000fc80008000000 */
[----:B------:R-:W-:Y:S01]  /*15950*/  VIADD R149, R147, UR5 ;  /* 0x0000000593957c36 */ /* 0x000fe20008000000 */
[----:B------:R-:W4:Y:S02]  /*15960*/  @!P3 SYNCS.CCTL.IV [UR9+0x18000] ;  /* 0x01800000ff00b9b1 */ /* 0x000f240008000009 */
[----:B----4-:R-:W-:Y:S01]  /*15970*/  BAR.SYNC.DEFER_BLOCKING 0x0 ;  /* 0x0000000000007b1d */ /* 0x010fe20000010000 */
[----:B------:R-:W-:-:S04]  /*15980*/  VIADD R150, R149, UR5 ;  /* 0x0000000595967c36 */ /* 0x000fc80008000000 */
[----:B------:R-:W-:Y:S01]  /*15990*/  VIADD R151, R150, UR5 ;  /* 0x0000000596977c36 */ /* 0x000fe20008000000 */
[----:B0-----:R-:W0:Y:S03]  /*159a0*/  LDTM.x128 R4, tmem[UR10] ;  /* 0x0000000a000479ee */ /* 0x001e2600083c0000 */
[----:B------:R-:W-:-:S04]  /*159b0*/  VIADD R155, R151, UR5 ;  /* 0x00000005979b7c36 */ /* 0x000fc80008000000 */
[----:B------:R-:W-:-:S04]  /*159c0*/  VIADD R158, R155, UR5 ;  /* 0x000000059b9e7c36 */ /* 0x000fc80008000000 */
[----:B------:R-:W-:-:S04]  /*159d0*/  VIADD R159, R158, UR5 ;  /* 0x000000059e9f7c36 */ /* 0x000fc80008000000 */
[----:B------:R-:W-:Y:S01]  /*159e0*/  VIADD R161, R159, UR5 ;  /* 0x000000059fa17c36 */ /* 0x000fe20008000000 */
[----:B------:R-:W4:Y:S03]  /*159f0*/  @!P3 SYNCS.CCTL.IV [UR9+0x18008] ;  /* 0x01800800ff00b9b1 */ /* 0x000f260008000009 */
[----:B------:R-:W-:Y:S01]  /*15a00*/  VIADD R162, R161, UR5 ;  /* 0x00000005a1a27c36 */ /* 0x000fe20008000000 */
[----:B------:R-:W-:-:S03]  /*15a10*/  NOP ;  /* 0x0000000000007918 */ /* 0x000fc60000000000 */
[----:B------:R-:W-:Y:S01]  /*15a20*/  VIADD R163, R162, UR5 ;  /* 0x00000005a2a37c36 */ /* 0x000fe20008000000 */
[----:B0-----:R-:W-:-:S03]  /*15a30*/  F2FP.SATFINITE.E5M2.F32.PACK_AB_MERGE_C R193, R5, R4, RZ ;  /* 0x0000000405c1723e */ /* 0x001fc600048060ff */
[----:B------:R-:W-:Y:S01]  /*15a40*/  VIADD R167, R163, UR5 ;  /* 0x00000005a3a77c36 */ /* 0x000fe20008000000 */
[----:B------:R-:W-:Y:S01]  /*15a50*/  F2FP.SATFINITE.E5M2.F32.PACK_AB_MERGE_C R7, R7, R6, RZ ;  /* 0x000000060707723e */ /* 0x000fe200048060ff */
[C---:B------:R-:W-:Y:S01]  /*15a60*/  VIADD R6, R0.reuse, 0x6 ;  /* 0x0000000600067836 */ /* 0x040fe20000000000 */
[----:B------:R-:W-:Y:S01]  /*15a70*/  F2FP.SATFINITE.E5M2.F32.PACK_AB_MERGE_C R9, R9, R8, RZ ;  /* 0x000000080909723e */ /* 0x000fe200048060ff */
[----:B------:R-:W-:Y:S01]  /*15a80*/  VIADD R170, R167, UR5 ;  /* 0x00000005a7aa7c36 */ /* 0x000fe20008000000 */
[----:B------:R-:W-:Y:S01]  /*15a90*/  F2FP.SATFINITE.E5M2.F32.PACK_AB_MERGE_C R11, R11, R10, RZ ;  /* 0x0000000a0b0b723e */ /* 0x000fe200048060ff */
[----:B------:R-:W-:Y:S01]  /*15aa0*/  VIADD R8, R0, 0x8 ;  /* 0x0000000800087836 */ /* 0x000fe20000000000 */
[----:B------:R-:W-:Y:S01]  /*15ab0*/  F2FP.SATFINITE.E5M2.F32.PACK_AB_MERGE_C R13, R13, R12, RZ ;  /* 0x0000000c0d0d723e */ /* 0x000fe200048060ff */
        /* <DEDUP_REMOVED lines=9> */
[----:B------:R-:W-:-:S02]  /*15b50*/  F2FP.SATFINITE.E5M2.F32.PACK_AB_MERGE_C R23, R23, R22, RZ ;  /* 0x000000161717723e */ /* 0x000fc400048060ff */
[----:B------:R-:W-:Y:S01]  /*15b60*/  F2FP.SATFINITE.E5M2.F32.PACK_AB_MERGE_C R25, R25, R24, RZ ;  /* 0x000000181919723e */ /* 0x000fe200048060ff */
[----:B------:R-:W-:Y:S01]  /*15b70*/  VIADD R175, R174, UR5 ;  /* 0x00000005aeaf7c36 */ /* 0x000fe20008000000 */
[----:B------:R-:W-:Y:S02]  /*15b80*/  F2FP.SATFINITE.E5M2.F32.PACK_AB_MERGE_C R27, R27, R26, RZ ;  /* 0x0000001a1b1b723e */ /* 0x000fe400048060ff */
[----:B------:R-:W-:Y:S01]  /*15b90*/  F2FP.SATFINITE.E5M2.F32.PACK_AB_MERGE_C R29, R29, R28, RZ ;  /* 0x0000001c1d1d723e */ /* 0x000fe200048060ff */
[----:B------:R-:W-:Y:S01]  /*15ba0*/  VIADD R179, R175, UR5 ;  /* 0x00000005afb37c36 */ /* 0x000fe20008000000 */
[----:B------:R-:W-:Y:S02]  /*15bb0*/  F2FP.SATFINITE.E5M2.F32.PACK_AB_MERGE_C R31, R31, R30, RZ ;  /* 0x0000001e1f1f723e */ /* 0x000fe400048060ff */
[----:B------:R-:W-:Y:S01]  /*15bc0*/  F2FP.SATFINITE.E5M2.F32.PACK_AB_MERGE_C R33, R33, R32, RZ ;  /* 0x000000202121723e */ /* 0x000fe200048060ff */
[----:B------:R-:W-:Y:S01]  /*15bd0*/  VIADD R182, R179, UR5 ;  /* 0x00000005b3b67c36 */ /* 0x000fe20008000000 */
[----:B------:R-:W-:-:S02]  /*15be0*/  F2FP.SATFINITE.E5M2.F32.PACK_AB_MERGE_C R35, R35, R34, RZ ;  /* 0x000000222323723e */ /* 0x000fc400048060ff */
[----:B------:R-:W-:Y:S01]  /*15bf0*/  F2FP.SATFINITE.E5M2.F32.PACK_AB_MERGE_C R37, R37, R36, RZ ;  /* 0x000000242525723e */ /* 0x000fe200048060ff */
[----:B------:R-:W-:Y:S01]  /*15c00*/  VIADD R183, R182, UR5 ;  /* 0x00000005b6b77c36 */ /* 0x000fe20008000000 */
[----:B------:R-:W-:Y:S02]  /*15c10*/  F2FP.SATFINITE.E5M2.F32.PACK_AB_MERGE_C R39, R39, R38, RZ ;  /* 0x000000262727723e */ /* 0x000fe400048060ff */
[----:B------:R-:W-:Y:S01]  /*15c20*/  PRMT R12, R37, 0x9910, RZ ;  /* 0x00009910250c7816 */ /* 0x000fe200000000ff */
        /* <DEDUP_REMOVED lines=11> */
[----:B------:R-:W-:Y:S02]  /*15ce0*/  F2FP.SATFINITE.E5M2.F32.PACK_AB_MERGE_C R55, R55, R54, RZ ;  /* 0x000000363737723e */ /* 0x000fe400048060ff */
[----:B------:R-:W-:-:S02]  /*15cf0*/  F2FP.SATFINITE.E5M2.F32.PACK_AB_MERGE_C R57, R57, R56, RZ ;  /* 0x000000383939723e */ /* 0x000fc400048060ff */
[----:B------:R-:W-:Y:S02]  /*15d00*/  F2FP.SATFINITE.E5M2.F32.PACK_AB_MERGE_C R59, R59, R58, RZ ;  /* 0x0000003a3b3b723e */ /* 0x000fe400048060ff */
[----:B------:R-:W-:Y:S02]  /*15d10*/  F2FP.SATFINITE.E5M2.F32.PACK_AB_MERGE_C R61, R61, R60, RZ ;  /* 0x0000003c3d3d723e */ /* 0x000fe400048060ff */
[----:B------:R-:W-:Y:S02]  /*15d20*/  F2FP.SATFINITE.E5M2.F32.PACK_AB_MERGE_C R63, R63, R62, RZ ;  /* 0x0000003e3f3f723e */ /* 0x000fe400048060ff */
        /* <DEDUP_REMOVED lines=34> */
[C---:B--2---:R-:W-:Y:S01]  /*15f50*/  ISETP.GE.AND P0, PT, R3.reuse, UR14, PT ;  /* 0x0000000e03007c0c */ /* 0x044fe2000bf06270 */
[----:B------:R-:W-:Y:S01]  /*15f60*/  IMAD R3, R3, UR6, RZ ;  /* 0x0000000603037c24 */ /* 0x000fe2000f8e02ff */
[----:B------:R-:W0:Y:S02]  /*15f70*/  LDCU UR6, c[0x0][0x39c] ;  /* 0x00007380ff0677ac */ /* 0x000e240008000800 */
[----:B------:R-:W-:Y:S02]  /*15f80*/  ISETP.LT.AND P4, PT, R2, UR15, !P0 ;  /* 0x0000000f02007c0c */ /* 0x000fe4000c781270 */
[C---:B------:R-:W-:Y:S02]  /*15f90*/  IADD3 R2, P5, PT, R3.reuse, UR12, RZ ;  /* 0x0000000c03027c10 */ /* 0x040fe4000ffbe0ff */
[----:B------:R-:W-:Y:S01]  /*15fa0*/  ISETP.LT.AND P2, PT, R132, UR15, !P0 ;  /* 0x0000000f84007c0c */ /* 0x000fe2000c741270 */
[----:B------:R-:W-:Y:S01]  /*15fb0*/  VIADD R132, R0, 0x3 ;  /* 0x0000000300847836 */ /* 0x000fe20000000000 */
[----:B------:R-:W-:-:S02]  /*15fc0*/  LEA.HI.X.SX32 R3, R3, UR13, 0x1, P5 ;  /* 0x0000000d03037c11 */ /* 0x000fc4000a8f0eff */
[-C--:B------:R-:W-:Y:S02]  /*15fd0*/  IADD3 R4, P5, PT, R133, R2.reuse, RZ ;  /* 0x0000000285047210 */ /* 0x080fe40007fbe0ff */
[----:B------:R-:W-:Y:S02]  /*15fe0*/  ISETP.LT.AND P1, PT, R132, UR15, !P0 ;  /* 0x0000000f84007c0c */ /* 0x000fe4000c721270 */
[-C--:B------:R-:W-:Y:S02]  /*15ff0*/  IADD3 R132, P6, PT, R135, R2.reuse, RZ ;  /* 0x0000000287847210 */ /* 0x080fe40007fde0ff */
[-C--:B------:R-:W-:Y:S02]  /*16000*/  LEA.HI.X.SX32 R5, R133, R3.reuse, 0x1, P5 ;  /* 0x0000000385057211 */ /* 0x080fe400028f0eff */
[----:B------:R-:W-:Y:S02]  /*16010*/  IADD3 R134, P5, PT, R137, R2, RZ ;  /* 0x0000000289867210 */ /* 0x000fe40007fbe0ff */
[----:B------:R-:W-:-:S02]  /*16020*/  LEA.HI.X.SX32 R133, R135, R3, 0x1, P6 ;  /* 0x0000000387857211 */ /* 0x000fc400030f0eff */
[-C--:B------:R-:W-:Y:S02]  /*16030*/  IADD3 R136, P6, PT, R139, R2.reuse, RZ ;  /* 0x000000028b887210 */ /* 0x080fe40007fde0ff */
[-C--:B------:R-:W-:Y:S02]  /*16040*/  LEA.HI.X.SX32 R135, R137, R3.reuse, 0x1, P5 ;  /* 0x0000000389877211 */ /* 0x080fe400028f0eff */
[CC--:B------:R-:W-:Y:S02]  /*16050*/  IADD3 R138, P5, PT, R140.reuse, R2.reuse, RZ ;  /* 0x000000028c8a7210 */ /* 0x0c0fe40007fbe0ff */
[-C--:B------:R-:W-:Y:S02]  /*16060*/  LEA.HI.X.SX32 R137, R139, R3.reuse, 0x1, P6 ;  /* 0x000000038b897211 */ /* 0x080fe400030f0eff */
[----:B------:R-:W-:Y:S02]  /*16070*/  LEA.HI.X.SX32 R139, R140, R3, 0x1, P5 ;  /* 0x000000038c8b7211 */ /* 0x000fe400028f0eff */
[----:B------:R-:W-:-:S02]  /*16080*/  IADD3 R140, P3, PT, R141, R2, RZ ;  /* 0x000000028d8c7210 */ /* 0x000fc40007f7e0ff */
[-C--:B------:R-:W-:Y:S02]  /*16090*/  IADD3 R144, P5, PT, R143, R2.reuse, RZ ;  /* 0x000000028f907210 */ /* 0x080fe40007fbe0ff */
[CC--:B------:R-:W-:Y:S02]  /*160a0*/  IADD3 R142, P6, PT, R146.reuse, R2.reuse, RZ ;  /* 0x00000002928e7210 */ /* 0x0c0fe40007fde0ff */
[-C--:B------:R-:W-:Y:S02]  /*160b0*/  LEA.HI.X.SX32 R141, R141, R3.reuse, 0x1, P3 ;  /* 0x000000038d8d7211 */ /* 0x080fe400018f0eff */
        /* <DEDUP_REMOVED lines=40> */
[----:B------:R-:W-:Y:S02]  /*16340*/  ISETP.LT.AND P6, PT, R0, UR15, !P0 ;  /* 0x0000000f00007c0c */ /* 0x000fe4000c7c1270 */
[-C--:B------:R-:W-:Y:S02]  /*16350*/  LEA.HI.X.SX32 R185, R183, R3.reuse, 0x1, P3 ;  /* 0x00000003b7b97211 */ /* 0x080fe400018f0eff */
[----:B------:R-:W-:Y:S02]  /*16360*/  LEA.HI.X.SX32 R183, R186, R3, 0x1, P5 ;  /* 0x00000003bab77211 */ /* 0x000fe400028f0eff */
[-C--:B------:R-:W-:Y:S02]  /*16370*/  IADD3 R188, P5, PT, R189, R2.reuse, RZ ;  /* 0x00000002bdbc7210 */ /* 0x080fe40007fbe0ff */
[----:B------:R-:W-:-:S02]  /*16380*/  IADD3 R190, P3, PT, R187, R2, RZ ;  /* 0x00000002bbbe7210 */ /* 0x000fc40007f7e0ff */
[-C--:B------:R-:W-:Y:S02]  /*16390*/  LEA.HI.X.SX32 R189, R189, R3.reuse, 0x1, P5 ;  /* 0x00000003bdbd7211 */ /* 0x080fe400028f0eff */
[-C--:B------:R-:W-:Y:S01]  /*163a0*/  LEA.HI.X.SX32 R191, R187, R3.reuse, 0x1, P3 ;  /* 0x00000003bbbf7211 */ /* 0x080fe200018f0eff */
[----:B------:R2:W-:Y:S01]  /*163b0*/  @P6 STG.E.U8 desc[UR20][R4.64], R193 ;  /* 0x000000c104006986 */ /* 0x0005e2000c101114 */
[----:B------:R-:W-:Y:S02]  /*163c0*/  ISETP.LT.AND P5, PT, R195, UR15, !P0 ;  /* 0x0000000fc3007c0c */ /* 0x000fe4000c7a1270 */
[C---:B------:R-:W-:Y:S02]  /*163d0*/  IADD3 R186, P3, PT, R192.reuse, R2, RZ ;  /* 0x00000002c0ba7210 */ /* 0x040fe40007f7e0ff */
[----:B------:R-:W-:Y:S02]  /*163e0*/  PRMT R195, R193, 0x9910, RZ ;  /* 0x00009910c1c37816 */ /* 0x000fe400000000ff */
[C---:B------:R-:W-:Y:S01]  /*163f0*/  LEA.HI.X.SX32 R187, R192.reuse, R3, 0x1, P3 ;  /* 0x00000003c0bb7211 */ /* 0x040fe200018f0eff */
[----:B------:R-:W-:Y:S01]  /*16400*/  VIADD R192, R192, UR5 ;  /* 0x00000005c0c07c36 */ /* 0x000fe20008000000 */
[----:B------:R-:W-:-:S02]  /*16410*/  SHF.R.S32.HI R195, RZ, 0x8, R195 ;  /* 0x00000008ffc37819 */ /* 0x000fc400000114c3 */
[----:B------:R-:W-:Y:S01]  /*16420*/  ISETP.LT.AND P6, PT, R6, UR15, !P0 ;  /* 0x0000000f06007c0c */ /* 0x000fe2000c7c1270 */
[----:B------:R-:W-:Y:S01]  /*16430*/  VIADD R6, R0, 0x7 ;  /* 0x0000000700067836 */ /* 0x000fe20000000000 */
[----:B------:R-:W-:Y:S01]  /*16440*/  ISETP.LT.AND P3, PT, R194, UR15, !P0 ;  /* 0x0000000fc2007c0c */ /* 0x000fe2000c761270 */
[----:B------:R-:W-:Y:S01]  /*16450*/  @P2 STG.E.U8 desc[UR20][R132.64], R195 ;  /* 0x000000c384002986 */ /* 0x000fe2000c101114 */
[----:B------:R-:W-:Y:S01]  /*16460*/  PRMT R194, R7, 0x9910, RZ ;  /* 0x0000991007c27816 */ /* 0x000fe200000000ff */
[----:B--2---:R-:W-:Y:S01]  /*16470*/  VIADD R4, R0, 0x9 ;  /* 0x0000000900047836 */ /* 0x004fe20000000000 */
[----:B------:R-:W-:Y:S01]  /*16480*/  ISETP.LT.AND P2, PT, R6, UR15, !P0 ;  /* 0x0000000f06007c0c */ /* 0x000fe2000c741270 */
[----:B------:R2:W-:Y:S01]  /*16490*/  @P4 STG.E.U8 desc[UR20][R134.64], R7 ;  /* 0x0000000786004986 */ /* 0x0005e2000c101114 */
[----:B------:R-:W-:Y:S01]  /*164a0*/  ISETP.LT.AND P4, PT, R8, UR15, !P0 ;  /* 0x0000000f08007c0c */ /* 0x000fe2000c781270 */
[----:B------:R-:W-:-:S05]  /*164b0*/  IMAD.MOV.U32 R6, RZ, RZ, R194 ;  /* 0x000000ffff067224 */ /* 0x000fca00078e00c2 */
[----:B------:R-:W-:Y:S02]  /*164c0*/  SHF.R.S32.HI R5, RZ, 0x8, R6 ;  /* 0x00000008ff057819 */ /* 0x000fe40000011406 */
[----:B------:R-:W-:-:S03]  /*164d0*/  PRMT R6, R9, 0x9910, RZ ;  /* 0x0000991009067816 */ /* 0x000fc600000000ff */
[----:B------:R5:W-:Y:S01]  /*164e0*/  @P1 STG.E.U8 desc[UR20][R136.64], R5 ;  /* 0x0000000588001986 */ /* 0x000be2000c101114 */
[----:B------:R-:W-:Y:S01]  /*164f0*/  ISETP.LT.AND P1, PT, R4, UR15, !P0 ;  /* 0x0000000f04007c0c */ /* 0x000fe2000c721270 */
[----:B------:R-:W-:Y:S02]  /*16500*/  IMAD.MOV.U32 R4, RZ, RZ, R6 ;  /* 0x000000ffff047224 */ /* 0x000fe400078e0006 */
[C---:B------:R-:W-:Y:S01]  /*16510*/  VIADD R6, R0.reuse, 0xa ;  /* 0x0000000a00067836 */ /* 0x040fe20000000000 */
[----:B------:R-:W-:Y:S02]  /*16520*/  @P5 STG.E.U8 desc[UR20][R138.64], R9 ;  /* 0x000000098a005986 */ /* 0x000fe4000c101114 */
[----:B--2---:R-:W-:Y:S01]  /*16530*/  SHF.R.S32.HI R7, RZ, 0x8, R4 ;  /* 0x00000008ff077819 */ /* 0x004fe20000011404 */
[----:B------:R-:W-:Y:S01]  /*16540*/  VIADD R4, R0, 0xb ;  /* 0x0000000b00047836 */ /* 0x000fe20000000000 */
[----:B------:R-:W-:Y:S02]  /*16550*/  ISETP.LT.AND P5, PT, R6, UR15, !P0 ;  /* 0x0000000f06007c0c */ /* 0x000fe4000c7a1270 */
[----:B------:R-:W-:Y:S01]  /*16560*/  PRMT R6, R11, 0x9910, RZ ;  /* 0x000099100b067816 */ /* 0x000fe200000000ff */
[----:B------:R2:W-:Y:S01]  /*16570*/  @P3 STG.E.U8 desc[UR20][R140.64], R7 ;  /* 0x000000078c003986 */ /* 0x0005e2000c101114 */
[----:B------:R-:W-:Y:S01]  /*16580*/  ISETP.LT.AND P3, PT, R4, UR15, !P0 ;  /* 0x0000000f04007c0c */ /* 0x000fe2000c761270 */
[----:B------:R-:W-:-:S02]  /*16590*/  VIADD R4, R0, 0xc ;  /* 0x0000000c00047836 */ /* 0x000fc40000000000 */
[----:B-----5:R-:W-:Y:S01]  /*165a0*/  IMAD.MOV.U32 R5, RZ, RZ, R6 ;  /* 0x000000ffff057224 */ /* 0x020fe200078e0006 */
[----:B------:R5:W-:Y:S01]  /*165b0*/  @P6 STG.E.U8 desc[UR20][R144.64], R11 ;  /* 0x0000000b90006986 */ /* 0x000be2000c101114 */
[----:B------:R-:W-:Y:S02]  /*165c0*/  PRMT R6, R13, 0x9910, RZ ;  /* 0x000099100d067816 */ /* 0x000fe400000000ff */
[----:B------:R-:W-:Y:S01]  /*165d0*/  ISETP.LT.AND P6, PT, R4, UR15, !P0 ;  /* 0x0000000f04007c0c */ /* 0x000fe2000c7c1270 */
[----:B------:R-:W-:Y:S01]  /*165e0*/  VIADD R4, R0, 0xd ;  /* 0x0000000d00047836 */ /* 0x000fe20000000000 */
[----:B------:R-:W-:Y:S01]  /*165f0*/  SHF.R.S32.HI R5, RZ, 0x8, R5 ;  /* 0x00000008ff057819 */ /* 0x000fe20000011405 */
[----:B--2---:R-:W-:Y:S01]  /*16600*/  IMAD.MOV.U32 R7, RZ, RZ, R6 ;  /* 0x000000ffff077224 */ /* 0x004fe200078e0006 */
[----:B------:R-:W-:-:S03]  /*16610*/  PRMT R6, R15, 0x9910, RZ ;  /* 0x000099100f067816 */ /* 0x000fc600000000ff */
[----:B------:R2:W-:Y:S01]  /*16620*/  @P2 STG.E.U8 desc[UR20][R142.64], R5 ;  /* 0x000000058e002986 */ /* 0x0005e2000c101114 */
[----:B------:R-:W-:Y:S01]  /*16630*/  ISETP.LT.AND P2, PT, R4, UR15, !P0 ;  /* 0x0000000f04007c0c */ /* 0x000fe2000c741270 */
[----:B------:R-:W-:Y:S01]  /*16640*/  VIADD R4, R0, 0xe ;  /* 0x0000000e00047836 */ /* 0x000fe20000000000 */
[----:B------:R-:W-:Y:S01]  /*16650*/  SHF.R.S32.HI R7, RZ, 0x8, R7 ;  /* 0x00000008ff077819 */ /* 0x000fe20000011407 */
[----:B------:R0:W-:Y:S01]  /*16660*/  @P4 STG.E.U8 desc[UR20][R152.64], R13 ;  /* 0x0000000d98004986 */ /* 0x0001e2000c101114 */
[----:B-----5:R-:W-:Y:S02]  /*16670*/  PRMT R11, R35, 0x9910, RZ ;  /* 0x00009910230b7816 */ /* 0x020fe400000000ff */
[----:B------:R-:W-:Y:S01]  /*16680*/  ISETP.LT.AND P4, PT, R4, UR15, !P0 ;  /* 0x0000000f04007c0c */ /* 0x000fe2000c781270 */
[----:B------:R-:W-:Y:S01]  /*16690*/  VIADD R4, R0, 0xf ;  /* 0x0000000f00047836 */ /* 0x000fe20000000000 */
[----:B------:R5:W-:Y:S01]  /*166a0*/  @P1 STG.E.U8 desc[UR20][R148.64], R7 ;  /* 0x0000000794001986 */ /* 0x000be2000c101114 */
[----:B------:R-:W-:Y:S01]  /*166b0*/  SHF.R.S32.HI R11, RZ, 0x8, R11 ;  /* 0x00000008ff0b7819 */ /* 0x000fe2000001140b */
[----:B--2---:R-:W-:-:S02]  /*166c0*/  IMAD.MOV.U32 R5, RZ, RZ, R6 ;  /* 0x000000ffff057224 */ /* 0x004fc400078e0006 */
[----:B------:R-:W-:Y:S01]  /*166d0*/  ISETP.LT.AND P1, PT, R4, UR15, !P0 ;  /* 0x0000000f04007c0c */ /* 0x000fe2000c721270 */
[C---:B------:R-:W-:Y:S01]  /*166e0*/  VIADD R4, R0.reuse, 0x10 ;  /* 0x0000001000047836 */ /* 0x040fe20000000000 */
[----:B------:R-:W-:Y:S01]  /*166f0*/  @P5 STG.E.U8 desc[UR20][R146.64], R15 ;  /* 0x0000000f92005986 */ /* 0x000fe2000c101114 */
[C---:B------:R-:W-:Y:S01]  /*16700*/  VIADD R6, R0.reuse, 0x24 ;  /* 0x0000002400067836 */ /* 0x040fe20000000000 */
[----:B------:R-:W-:Y:S01]  /*16710*/  SHF.R.S32.HI R5, RZ, 0x8, R5 ;  /* 0x00000008ff057819 */ /* 0x000fe20000011405 */
[----:B0-----:R-:W-:Y:S01]  /*16720*/  VIADD R13, R0, 0x25 ;  /* 0x00000025000d7836 */ /* 0x001fe20000000000 */
[----:B------:R-:W-:Y:S01]  /*16730*/  ISETP.LT.AND P5, PT, R4, UR15, !P0 ;  /* 0x0000000f04007c0c */ /* 0x000fe2000c7a1270 */
[----:B------:R-:W-:Y:S01]  /*16740*/  VIADD R4, R0, 0x11 ;  /* 0x0000001100047836 */ /* 0x000fe20000000000 */
[----:B-----5:R-:W-:Y:S01]  /*16750*/  PRMT R7, R17, 0x9910, RZ ;  /* 0x0000991011077816 */ /* 0x020fe200000000ff */
[----:B------:R0:W-:Y:S03]  /*16760*/  @P3 STG.E.U8 desc[UR20][R156.64], R5 ;  /* 0x000000059c003986 */ /* 0x0001e6000c101114 */
[----:B------:R-:W-:Y:S01]  /*16770*/  ISETP.LT.AND P3, PT, R4, UR15, !P0 ;  /* 0x0000000f04007c0c */ /* 0x000fe2000c761270 */
[----:B------:R-:W-:Y:S01]  /*16780*/  VIADD R4, R0, 0x12 ;  /* 0x0000001200047836 */ /* 0x000fe20000000000 */
[----:B------:R2:W-:Y:S01]  /*16790*/  @P6 STG.E.U8 desc[UR20][R154.64], R17 ;  /* 0x000000119a006986 */ /* 0x0005e2000c101114 */
[----:B------:R-:W-:-:S03]  /*167a0*/  SHF.R.S32.HI R7, RZ, 0x8, R7 ;  /* 0x00000008ff077819 */ /* 0x000fc60000011407 */
[----:B-1----:R-:W-:Y:S01]  /*167b0*/  ISETP.LT.AND P6, PT, R4, UR4, !P0 ;  /* 0x0000000404007c0c */ /* 0x002fe2000c7c1270 */
[----:B------:R-:W1:Y:S01]  /*167c0*/  LDCU UR4, c[0x0][0x39c] ;  /* 0x00007380ff0477ac */ /* 0x000e620008000800 */
[----:B------:R-:W-:Y:S01]  /*167d0*/  VIADD R4, R0, 0x13 ;  /* 0x0000001300047836 */ /* 0x000fe20000000000 */
[----:B------:R5:W-:Y:S01]  /*167e0*/  @P2 STG.E.U8 desc[UR20][R150.64], R7 ;  /* 0x0000000796002986 */ /* 0x000be2000c101114 */
[----:B0-----:R-:W-:-:S03]  /*167f0*/  PRMT R5, R19, 0x9910, RZ ;  /* 0x0000991013057816 */ /* 0x001fc600000000ff */
[----:B------:R-:W-:Y:S01]  /*16800*/  ISETP.LT.AND P2, PT, R4, UR6, !P0 ;  /* 0x0000000604007c0c */ /* 0x000fe2000c741270 */
[----:B------:R-:W0:Y:S01]  /*16810*/  LDCU UR6, c[0x0][0x39c] ;  /* 0x00007380ff0677ac */ /* 0x000e220008000800 */
[----:B------:R-:W-:Y:S01]  /*16820*/  VIADD R4, R0, 0x14 ;  /* 0x0000001400047836 */ /* 0x000fe20000000000 */
[----:B------:R0:W-:Y:S01]  /*16830*/  @P4 STG.E.U8 desc[UR20][R164.64], R19 ;  /* 0x00000013a4004986 */ /* 0x0001e2000c101114 */
[----:B------:R-:W-:Y:S02]  /*16840*/  SHF.R.S32.HI R5, RZ, 0x8, R5 ;  /* 0x00000008ff057819 */ /* 0x000fe40000011405 */
[----:B--2---:R-:W-:Y:S02]  /*16850*/  PRMT R17, R125, 0x9910, RZ ;  /* 0x000099107d117816 */ /* 0x004fe400000000ff */
[----:B---3--:R-:W-:Y:S01]  /*16860*/  ISETP.LT.AND P4, PT, R4, UR7, !P0 ;  /* 0x0000000704007c0c */ /* 0x008fe2000c781270 */
[----:B------:R-:W2:Y:S01]  /*16870*/  LDCU UR7, c[0x0][0x39c] ;  /* 0x00007380ff0777ac */ /* 0x000ea20008000800 */
[----:B------:R-:W-:Y:S01]  /*16880*/  VIADD R4, R0, 0x15 ;  /* 0x0000001500047836 */ /* 0x000fe20000000000 */
[----:B------:R3:W-:Y:S01]  /*16890*/  @P1 STG.E.U8 desc[UR20][R160.64], R5 ;  /* 0x00000005a0001986 */ /* 0x0007e2000c101114 */
[----:B-----5:R-:W-:-:S02]  /*168a0*/  PRMT R7, R21, 0x9910, RZ ;  /* 0x0000991015077816 */ /* 0x020fc400000000ff */
[----:B------:R-:W-:Y:S01]  /*168b0*/  SHF.R.S32.HI R17, RZ, 0x8, R17 ;  /* 0x00000008ff117819 */ /* 0x000fe20000011411 */
[----:B------:R-:W-:Y:S01]  /*168c0*/  @P5 STG.E.U8 desc[UR20][R158.64], R21 ;  /* 0x000000159e005986 */ /* 0x000fe2000c101114 */
[----:B-1----:R-:W-:Y:S01]  /*168d0*/  ISETP.LT.AND P1, PT, R4, UR4, !P0 ;  /* 0x0000000404007c0c */ /* 0x002fe2000c721270 */
[----:B------:R-:W1:Y:S01]  /*168e0*/  LDCU UR4, c[0x0][0x39c] ;  /* 0x00007380ff0477ac */ /* 0x000e620008000800 */
[----:B------:R-:W-:Y:S01]  /*168f0*/  VIADD R4, R0, 0x16 ;  /* 0x0000001600047836 */ /* 0x000fe20000000000 */
[----:B------:R-:W-:Y:S02]  /*16900*/  SHF.R.S32.HI R7, RZ, 0x8, R7 ;  /* 0x00000008ff077819 */ /* 0x000fe40000011407 */
[----:B0-----:R-:W-:Y:S02]  /*16910*/  PRMT R19, R131, 0x9910, RZ ;  /* 0x0000991083137816 */ /* 0x001fe400000000ff */
[----:B------:R-:W-:Y:S01]  /*16920*/  ISETP.LT.AND P5, PT, R4, UR6, !P0 ;  /* 0x0000000604007c0c */ /* 0x000fe2000c7a1270 */
[----:B------:R-:W0:Y:S01]  /*16930*/  LDCU UR6, c[0x0][0x39c] ;  /* 0x00007380ff0677ac */ /* 0x000e220008000800 */
[----:B------:R-:W-:Y:S01]  /*16940*/  VIADD R4, R0, 0x17 ;  /* 0x0000001700047836 */ /* 0x000fe20000000000 */
[----:B------:R5:W-:Y:S01]  /*16950*/  @P3 STG.E.U8 desc[UR20][R168.64], R7 ;  /* 0x00000007a8003986 */ /* 0x000be2000c101114 */
[----:B---3--:R-:W-:-:S02]  /*16960*/  PRMT R5, R23, 0x9910, RZ ;  /* 0x0000991017057816 */ /* 0x008fc400000000ff */
[----:B------:R-:W-:Y:S01]  /*16970*/  SHF.R.S32.HI R19, RZ, 0x8, R19 ;  /* 0x00000008ff137819 */ /* 0x000fe20000011413 */
[----:B------:R-:W-:Y:S01]  /*16980*/  @P6 STG.E.U8 desc[UR20][R166.64], R23 ;  /* 0x00000017a6006986 */ /* 0x000fe2000c101114 */
[----:B--2---:R-:W-:Y:S01]  /*16990*/  ISETP.LT.AND P3, PT, R4, UR7, !P0 ;  /* 0x0000000704007c0c */ /* 0x004fe2000c761270 */
[----:B------:R-:W2:Y:S01]  /*169a0*/  LDCU UR7, c[0x0][0x39c] ;  /* 0x00007380ff0777ac */ /* 0x000ea20008000800 */
[----:B------:R-:W-:Y:S01]  /*169b0*/  VIADD R4, R0, 0x18 ;  /* 0x0000001800047836 */ /* 0x000fe20000000000 */
[----:B------:R-:W-:-:S04]  /*169c0*/  SHF.R.S32.HI R5, RZ, 0x8, R5 ;  /* 0x00000008ff057819 */ /* 0x000fc80000011405 */
[----:B-1----:R-:W-:Y:S01]  /*169d0*/  ISETP.LT.AND P6, PT, R4, UR4, !P0 ;  /* 0x0000000404007c0c */ /* 0x002fe2000c7c1270 */
[----:B------:R-:W1:Y:S01]  /*169e0*/  LDCU UR4, c[0x0][0x39c] ;  /* 0x00007380ff0477ac */ /* 0x000e620008000800 */
[----:B------:R-:W-:Y:S01]  /*169f0*/  VIADD R4, R0, 0x19 ;  /* 0x0000001900047836 */ /* 0x000fe20000000000 */
[----:B------:R3:W-:Y:S01]  /*16a00*/  @P2 STG.E.U8 desc[UR20][R162.64], R5 ;  /* 0x00000005a2002986 */ /* 0x0007e2000c101114 */
[----:B-----5:R-:W-:-:S03]  /*16a10*/  PRMT R7, R25, 0x9910, RZ ;  /* 0x0000991019077816 */ /* 0x020fc600000000ff */
[----:B0-----:R-:W-:Y:S01]  /*16a20*/  ISETP.LT.AND P2, PT, R4, UR6, !P0 ;  /* 0x0000000604007c0c */ /* 0x001fe2000c741270 */
[----:B------:R-:W0:Y:S01]  /*16a30*/  LDCU UR6, c[0x0][0x39c] ;  /* 0x00007380ff0677ac */ /* 0x000e220008000800 */
[----:B------:R-:W-:Y:S01]  /*16a40*/  VIADD R4, R0, 0x1a ;  /* 0x0000001a00047836 */ /* 0x000fe20000000000 */
[----:B------:R-:W-:Y:S01]  /*16a50*/  @P4 STG.E.U8 desc[UR20][R176.64], R25 ;  /* 0x00000019b0004986 */ /* 0x000fe2000c101114 */
[----:B------:R-:W-:-:S03]  /*16a60*/  SHF.R.S32.HI R7, RZ, 0x8, R7 ;  /* 0x00000008ff077819 */ /* 0x000fc60000011407 */
[----:B--2---:R-:W-:Y:S01]  /*16a70*/  ISETP.LT.AND P4, PT, R4, UR7, !P0 ;  /* 0x0000000704007c0c */ /* 0x004fe2000c781270 */
[----:B------:R-:W2:Y:S01]  /*16a80*/  LDCU UR7, c[0x0][0x39c] ;  /* 0x00007380ff0777ac */ /* 0x000ea20008000800 */
[----:B------:R-:W-:Y:S01]  /*16a90*/  VIADD R4, R0, 0x1b ;  /* 0x0000001b00047836 */ /* 0x000fe20000000000 */
[----:B------:R5:W-:Y:S01]  /*16aa0*/  @P1 STG.E.U8 desc[UR20][R172.64], R7 ;  /* 0x00000007ac001986 */ /* 0x000be2000c101114 */
[----:B---3--:R-:W-:-:S03]  /*16ab0*/  PRMT R5, R27, 0x9910, RZ ;  /* 0x000099101b057816 */ /* 0x008fc600000000ff */
[----:B-1----:R-:W-:Y:S01]  /*16ac0*/  ISETP.LT.AND P1, PT, R4, UR4, !P0 ;  /* 0x0000000404007c0c */ /* 0x002fe2000c721270 */
[----:B------:R-:W1:Y:S01]  /*16ad0*/  LDCU UR4, c[0x0][0x39c] ;  /* 0x00007380ff0477ac */ /* 0x000e620008000800 */
[----:B------:R-:W-:Y:S01]  /*16ae0*/  VIADD R4, R0, 0x1c ;  /* 0x0000001c00047836 */ /* 0x000fe20000000000 */
[----:B------:R-:W-:Y:S01]  /*16af0*/  @P5 STG.E.U8 desc[UR20][R170.64], R27 ;  /* 0x0000001baa005986 */ /* 0x000fe2000c101114 */
[----:B------:R-:W-:-:S03]  /*16b00*/  SHF.R.S32.HI R5, RZ, 0x8, R5 ;  /* 0x00000008ff057819 */ /* 0x000fc60000011405 */
[----:B0-----:R-:W-:Y:S01]  /*16b10*/  ISETP.LT.AND P5, PT, R4, UR6, !P0 ;  /* 0x0000000604007c0c */ /* 0x001fe2000c7a1270 */
[----:B------:R-:W0:Y:S01]  /*16b20*/  LDCU UR6, c[0x0][0x39c] ;  /* 0x00007380ff0677ac */ /* 0x000e220008000800 */
[----:B------:R-:W-:Y:S01]  /*16b30*/  VIADD R4, R0, 0x1d ;  /* 0x0000001d00047836 */ /* 0x000fe20000000000 */
[----:B------:R3:W-:Y:S01]  /*16b40*/  @P3 STG.E.U8 desc[UR20][R180.64], R5 ;  /* 0x00000005b4003986 */ /* 0x0007e2000c101114 */
[----:B-----5:R-:W-:-:S03]  /*16b50*/  PRMT R7, R29, 0x9910, RZ ;  /* 0x000099101d077816 */ /* 0x020fc600000000ff */
[----:B--2---:R-:W-:Y:S01]  /*16b60*/  ISETP.LT.AND P3, PT, R4, UR7, !P0 ;  /* 0x0000000704007c0c */ /* 0x004fe2000c761270 */
[----:B------:R-:W2:Y:S01]  /*16b70*/  LDCU UR7, c[0x0][0x39c] ;  /* 0x00007380ff0777ac */ /* 0x000ea20008000800 */
[----:B------:R-:W-:Y:S01]  /*16b80*/  VIADD R4, R0, 0x1e ;  /* 0x0000001e00047836 */ /* 0x000fe20000000000 */
[----:B------:R-:W-:Y:S01]  /*16b90*/  @P6 STG.E.U8 desc[UR20][R178.64], R29 ;  /* 0x0000001db2006986 */ /* 0x000fe2000c101114 */
[----:B------:R-:W-:-:S03]  /*16ba0*/  SHF.R.S32.HI R7, RZ, 0x8, R7 ;  /* 0x00000008ff077819 */ /* 0x000fc60000011407 */
[----:B-1----:R-:W-:Y:S01]  /*16bb0*/  ISETP.LT.AND P6, PT, R4, UR4, !P0 ;  /* 0x0000000404007c0c */ /* 0x002fe2000c7c1270 */
[----:B------:R-:W1:Y:S01]  /*16bc0*/  LDCU UR4, c[0x0][0x39c] ;  /* 0x00007380ff0477ac */ /* 0x000e620008000800 */
[----:B------:R-:W-:Y:S01]  /*16bd0*/  VIADD R4, R0, 0x1f ;  /* 0x0000001f00047836 */ /* 0x000fe20000000000 */
[----:B------:R5:W-:Y:S01]  /*16be0*/  @P2 STG.E.U8 desc[UR20][R174.64], R7 ;  /* 0x00000007ae002986 */ /* 0x000be2000c101114 */
[----:B---3--:R-:W-:-:S03]  /*16bf0*/  PRMT R5, R31, 0x9910, RZ ;  /* 0x000099101f057816 */ /* 0x008fc600000000ff */
[----:B0-----:R-:W-:Y:S01]  /*16c00*/  ISETP.LT.AND P2, PT, R4, UR6, !P0 ;  /* 0x0000000604007c0c */ /* 0x001fe2000c741270 */
[----:B------:R-:W-:Y:S01]  /*16c10*/  VIADD R4, R0, 0x20 ;  /* 0x0000002000047836 */ /* 0x000fe20000000000 */
[----:B------:R-:W0:Y:S01]  /*16c20*/  LDCU UR6, c[0x0][0x39c] ;  /* 0x00007380ff0677ac */ /* 0x000e220008000800 */
[----:B------:R-:W-:Y:S01]  /*16c30*/  @P4 STG.E.U8 desc[UR20][R184.64], R31 ;  /* 0x0000001fb8004986 */ /* 0x000fe2000c101114 */
[----:B------:R-:W-:Y:S02]  /*16c40*/  SHF.R.S32.HI R5, RZ, 0x8, R5 ;  /* 0x00000008ff057819 */ /* 0x000fe40000011405 */
[----:B--2---:R-:W-:Y:S01]  /*16c50*/  ISETP.LT.AND P4, PT, R4, UR7, !P0 ;  /* 0x0000000704007c0c */ /* 0x004fe2000c781270 */
[----:B------:R-:W2:Y:S01]  /*16c60*/  LDCU UR7, c[0x0][0x39c] ;  /* 0x00007380ff0777ac */ /* 0x000ea20008000800 */
[----:B------:R-:W-:Y:S01]  /*16c70*/  VIADD R4, R0, 0x21 ;  /* 0x0000002100047836 */ /* 0x000fe20000000000 */
[----:B------:R3:W-:Y:S01]  /*16c80*/  @P1 STG.E.U8 desc[UR20][R182.64], R5 ;  /* 0x00000005b6001986 */ /* 0x0007e2000c101114 */
[----:B-----5:R-:W-:-:S03]  /*16c90*/  PRMT R7, R33, 0x9910, RZ ;  /* 0x0000991021077816 */ /* 0x020fc600000000ff */
[----:B-1----:R-:W-:Y:S01]  /*16ca0*/  ISETP.LT.AND P1, PT, R4, UR4, !P0 ;  /* 0x0000000404007c0c */ /* 0x002fe2000c721270 */
[----:B------:R-:W1:Y:S01]  /*16cb0*/  LDCU UR4, c[0x0][0x39c] ;  /* 0x00007380ff0477ac */ /* 0x000e620008000800 */
[----:B------:R-:W-:Y:S01]  /*16cc0*/  VIADD R4, R0, 0x22 ;  /* 0x0000002200047836 */ /* 0x000fe20000000000 */
[----:B------:R-:W-:Y:S01]  /*16cd0*/  SHF.R.S32.HI R7, RZ, 0x8, R7 ;  /* 0x00000008ff077819 */ /* 0x000fe20000011407 */
[----:B------:R-:W-:Y:S03]  /*16ce0*/  @P5 STG.E.U8 desc[UR20][R190.64], R33 ;  /* 0x00000021be005986 */ /* 0x000fe6000c101114 */
[----:B0-----:R-:W-:Y:S01]  /*16cf0*/  ISETP.LT.AND P5, PT, R4, UR6, !P0 ;  /* 0x0000000604007c0c */ /* 0x001fe2000c7a1270 */
[----:B---3--:R-:W-:Y:S01]  /*16d00*/  VIADD R5, R0, 0x23 ;  /* 0x0000002300057836 */ /* 0x008fe20000000000 */
[----:B------:R0:W-:Y:S01]  /*16d10*/  @P3 STG.E.U8 desc[UR20][R188.64], R7 ;  /* 0x00000007bc003986 */ /* 0x0001e2000c101114 */
[CC--:B------:R-:W-:Y:S01]  /*16d20*/  IADD3 R4, P3, PT, R192.reuse, R2.reuse, RZ ;  /* 0x00000002c0047210 */ /* 0x0c0fe20007f7e0ff */
[----:B------:R-:W3:Y:S02]  /*16d30*/  LDCU UR6, c[0x0][0x39c] ;  /* 0x00007380ff0677ac */ /* 0x000ee40008000800 */
[----:B------:R-:W-:Y:S01]  /*16d40*/  @P6 STG.E.U8 desc[UR20][R186.64], R35 ;  /* 0x00000023ba006986 */ /* 0x000fe2000c101114 */
[----:B--2---:R-:W-:Y:S01]  /*16d50*/  ISETP.LT.AND P6, PT, R5, UR7, !P0 ;  /* 0x0000000705007c0c */ /* 0x004fe2000c7c1270 */
[----:B------:R-:W2:Y:S01]  /*16d60*/  LDCU UR7, c[0x0][0x39c] ;  /* 0x00007380ff0777ac */ /* 0x000ea20008000800 */
[C---:B------:R-:W-:Y:S01]  /*16d70*/  LEA.HI.X.SX32 R5, R192.reuse, R3, 0x1, P3 ;  /* 0x00000003c0057211 */ /* 0x040fe200018f0eff */
[----:B------:R-:W-:Y:S01]  /*16d80*/  VIADD R192, R192, UR5 ;  /* 0x00000005c0c07c36 */ /* 0x000fe20008000000 */
[----:B-1----:R-:W-:Y:S01]  /*16d90*/  ISETP.LT.AND P3, PT, R6, UR4, !P0 ;  /* 0x0000000406007c0c */ /* 0x002fe2000c761270 */
[----:B------:R-:W1:Y:S02]  /*16da0*/  LDCU UR4, c[0x0][0x39c] ;  /* 0x00007380ff0477ac */ /* 0x000e640008000800 */
[----:B------:R5:W-:Y:S01]  /*16db0*/  @P2 STG.E.U8 desc[UR20][R4.64], R11 ;  /* 0x0000000b04002986 */ /* 0x000be2000c101114 */
[C---:B------:R-:W-:Y:S01]  /*16dc0*/  IADD3 R6, P2, PT, R192.reuse, R2, RZ ;  /* 0x00000002c0067210 */ /* 0x040fe20007f5e0ff */
[----:B------:R-:W-:-:S03]  /*16dd0*/  VIADD R10, R192, UR5 ;  /* 0x00000005c00a7c36 */ /* 0x000fc60008000000 */
[----:B0-----:R-:W-:Y:S02]  /*16de0*/  LEA.HI.X.SX32 R7, R192, R3, 0x1, P2 ;  /* 0x00000003c0077211 */ /* 0x001fe400010f0eff */
[----:B------:R-:W-:-:S03]  /*16df0*/  IADD3 R8, P2, PT, R10, R2, RZ ;  /* 0x000000020a087210 */ /* 0x000fc60007f5e0ff */
[----:B------:R0:W-:Y:S01]  /*16e00*/  @P4 STG.E.U8 desc[UR20][R6.64], R37 ;  /* 0x0000002506004986 */ /* 0x0001e2000c101114 */
[C---:B------:R-:W-:Y:S01]  /*16e10*/  LEA.HI.X.SX32 R9, R10.reuse, R3, 0x1, P2 ;  /* 0x000000030a097211 */ /* 0x040fe200010f0eff */
[----:B------:R-:W-:Y:S01]  /*16e20*/  VIADD R10, R10, UR5 ;  /* 0x000000050a0a7c36 */ /* 0x000fe20008000000 */
[----:B-----5:R-:W-:Y:S01]  /*16e30*/  SHF.R.S32.HI R11, RZ, 0x8, R12 ;  /* 0x00000008ff0b7819 */ /* 0x020fe2000001140c */
[C---:B------:R-:W-:Y:S02]  /*16e40*/  VIADD R5, R0.reuse, 0x26 ;  /* 0x0000002600057836 */ /* 0x040fe40000000000 */
[----:B------:R-:W-:Y:S01]  /*16e50*/  VIADD R12, R0, 0x27 ;  /* 0x00000027000c7836 */ /* 0x000fe20000000000 */
[----:B-1----:R-:W-:Y:S01]  /*16e60*/  ISETP.LT.AND P2, PT, R13, UR4, !P0 ;  /* 0x000000040d007c0c */ /* 0x002fe2000c741270 */
[----:B------:R1:W-:Y:S01]  /*16e70*/  @P1 STG.E.U8 desc[UR20][R8.64], R11 ;  /* 0x0000000b08001986 */ /* 0x0003e2000c101114 */
[----:B------:R-:W-:Y:S01]  /*16e80*/  IADD3 R4, P1, PT, R10, R2, RZ ;  /* 0x000000020a047210 */ /* 0x000fe20007f3e0ff */
[----:B------:R-:W5:Y:S01]  /*16e90*/  LDCU UR4, c[0x0][0x39c] ;  /* 0x00007380ff0477ac */ /* 0x000f620008000800 */
[----:B---3--:R-:W-:-:S02]  /*16ea0*/  ISETP.LT.AND P4, PT, R5, UR6, !P0 ;  /* 0x0000000605007c0c */ /* 0x008fc4000c781270 */
[CC--:B------:R-:W-:Y:S01]  /*16eb0*/  LEA.HI.X.SX32 R5, R10.reuse, R3.reuse, 0x1, P1 ;  /* 0x000000030a057211 */ /* 0x0c0fe200008f0eff */
[----:B------:R-:W-:Y:S01]  /*16ec0*/  VIADD R10, R10, UR5 ;  /* 0x000000050a0a7c36 */ /* 0x000fe20008000000 */
[----:B------:R-:W-:Y:S01]  /*16ed0*/  PRMT R13, R39, 0x9910, RZ ;  /* 0x00009910270d7816 */ /* 0x000fe200000000ff */
[----:B------:R-:W3:Y:S01]  /*16ee0*/  LDCU UR6, c[0x0][0x39c] ;  /* 0x00007380ff0677ac */ /* 0x000ee20008000800 */
[----:B--2---:R-:W-:Y:S01]  /*16ef0*/  ISETP.LT.AND P1, PT, R12, UR7, !P0 ;  /* 0x000000070c007c0c */ /* 0x004fe2000c721270 */
[----:B------:R2:W-:Y:S01]  /*16f00*/  @P5 STG.E.U8 desc[UR20][R4.64], R39 ;  /* 0x0000002704005986 */ /* 0x0005e2000c101114 */
[CC--:B0-----:R-:W-:Y:S01]  /*16f10*/  IADD3 R6, P5, PT, R10.reuse, R2.reuse, RZ ;  /* 0x000000020a067210 */ /* 0x0c1fe20007fbe0ff */
[C---:B-1----:R-:W-:Y:S01]  /*16f20*/  VIADD R11, R10.reuse, UR5 ;  /* 0x000000050a0b7c36 */ /* 0x042fe20008000000 */
[----:B------:R-:W-:Y:S01]  /*16f30*/  SHF.R.S32.HI R13, RZ, 0x8, R13 ;  /* 0x00000008ff0d7819 */ /* 0x000fe2000001140d */
[----:B------:R-:W0:Y:S01]  /*16f40*/  LDCU UR7, c[0x0][0x39c] ;  /* 0x00007380ff0777ac */ /* 0x000e220008000800 */
[----:B------:R-:W-:Y:S01]  /*16f50*/  LEA.HI.X.SX32 R7, R10, R3, 0x1, P5 ;  /* 0x000000030a077211 */ /* 0x000fe200028f0eff */
[C---:B------:R-:W-:Y:S01]  /*16f60*/  VIADD R10, R0.reuse, 0x28 ;  /* 0x00000028000a7836 */ /* 0x040fe20000000000 */
[----:B------:R-:W-:Y:S01]  /*16f70*/  IADD3 R8, P5, PT, R11, R2, RZ ;  /* 0x000000020b087210 */ /* 0x000fe20007fbe0ff */
[----:B------:R-:W-:-:S02]  /*16f80*/  VIADD R12, R0, 0x29 ;  /* 0x00000029000c7836 */ /* 0x000fc40000000000 */
[----:B------:R1:W-:Y:S01]  /*16f90*/  @P6 STG.E.U8 desc[UR20][R6.64], R13 ;  /* 0x0000000d06006986 */ /* 0x0003e2000c101114 */
[C---:B------:R-:W-:Y:S01]  /*16fa0*/  LEA.HI.X.SX32 R9, R11.reuse, R3, 0x1, P5 ;  /* 0x000000030b097211 */ /* 0x040fe200028f0eff */
[----:B------:R-:W-:Y:S01]  /*16fb0*/  VIADD R11, R11, UR5 ;  /* 0x000000050b0b7c36 */ /* 0x000fe20008000000 */
[----:B-----5:R-:W-:Y:S01]  /*16fc0*/  ISETP.LT.AND P5, PT, R10, UR4, !P0 ;  /* 0x000000040a007c0c */ /* 0x020fe2000c7a1270 */
[----:B------:R-:W5:Y:S01]  /*16fd0*/  LDCU UR4, c[0x0][0x39c] ;  /* 0x00007380ff0477ac */ /* 0x000f620008000800 */
[----:B------:R-:W-:Y:S01]  /*16fe0*/  PRMT R10, R41, 0x9910, RZ ;  /* 0x00009910290a7816 */ /* 0x000fe200000000ff */
[----:B------:R0:W-:Y:S01]  /*16ff0*/  @P3 STG.E.U8 desc[UR20][R8.64], R41 ;  /* 0x0000002908003986 */ /* 0x0001e2000c101114 */
[----:B--2---:R-:W-:-:S04]  /*17000*/  IADD3 R4, P3, PT, R11, R2, RZ ;  /* 0x000000020b047210 */ /* 0x004fc80007f7e0ff */
[CC--:B------:R-:W-:Y:S01]  /*17010*/  LEA.HI.X.SX32 R5, R11.reuse, R3.reuse, 0x1, P3 ;  /* 0x000000030b057211 */ /* 0x0c0fe200018f0eff */
[----:B------:R-:W-:Y:S01]  /*17020*/  VIADD R11, R11, UR5 ;  /* 0x000000050b0b7c36 */ /* 0x000fe20008000000 */
[----:B-1----:R-:W-:Y:S02]  /*17030*/  SHF.R.S32.HI R13, RZ, 0x8, R10 ;  /* 0x00000008ff0d7819 */ /* 0x002fe4000001140a */
[----:B---3--:R-:W-:Y:S01]  /*17040*/  ISETP.LT.AND P3, PT, R12, UR6, !P0 ;  /* 0x000000060c007c0c */ /* 0x008fe2000c761270 */
[----:B------:R-:W1:Y:S01]  /*17050*/  LDCU UR6, c[0x0][0x39c] ;  /* 0x00007380ff0677ac */ /* 0x000e620008000800 */
[C---:B------:R-:W-:Y:S01]  /*17060*/  VIADD R10, R11.reuse, UR5 ;  /* 0x000000050b0a7c36 */ /* 0x040fe20008000000 */
[----:B------:R2:W-:Y:S01]  /*17070*/  @P2 STG.E.U8 desc[UR20][R4.64], R13 ;  /* 0x0000000d04002986 */ /* 0x0005e2000c101114 */
[----:B------:R-:W-:Y:S01]  /*17080*/  IADD3 R6, P2, PT, R11, R2, RZ ;  /* 0x000000020b067210 */ /* 0x000fe20007f5e0ff */
[C---:B0-----:R-:W-:Y:S01]  /*17090*/  VIADD R8, R0.reuse, 0x2a ;  /* 0x0000002a00087836 */ /* 0x041fe20000000000 */
[----:B------:R-:W-:Y:S01]  /*170a0*/  PRMT R12, R43, 0x9910, RZ ;  /* 0x000099102b0c7816 */ /* 0x000fe200000000ff */
[----:B------:R-:W-:Y:S01]  /*170b0*/  VIADD R9, R0, 0x2b ;  /* 0x0000002b00097836 */ /* 0x000fe20000000000 */
[----:B------:R-:W-:-:S02]  /*170c0*/  LEA.HI.X.SX32 R7, R11, R3, 0x1, P2 ;  /* 0x000000030b077211 */ /* 0x000fc400010f0eff */
[----:B-----5:R-:W-:Y:S01]  /*170d0*/  ISETP.LT.AND P2, PT, R8, UR4, !P0 ;  /* 0x0000000408007c0c */ /* 0x020fe2000c741270 */
[----:B------:R-:W-:Y:S01]  /*170e0*/  IMAD.MOV.U32 R11, RZ, RZ, R12 ;  /* 0x000000ffff0b7224 */ /* 0x000fe200078e000c */
[C---:B------:R-:W-:Y:S01]  /*170f0*/  IADD3 R8, P6, PT, R10.reuse, R2, RZ ;  /* 0x000000020a087210 */ /* 0x040fe20007fde0ff */
[----:B------:R0:W-:Y:S01]  /*17100*/  @P4 STG.E.U8 desc[UR20][R6.64], R43 ;  /* 0x0000002b06004986 */ /* 0x0001e2000c101114 */
[----:B------:R-:W-:Y:S01]  /*17110*/  ISETP.LT.AND P4, PT, R9, UR7, !P0 ;  /* 0x0000000709007c0c */ /* 0x000fe2000c781270 */
[----:B------:R-:W3:Y:S01]  /*17120*/  LDCU UR4, c[0x0][0x39c] ;  /* 0x00007380ff0477ac */ /* 0x000ee20008000800 */
[C---:B------:R-:W-:Y:S01]  /*17130*/  LEA.HI.X.SX32 R9, R10.reuse, R3, 0x1, P6 ;  /* 0x000000030a097211 */ /* 0x040fe200030f0eff */
[----:B------:R-:W-:Y:S01]  /*17140*/  VIADD R10, R10, UR5 ;  /* 0x000000050a0a7c36 */ /* 0x000fe20008000000 */
[----:B------:R-:W-:Y:S01]  /*17150*/  SHF.R.S32.HI R11, RZ, 0x8, R11 ;  /* 0x00000008ff0b7819 */ /* 0x000fe2000001140b */
[----:B--2---:R-:W-:Y:S01]  /*17160*/  VIADD R5, R0, 0x2c ;  /* 0x0000002c00057836 */ /* 0x004fe20000000000 */
[----:B------:R-:W2:Y:S01]  /*17170*/  LDCU UR7, c[0x0][0x39c] ;  /* 0x00007380ff0777ac */ /* 0x000ea20008000800 */
[----:B------:R-:W-:-:S02]  /*17180*/  PRMT R13, R45, 0x9910, RZ ;  /* 0x000099102d0d7816 */ /* 0x000fc400000000ff */
[-C--:B------:R-:W-:Y:S01]  /*17190*/  IADD3 R4, P6, PT, R10, R2.reuse, RZ ;  /* 0x000000020a047210 */ /* 0x080fe20007fde0ff */
[----:B------:R5:W-:Y:S01]  /*171a0*/  @P1 STG.E.U8 desc[UR20][R8.64], R11 ;  /* 0x0000000b08001986 */ /* 0x000be2000c101114 */
[----:B-1----:R-:W-:Y:S01]  /*171b0*/  ISETP.LT.AND P1, PT, R5, UR6, !P0 ;  /* 0x0000000605007c0c */ /* 0x002fe2000c721270 */
[----:B0-----:R-:W-:Y:S01]  /*171c0*/  VIADD R7, R0, 0x2d ;  /* 0x0000002d00077836 */ /* 0x001fe20000000000 */
[C---:B------:R-:W-:Y:S01]  /*171d0*/  LEA.HI.X.SX32 R5, R10.reuse, R3, 0x1, P6 ;  /* 0x000000030a057211 */ /* 0x040fe200030f0eff */
[----:B------:R-:W-:Y:S01]  /*171e0*/  VIADD R10, R10, UR5 ;  /* 0x000000050a0a7c36 */ /* 0x000fe20008000000 */
[----:B------:R-:W0:Y:S01]  /*171f0*/  LDCU UR6, c[0x0][0x39c] ;  /* 0x00007380ff0677ac */ /* 0x000e220008000800 */
[----:B------:R-:W-:Y:S02]  /*17200*/  SHF.R.S32.HI R13, RZ, 0x8, R13 ;  /* 0x00000008ff0d7819 */ /* 0x000fe4000001140d */
[----:B------:R1:W-:Y:S01]  /*17210*/  @P5 STG.E.U8 desc[UR20][R4.64], R45 ;  /* 0x0000002d04005986 */ /* 0x0003e2000c101114 */
[----:B------:R-:W-:-:S02]  /*17220*/  IADD3 R6, P6, PT, R10, R2, RZ ;  /* 0x000000020a067210 */ /* 0x000fc40007fde0ff */
[----:B---3--:R-:W-:Y:S01]  /*17230*/  ISETP.LT.AND P5, PT, R7, UR4, !P0 ;  /* 0x0000000407007c0c */ /* 0x008fe2000c7a1270 */
[C---:B-----5:R-:W-:Y:S01]  /*17240*/  VIADD R11, R10.reuse, UR5 ;  /* 0x000000050a0b7c36 */ /* 0x060fe20008000000 */
[-C--:B------:R-:W-:Y:S01]  /*17250*/  LEA.HI.X.SX32 R7, R10, R3.reuse, 0x1, P6 ;  /* 0x000000030a077211 */ /* 0x080fe200030f0eff */
[C---:B------:R-:W-:Y:S01]  /*17260*/  VIADD R9, R0.reuse, 0x2e ;  /* 0x0000002e00097836 */ /* 0x040fe20000000000 */
[----:B------:R-:W3:Y:S01]  /*17270*/  LDCU UR4, c[0x0][0x39c] ;  /* 0x00007380ff0477ac */ /* 0x000ee20008000800 */
[----:B------:R-:W-:Y:S01]  /*17280*/  VIADD R10, R0, 0x2f ;  /* 0x0000002f000a7836 */ /* 0x000fe20000000000 */
[----:B------:R-:W-:Y:S01]  /*17290*/  IADD3 R8, P6, PT, R11, R2, RZ ;  /* 0x000000020b087210 */ /* 0x000fe20007fde0ff */
[----:B------:R5:W-:Y:S01]  /*172a0*/  @P3 STG.E.U8 desc[UR20][R6.64], R13 ;  /* 0x0000000d06003986 */ /* 0x000be2000c101114 */
[----:B--2---:R-:W-:Y:S01]  /*172b0*/  ISETP.LT.AND P3, PT, R9, UR7, !P0 ;  /* 0x0000000709007c0c */ /* 0x004fe2000c761270 */
[----:B------:R-:W2:Y:S01]  /*172c0*/  LDCU UR7, c[0x0][0x39c] ;  /* 0x00007380ff0777ac */ /* 0x000ea20008000800 */
[C---:B------:R-:W-:Y:S01]  /*172d0*/  LEA.HI.X.SX32 R9, R11.reuse, R3, 0x1, P6 ;  /* 0x000000030b097211 */ /* 0x040fe200030f0eff */
[----:B------:R-:W-:Y:S01]  /*172e0*/  VIADD R11, R11, UR5 ;  /* 0x000000050b0b7c36 */ /* 0x000fe20008000000 */
[----:B-1----:R-:W-:-:S02]  /*172f0*/  PRMT R5, R47, 0x9910, RZ ;  /* 0x000099102f057816 */ /* 0x002fc400000000ff */
[----:B0-----:R-:W-:Y:S01]  /*17300*/  ISETP.LT.AND P6, PT, R10, UR6, !P0 ;  /* 0x000000060a007c0c */ /* 0x001fe2000c7c1270 */
[----:B------:R0:W-:Y:S01]  /*17310*/  @P2 STG.E.U8 desc[UR20][R8.64], R47 ;  /* 0x0000002f08002986 */ /* 0x0001e2000c101114 */
[CC--:B------:R-:W-:Y:S01]  /*17320*/  IADD3 R4, P2, PT, R11.reuse, R2.reuse, RZ ;  /* 0x000000020b047210 */ /* 0x0c0fe20007f5e0ff */
[C---:B------:R-:W-:Y:S01]  /*17330*/  VIADD R10, R11.reuse, UR5 ;  /* 0x000000050b0a7c36 */ /* 0x040fe20008000000 */
[----:B------:R-:W1:Y:S01]  /*17340*/  LDCU UR6, c[0x0][0x39c] ;  /* 0x00007380ff0677ac */ /* 0x000e620008000800 */
[----:B-----5:R-:W-:Y:S01]  /*17350*/  IMAD.MOV.U32 R13, RZ, RZ, R5 ;  /* 0x000000ffff0d7224 */ /* 0x020fe200078e0005 */
[----:B------:R-:W-:Y:S01]  /*17360*/  LEA.HI.X.SX32 R5, R11, R3, 0x1, P2 ;  /* 0x000000030b057211 */ /* 0x000fe200010f0eff */
[----:B------:R-:W-:Y:S01]  /*17370*/  VIADD R11, R0, 0x30 ;  /* 0x00000030000b7836 */ /* 0x000fe20000000000 */
[----:B------:R-:W-:Y:S02]  /*17380*/  IADD3 R6, P2, PT, R10, R2, RZ ;  /* 0x000000020a067210 */ /* 0x000fe40007f5e0ff */
[----:B------:R-:W-:-:S02]  /*17390*/  SHF.R.S32.HI R13, RZ, 0x8, R13 ;  /* 0x00000008ff0d7819 */ /* 0x000fc4000001140d */
[CC--:B------:R-:W-:Y:S01]  /*173a0*/  LEA.HI.X.SX32 R7, R10.reuse, R3.reuse, 0x1, P2 ;  /* 0x000000030a077211 */ /* 0x0c0fe200010f0eff */
[----:B------:R-:W-:Y:S01]  /*173b0*/  VIADD R10, R10, UR5 ;  /* 0x000000050a0a7c36 */ /* 0x000fe20008000000 */
[----:B------:R-:W-:Y:S01]  /*173c0*/  PRMT R12, R49, 0x9910, RZ ;  /* 0x00009910310c7816 */ /* 0x000fe200000000ff */
[----:B------:R5:W-:Y:S01]  /*173d0*/  @P4 STG.E.U8 desc[UR20][R4.64], R13 ;  /* 0x0000000d04004986 */ /* 0x000be2000c101114 */
[----:B---3--:R-:W-:Y:S01]  /*173e0*/  ISETP.LT.AND P4, PT, R11, UR4, !P0 ;  /* 0x000000040b007c0c */ /* 0x008fe2000c781270 */
[----:B------:R-:W3:Y:S01]  /*173f0*/  LDCU UR4, c[0x0][0x39c] ;  /* 0x00007380ff0477ac */ /* 0x000ee20008000800 */
[C---:B------:R-:W-:Y:S01]  /*17400*/  VIADD R11, R10.reuse, UR5 ;  /* 0x000000050a0b7c36 */ /* 0x040fe20008000000 */
[----:B------:R2:W-:Y:S01]  /*17410*/  @P1 STG.E.U8 desc[UR20][R6.64], R49 ;  /* 0x0000003106001986 */ /* 0x0005e2000c101114 */
[-C--:B0-----:R-:W-:Y:S02]  /*17420*/  IADD3 R8, P1, PT, R10, R2.reuse, RZ ;  /* 0x000000020a087210 */ /* 0x081fe40007f3e0ff */
[----:B-1----:R-:W-:Y:S01]  /*17430*/  ISETP.LT.AND P2, PT, R14, UR6, !P0 ;  /* 0x000000060e007c0c */ /* 0x002fe2000c741270 */
[----:B------:R-:W0:Y:S01]  /*17440*/  LDCU UR6, c[0x0][0x39c] ;  /* 0x00007380ff0677ac */ /* 0x000e220008000800 */
[-C--:B------:R-:W-:Y:S01]  /*17450*/  LEA.HI.X.SX32 R9, R10, R3.reuse, 0x1, P1 ;  /* 0x000000030a097211 */ /* 0x080fe200008f0eff */
[C---:B------:R-:W-:Y:S01]  /*17460*/  VIADD R14, R0.reuse, 0x43 ;  /* 0x00000043000e7836 */ /* 0x040fe20000000000 */
[----:B-----5:R-:W-:Y:S01]  /*17470*/  SHF.R.S32.HI R13, RZ, 0x8, R12 ;  /* 0x00000008ff0d7819 */ /* 0x020fe2000001140c */
[C---:B------:R-:W-:Y:S01]  /*17480*/  VIADD R5, R0.reuse, 0x32 ;  /* 0x0000003200057836 */ /* 0x040fe20000000000 */
[-C--:B------:R-:W-:Y:S01]  /*17490*/  IADD3 R4, P1, PT, R11, R2.reuse, RZ ;  /* 0x000000020b047210 */ /* 0x080fe20007f3e0ff */
[C---:B------:R-:W-:Y:S01]  /*174a0*/  VIADD R12, R0.reuse, 0x36 ;  /* 0x00000036000c7836 */ /* 0x040fe20000000000 */
[----:B--2---:R-:W-:Y:S01]  /*174b0*/  PRMT R7, R51, 0x9910, RZ ;  /* 0x0000991033077816 */ /* 0x004fe200000000ff */
[----:B------:R-:W-:Y:S01]  /*174c0*/  VIADD R6, R0, 0x33 ;  /* 0x0000003300067836 */ /* 0x000fe20000000000 */
[----:B------:R1:W-:Y:S01]  /*174d0*/  @P5 STG.E.U8 desc[UR20][R8.64], R13 ;  /* 0x0000000d08005986 */ /* 0x0003e2000c101114 */
[----:B------:R-:W-:Y:S01]  /*174e0*/  ISETP.LT.AND P5, PT, R5, UR7, !P0 ;  /* 0x0000000705007c0c */ /* 0x000fe2000c7a1270 */
[----:B------:R-:W2:Y:S01]  /*174f0*/  LDCU UR7, c[0x0][0x39c] ;  /* 0x00007380ff0777ac */ /* 0x000ea20008000800 */
[C---:B------:R-:W-:Y:S01]  /*17500*/  LEA.HI.X.SX32 R5, R11.reuse, R3, 0x1, P1 ;  /* 0x000000030b057211 */ /* 0x040fe200008f0eff */
[----:B------:R-:W-:Y:S01]  /*17510*/  VIADD R11, R11, UR5 ;  /* 0x000000050b0b7c36 */ /* 0x000fe20008000000 */
[----:B---3--:R-:W-:Y:S01]  /*17520*/  ISETP.LT.AND P1, PT, R6, UR4, !P0 ;  /* 0x0000000406007c0c */ /* 0x008fe2000c721270 */
[----:B------:R-:W3:Y:S02]  /*17530*/  LDCU UR4, c[0x0][0x39c] ;  /* 0x00007380ff0477ac */ /* 0x000ee40008000800 */
[----:B------:R5:W-:Y:S01]  /*17540*/  @P3 STG.E.U8 desc[UR20][R4.64], R51 ;  /* 0x0000003304003986 */ /* 0x000be2000c101114 */
[C---:B------:R-:W-:Y:S01]  /*17550*/  IADD3 R6, P3, PT, R11.reuse, R2, RZ ;  /* 0x000000020b067210 */ /* 0x040fe20007f7e0ff */
[----:B------:R-:W-:-:S02]  /*17560*/  VIADD R10, R11, UR5 ;  /* 0x000000050b0a7c36 */ /* 0x000fc40008000000 */
[----:B-1----:R-:W-:Y:S01]  /*17570*/  IMAD.MOV.U32 R9, RZ, RZ, R7 ;  /* 0x000000ffff097224 */ /* 0x002fe200078e0007 */
[-C--:B------:R-:W-:Y:S02]  /*17580*/  LEA.HI.X.SX32 R7, R11, R3.reuse, 0x1, P3 ;  /* 0x000000030b077211 */ /* 0x080fe400018f0eff */
[CC--:B------:R-:W-:Y:S02]  /*17590*/  IADD3 R8, P3, PT, R10.reuse, R2.reuse, RZ ;  /* 0x000000020a087210 */ /* 0x0c0fe40007f7e0ff */
[----:B------:R-:W-:Y:S02]  /*175a0*/  SHF.R.S32.HI R11, RZ, 0x8, R9 ;  /* 0x00000008ff0b7819 */ /* 0x000fe40000011409 */
[----:B------:R-:W-:Y:S01]  /*175b0*/  LEA.HI.X.SX32 R9, R10, R3, 0x1, P3 ;  /* 0x000000030a097211 */ /* 0x000fe200018f0eff */
[----:B-----5:R-:W-:Y:S01]  /*175c0*/  VIADD R4, R0, 0x34 ;  /* 0x0000003400047836 */ /* 0x020fe20000000000 */
[----:B------:R-:W-:Y:S01]  /*175d0*/  PRMT R13, R53, 0x9910, RZ ;  /* 0x00009910350d7816 */ /* 0x000fe200000000ff */
[----:B------:R-:W-:Y:S01]  /*175e0*/  VIADD R10, R10, UR5 ;  /* 0x000000050a0a7c36 */ /* 0x000fe20008000000 */
[----:B------:R1:W-:Y:S01]  /*175f0*/  @P6 STG.E.U8 desc[UR20][R6.64], R11 ;  /* 0x0000000b06006986 */ /* 0x0003e2000c101114 */
[----:B------:R-:W-:Y:S01]  /*17600*/  VIADD R5, R0, 0x35 ;  /* 0x0000003500057836 */ /* 0x000fe20000000000 */
[----:B---3--:R-:W-:Y:S01]  /*17610*/  ISETP.LT.AND P3, PT, R4, UR4, !P0 ;  /* 0x0000000404007c0c */ /* 0x008fe2000c761270 */
[----:B------:R-:W3:Y:S01]  /*17620*/  LDCU UR4, c[0x0][0x39c] ;  /* 0x00007380ff0477ac */ /* 0x000ee20008000800 */
[----:B------:R5:W-:Y:S01]  /*17630*/  @P4 STG.E.U8 desc[UR20][R8.64], R53 ;  /* 0x0000003508004986 */ /* 0x000be2000c101114 */
[----:B------:R-:W-:-:S02]  /*17640*/  IADD3 R4, P4, PT, R10, R2, RZ ;  /* 0x000000020a047210 */ /* 0x000fc40007f9e0ff */
[----:B0-----:R-:W-:Y:S01]  /*17650*/  ISETP.LT.AND P6, PT, R5, UR6, !P0 ;  /* 0x0000000605007c0c */ /* 0x001fe2000c7c1270 */
[----:B------:R-:W0:Y:S01]  /*17660*/  LDCU UR6, c[0x0][0x39c] ;  /* 0x00007380ff0677ac */ /* 0x000e220008000800 */
[C---:B------:R-:W-:Y:S01]  /*17670*/  LEA.HI.X.SX32 R5, R10.reuse, R3, 0x1, P4 ;  /* 0x000000030a057211 */ /* 0x040fe200020f0eff */
[----:B------:R-:W-:Y:S01]  /*17680*/  VIADD R10, R10, UR5 ;  /* 0x000000050a0a7c36 */ /* 0x000fe20008000000 */
[----:B------:R-:W-:Y:S02]  /*17690*/  SHF.R.S32.HI R13, RZ, 0x8, R13 ;  /* 0x00000008ff0d7819 */ /* 0x000fe4000001140d */
[----:B--2---:R-:W-:Y:S01]  /*176a0*/  ISETP.LT.AND P4, PT, R12, UR7, !P0 ;  /* 0x000000070c007c0c */ /* 0x004fe2000c781270 */
[C---:B-1----:R-:W-:Y:S01]  /*176b0*/  VIADD R11, R10.reuse, UR5 ;  /* 0x000000050a0b7c36 */ /* 0x042fe20008000000 */
[----:B------:R-:W1:Y:S01]  /*176c0*/  LDCU UR7, c[0x0][0x39c] ;  /* 0x00007380ff0777ac */ /* 0x000e620008000800 */
[----:B------:R2:W-:Y:S01]  /*176d0*/  @P2 STG.E.U8 desc[UR20][R4.64], R13 ;  /* 0x0000000d04002986 */ /* 0x0005e2000c101114 */
[----:B------:R-:W-:Y:S01]  /*176e0*/  IADD3 R6, P2, PT, R10, R2, RZ ;  /* 0x000000020a067210 */ /* 0x000fe20007f5e0ff */
[----:B------:R-:W-:Y:S01]  /*176f0*/  VIADD R12, R0, 0x37 ;  /* 0x00000037000c7836 */ /* 0x000fe20000000000 */
[----:B-----5:R-:W-:-:S02]  /*17700*/  PRMT R9, R55, 0x9910, RZ ;  /* 0x0000991037097816 */ /* 0x020fc400000000ff */
[-C--:B------:R-:W-:Y:S02]  /*17710*/  LEA.HI.X.SX32 R7, R10, R3.reuse, 0x1, P2 ;  /* 0x000000030a077211 */ /* 0x080fe400010f0eff */
[CC--:B------:R-:W-:Y:S01]  /*17720*/  IADD3 R8, P2, PT, R11.reuse, R2.reuse, RZ ;  /* 0x000000020b087210 */ /* 0x0c0fe20007f5e0ff */
[----:B------:R-:W-:Y:S02]  /*17730*/  IMAD.MOV.U32 R10, RZ, RZ, R9 ;  /* 0x000000ffff0a7224 */ /* 0x000fe400078e0009 */
[----:B------:R5:W-:Y:S01]  /*17740*/  @P5 STG.E.U8 desc[UR20][R6.64], R55 ;  /* 0x0000003706005986 */ /* 0x000be2000c101114 */
[CC--:B------:R-:W-:Y:S01]  /*17750*/  LEA.HI.X.SX32 R9, R11.reuse, R3.reuse, 0x1, P2 ;  /* 0x000000030b097211 */ /* 0x0c0fe200010f0eff */
[----:B------:R-:W-:Y:S01]  /*17760*/  VIADD R11, R11, UR5 ;  /* 0x000000050b0b7c36 */ /* 0x000fe20008000000 */
[----:B--2---:R-:W-:Y:S01]  /*17770*/  SHF.R.S32.HI R13, RZ, 0x8, R10 ;  /* 0x00000008ff0d7819 */ /* 0x004fe2000001140a */
[----:B------:R-:W-:Y:S01]  /*17780*/  VIADD R5, R0, 0x38 ;  /* 0x0000003800057836 */ /* 0x000fe20000000000 */
[----:B---3--:R-:W-:Y:S01]  /*17790*/  ISETP.LT.AND P2, PT, R12, UR4, !P0 ;  /* 0x000000040c007c0c */ /* 0x008fe2000c741270 */
[C---:B------:R-:W-:Y:S01]  /*177a0*/  VIADD R10, R0.reuse, 0x39 ;  /* 0x00000039000a7836 */ /* 0x040fe20000000000 */
[----:B------:R-:W2:Y:S01]  /*177b0*/  LDCU UR4, c[0x0][0x39c] ;  /* 0x00007380ff0477ac */ /* 0x000ea20008000800 */
[----:B------:R3:W-:Y:S01]  /*177c0*/  @P1 STG.E.U8 desc[UR20][R8.64], R13 ;  /* 0x0000000d08001986 */ /* 0x0007e2000c101114 */
[----:B------:R-:W-:Y:S01]  /*177d0*/  IADD3 R4, P1, PT, R11, R2, RZ ;  /* 0x000000020b047210 */ /* 0x000fe20007f3e0ff */
[----:B------:R-:W-:Y:S01]  /*177e0*/  VIADD R12, R0, 0x3a ;  /* 0x0000003a000c7836 */ /* 0x000fe20000000000 */
[----:B0-----:R-:W-:Y:S01]  /*177f0*/  ISETP.LT.AND P5, PT, R5, UR6, !P0 ;  /* 0x0000000605007c0c */ /* 0x001fe2000c7a1270 */
[----:B------:R-:W0:Y:S01]  /*17800*/  LDCU UR6, c[0x0][0x39c] ;  /* 0x00007380ff0677ac */ /* 0x000e220008000800 */
[C---:B------:R-:W-:Y:S01]  /*17810*/  LEA.HI.X.SX32 R5, R11.reuse, R3, 0x1, P1 ;  /* 0x000000030b057211 */ /* 0x040fe200008f0eff */
[----:B------:R-:W-:Y:S01]  /*17820*/  VIADD R11, R11, UR5 ;  /* 0x000000050b0b7c36 */ /* 0x000fe20008000000 */
[----:B-----5:R-:W-:-:S02]  /*17830*/  PRMT R7, R57, 0x9910, RZ ;  /* 0x0000991039077816 */ /* 0x020fc400000000ff */
[----:B-1----:R-:W-:Y:S01]  /*17840*/  ISETP.LT.AND P1, PT, R10, UR7, !P0 ;  /* 0x000000070a007c0c */ /* 0x002fe2000c721270 */
[----:B------:R1:W-:Y:S01]  /*17850*/  @P3 STG.E.U8 desc[UR20][R4.64], R57 ;  /* 0x0000003904003986 */ /* 0x0003e2000c101114 */
[-C--:B------:R-:W-:Y:S01]  /*17860*/  IADD3 R6, P3, PT, R11, R2.reuse, RZ ;  /* 0x000000020b067210 */ /* 0x080fe20007f7e0ff */
[----:B---3--:R-:W-:Y:S01]  /*17870*/  IMAD.MOV.U32 R8, RZ, RZ, R7 ;  /* 0x000000ffff087224 */ /* 0x008fe200078e0007 */
[----:B------:R-:W-:Y:S01]  /*17880*/  PRMT R13, R59, 0x9910, RZ ;  /* 0x000099103b0d7816 */ /* 0x000fe200000000ff */
[C---:B------:R-:W-:Y:S01]  /*17890*/  VIADD R10, R11.reuse, UR5 ;  /* 0x000000050b0a7c36 */ /* 0x040fe20008000000 */
[----:B------:R-:W-:Y:S01]  /*178a0*/  LEA.HI.X.SX32 R7, R11, R3, 0x1, P3 ;  /* 0x000000030b077211 */ /* 0x000fe200018f0eff */
[----:B------:R-:W3:Y:S01]  /*178b0*/  LDCU UR7, c[0x0][0x39c] ;  /* 0x00007380ff0777ac */ /* 0x000ee20008000800 */
[----:B------:R-:W-:Y:S02]  /*178c0*/  SHF.R.S32.HI R11, RZ, 0x8, R8 ;  /* 0x00000008ff0b7819 */ /* 0x000fe40000011408 */
[----:B------:R-:W-:-:S02]  /*178d0*/  IADD3 R8, P3, PT, R10, R2, RZ ;  /* 0x000000020a087210 */ /* 0x000fc40007f7e0ff */
[----:B------:R-:W-:Y:S01]  /*178e0*/  SHF.R.S32.HI R13, RZ, 0x8, R13 ;  /* 0x00000008ff0d7819 */ /* 0x000fe2000001140d */
[----:B------:R5:W-:Y:S01]  /*178f0*/  @P6 STG.E.U8 desc[UR20][R6.64], R11 ;  /* 0x0000000b06006986 */ /* 0x000be2000c101114 */
[C---:B------:R-:W-:Y:S01]  /*17900*/  LEA.HI.X.SX32 R9, R10.reuse, R3, 0x1, P3 ;  /* 0x000000030a097211 */ /* 0x040fe200018f0eff */
[----:B------:R-:W-:Y:S01]  /*17910*/  VIADD R10, R10, UR5 ;  /* 0x000000050a0a7c36 */ /* 0x000fe20008000000 */
[----:B--2---:R-:W-:Y:S01]  /*17920*/  ISETP.LT.AND P3, PT, R12, UR4, !P0 ;  /* 0x000000040c007c0c */ /* 0x004fe2000c761270 */
[----:B------:R-:W2:Y:S01]  /*17930*/  LDCU UR4, c[0x0][0x39c] ;  /* 0x00007380ff0477ac */ /* 0x000ea20008000800 */
[----:B------:R-:W-:Y:S01]  /*17940*/  VIADD R12, R0, 0x3b ;  /* 0x0000003b000c7836 */ /* 0x000fe20000000000 */
[----:B------:R3:W-:Y:S01]  /*17950*/  @P4 STG.E.U8 desc[UR20][R8.64], R59 ;  /* 0x0000003b08004986 */ /* 0x0007e2000c101114 */
[----:B-1----:R-:W-:-:S04]  /*17960*/  IADD3 R4, P4, PT, R10, R2, RZ ;  /* 0x000000020a047210 */ /* 0x002fc80007f9e0ff */
[CC--:B------:R-:W-:Y:S01]  /*17970*/  LEA.HI.X.SX32 R5, R10.reuse, R3.reuse, 0x1, P4 ;  /* 0x000000030a057211 */ /* 0x0c0fe200020f0eff */
[----:B------:R-:W-:Y:S01]  /*17980*/  VIADD R10, R10, UR5 ;  /* 0x000000050a0a7c36 */ /* 0x000fe20008000000 */
[----:B0-----:R-:W-:Y:S01]  /*17990*/  ISETP.LT.AND P4, PT, R12, UR6, !P0 ;  /* 0x000000060c007c0c */ /* 0x001fe2000c781270 */
[----:B------:R-:W0:Y:S01]  /*179a0*/  LDCU UR6, c[0x0][0x39c] ;  /* 0x00007380ff0677ac */ /* 0x000e220008000800 */
[----:B------:R-:W-:Y:S01]  /*179b0*/  PRMT R12, R61, 0x9910, RZ ;  /* 0x000099103d0c7816 */ /* 0x000fe200000000ff */
[----:B------:R1:W-:Y:S01]  /*179c0*/  @P2 STG.E.U8 desc[UR20][R4.64], R13 ;  /* 0x0000000d04002986 */ /* 0x0003e2000c101114 */
[-C--:B-----5:R-:W-:Y:S01]  /*179d0*/  IADD3 R6, P2, PT, R10, R2.reuse, RZ ;  /* 0x000000020a067210 */ /* 0x0a0fe20007f5e0ff */
[----:B---3--:R-:W-:Y:S02]  /*179e0*/  VIADD R8, R0, 0x3c ;  /* 0x0000003c00087836 */ /* 0x008fe40000000000 */
[C---:B------:R-:W-:Y:S01]  /*179f0*/  VIADD R11, R10.reuse, UR5 ;  /* 0x000000050a0b7c36 */ /* 0x040fe20008000000 */
[-C--:B------:R-:W-:Y:S01]  /*17a00*/  LEA.HI.X.SX32 R7, R10, R3.reuse, 0x1, P2 ;  /* 0x000000030a077211 */ /* 0x080fe200010f0eff */
[----:B------:R-:W-:Y:S01]  /*17a10*/  VIADD R9, R0, 0x3d ;  /* 0x0000003d00097836 */ /* 0x000fe20000000000 */
[----:B--2---:R-:W-:Y:S01]  /*17a20*/  ISETP.LT.AND P2, PT, R8, UR4, !P0 ;  /* 0x0000000408007c0c */ /* 0x004fe2000c741270 */
[----:B------:R-:W-:Y:S01]  /*17a30*/  IMAD.MOV.U32 R10, RZ, RZ, R12 ;  /* 0x000000ffff0a7224 */ /* 0x000fe200078e000c */
[-C--:B------:R-:W-:Y:S01]  /*17a40*/  IADD3 R8, P6, PT, R11, R2.reuse, RZ ;  /* 0x000000020b087210 */ /* 0x080fe20007fde0ff */
[----:B------:R2:W-:Y:S01]  /*17a50*/  @P5 STG.E.U8 desc[UR20][R6.64], R61 ;  /* 0x0000003d06005986 */ /* 0x0005e2000c101114 */
[----:B------:R-:W-:Y:S01]  /*17a60*/  ISETP.LT.AND P5, PT, R9, UR7, !P0 ;  /* 0x0000000709007c0c */ /* 0x000fe2000c7a1270 */
[----:B------:R-:W3:Y:S01]  /*17a70*/  LDCU UR4, c[0x0][0x39c] ;  /* 0x00007380ff0477ac */ /* 0x000ee20008000800 */
[CC--:B------:R-:W-:Y:S01]  /*17a80*/  LEA.HI.X.SX32 R9, R11.reuse, R3.reuse, 0x1, P6 ;  /* 0x000000030b097211 */ /* 0x0c0fe200030f0eff */
[----:B------:R-:W-:Y:S01]  /*17a90*/  VIADD R11, R11, UR5 ;  /* 0x000000050b0b7c36 */ /* 0x000fe20008000000 */
[----:B-1----:R-:W-:Y:S01]  /*17aa0*/  SHF.R.S32.HI R13, RZ, 0x8, R10 ;  /* 0x00000008ff0d7819 */ /* 0x002fe2000001140a */
[C---:B------:R-:W-:Y:S01]  /*17ab0*/  VIADD R5, R0.reuse, 0x3e ;  /* 0x0000003e00057836 */ /* 0x040fe20000000000 */
[----:B------:R-:W1:Y:S01]  /*17ac0*/  LDCU UR7, c[0x0][0x39c] ;  /* 0x00007380ff0777ac */ /* 0x000e620008000800 */
[----:B------:R-:W-:Y:S01]  /*17ad0*/  PRMT R10, R63, 0x9910, RZ ;  /* 0x000099103f0a7816 */ /* 0x000fe200000000ff */
[C---:B------:R-:W-:Y:S01]  /*17ae0*/  VIADD R12, R0.reuse, 0x41 ;  /* 0x00000041000c7836 */ /* 0x040fe20000000000 */
[-C--:B------:R-:W-:Y:S01]  /*17af0*/  IADD3 R4, P6, PT, R11, R2.reuse, RZ ;  /* 0x000000020b047210 */ /* 0x080fe20007fde0ff */
[----:B------:R5:W-:Y:S01]  /*17b00*/  @P1 STG.E.U8 desc[UR20][R8.64], R13 ;  /* 0x0000000d08001986 */ /* 0x000be2000c101114 */
[----:B0-----:R-:W-:Y:S01]  /*17b10*/  ISETP.LT.AND P1, PT, R5, UR6, !P0 ;  /* 0x0000000605007c0c */ /* 0x001fe2000c721270 */
[----:B--2---:R-:W-:Y:S01]  /*17b20*/  VIADD R7, R0, 0x3f ;  /* 0x0000003f00077836 */ /* 0x004fe20000000000 */
[C---:B------:R-:W-:Y:S01]  /*17b30*/  LEA.HI.X.SX32 R5, R11.reuse, R3, 0x1, P6 ;  /* 0x000000030b057211 */ /* 0x040fe200030f0eff */
[----:B------:R-:W-:Y:S01]  /*17b40*/  VIADD R11, R11, UR5 ;  /* 0x000000050b0b7c36 */ /* 0x000fe20008000000 */
[----:B------:R-:W0:Y:S03]  /*17b50*/  LDCU UR6, c[0x0][0x39c] ;  /* 0x00007380ff0677ac */ /* 0x000e260008000800 */
[----:B------:R2:W-:Y:S01]  /*17b60*/  @P3 STG.E.U8 desc[UR20][R4.64], R63 ;  /* 0x0000003f04003986 */ /* 0x0005e2000c101114 */
[----:B------:R-:W-:-:S02]  /*17b70*/  IADD3 R6, P6, PT, R11, R2, RZ ;  /* 0x000000020b067210 */ /* 0x000fc40007fde0ff */
[----:B---3--:R-:W-:Y:S01]  /*17b80*/  ISETP.LT.AND P3, PT, R7, UR4, !P0 ;  /* 0x0000000407007c0c */ /* 0x008fe2000c761270 */
[----:B-----5:R-:W-:Y:S01]  /*17b90*/  IMAD.MOV.U32 R8, RZ, RZ, R10 ;  /* 0x000000ffff087224 */ /* 0x020fe200078e000a */
[CC--:B------:R-:W-:Y:S01]  /*17ba0*/  LEA.HI.X.SX32 R7, R11.reuse, R3.reuse, 0x1, P6 ;  /* 0x000000030b077211 */ /* 0x0c0fe200030f0eff */
[----:B------:R-:W-:Y:S01]  /*17bb0*/  VIADD R10, R11, UR5 ;  /* 0x000000050b0a7c36 */ /* 0x000fe20008000000 */
[----:B------:R-:W3:Y:S01]  /*17bc0*/  LDCU UR4, c[0x0][0x39c] ;  /* 0x00007380ff0477ac */ /* 0x000ee20008000800 */
[----:B------:R-:W-:Y:S01]  /*17bd0*/  VIADD R9, R0, 0x40 ;  /* 0x0000004000097836 */ /* 0x000fe20000000000 */
[----:B------:R-:W-:Y:S02]  /*17be0*/  SHF.R.S32.HI R11, RZ, 0x8, R8 ;  /* 0x00000008ff0b7819 */ /* 0x000fe40000011408 */
[C---:B------:R-:W-:Y:S02]  /*17bf0*/  IADD3 R8, P6, PT, R10.reuse, R2, RZ ;  /* 0x000000020a087210 */ /* 0x040fe40007fde0ff */
[----:B------:R-:W-:Y:S01]  /*17c00*/  PRMT R13, R65, 0x9910, RZ ;  /* 0x00009910410d7816 */ /* 0x000fe200000000ff */
[----:B------:R5:W-:Y:S01]  /*17c10*/  @P4 STG.E.U8 desc[UR20][R6.64], R11 ;  /* 0x0000000b06004986 */ /* 0x000be2000c101114 */
[----:B-1----:R-:W-:Y:S01]  /*17c20*/  ISETP.LT.AND P4, PT, R9, UR7, !P0 ;  /* 0x0000000709007c0c */ /* 0x002fe2000c781270 */
[----:B------:R-:W1:Y:S01]  /*17c30*/  LDCU UR7, c[0x0][0x39c] ;  /* 0x00007380ff0777ac */ /* 0x000e620008000800 */
[C---:B------:R-:W-:Y:S01]  /*17c40*/  LEA.HI.X.SX32 R9, R10.reuse, R3, 0x1, P6 ;  /* 0x000000030a097211 */ /* 0x040fe200030f0eff */
[----:B------:R-:W-:Y:S01]  /*17c50*/  VIADD R10, R10, UR5 ;  /* 0x000000050a0a7c36 */ /* 0x000fe20008000000 */
[----:B------:R-:W-:-:S02]  /*17c60*/  SHF.R.S32.HI R13, RZ, 0x8, R13 ;  /* 0x00000008ff0d7819 */ /* 0x000fc4000001140d */
[----:B0-----:R-:W-:Y:S01]  /*17c70*/  ISETP.LT.AND P6, PT, R12, UR6, !P0 ;  /* 0x000000060c007c0c */ /* 0x001fe2000c7c1270 */
[----:B------:R0:W-:Y:S01]  /*17c80*/  @P2 STG.E.U8 desc[UR20][R8.64], R65 ;  /* 0x0000004108002986 */ /* 0x0001e2000c101114 */
[C---:B--2---:R-:W-:Y:S01]  /*17c90*/  IADD3 R4, P2, PT, R10.reuse, R2, RZ ;  /* 0x000000020a047210 */ /* 0x044fe20007f5e0ff */
[----:B------:R-:W2:Y:S01]  /*17ca0*/  LDCU UR6, c[0x0][0x39c] ;  /* 0x00007380ff0677ac */ /* 0x000ea20008000800 */
[----:B------:R-:W-:Y:S01]  /*17cb0*/  PRMT R12, R67, 0x9910, RZ ;  /* 0x00009910430c7816 */ /* 0x000fe200000000ff */
[C---:B-----5:R-:W-:Y:S01]  /*17cc0*/  VIADD R11, R10.reuse, UR5 ;  /* 0x000000050a0b7c36 */ /* 0x060fe20008000000 */
[----:B------:R-:W-:Y:S01]  /*17cd0*/  LEA.HI.X.SX32 R5, R10, R3, 0x1, P2 ;  /* 0x000000030a057211 */ /* 0x000fe200010f0eff */
[----:B------:R-:W-:-:S03]  /*17ce0*/  VIADD R10, R0, 0x42 ;  /* 0x00000042000a7836 */ /* 0x000fc60000000000 */
[C---:B------:R-:W-:Y:S01]  /*17cf0*/  IADD3 R6, P2, PT, R11.reuse, R2, RZ ;  /* 0x000000020b067210 */ /* 0x040fe20007f5e0ff */
[----:B------:R5:W-:Y:S01]  /*17d00*/  @P5 STG.E.U8 desc[UR20][R4.64], R13 ;  /* 0x0000000d04005986 */ /* 0x000be2000c101114 */
[----:B---3--:R-:W-:Y:S01]  /*17d10*/  ISETP.LT.AND P5, PT, R10, UR4, !P0 ;  /* 0x000000040a007c0c */ /* 0x008fe2000c7a1270 */
[----:B------:R-:W3:Y:S01]  /*17d20*/  LDCU UR4, c[0x0][0x39c] ;  /* 0x00007380ff0477ac */ /* 0x000ee20008000800 */
[C---:B------:R-:W-:Y:S01]  /*17d30*/  LEA.HI.X.SX32 R7, R11.reuse, R3, 0x1, P2 ;  /* 0x000000030b077211 */ /* 0x040fe200010f0eff */
[----:B------:R-:W-:-:S04]  /*17d40*/  VIADD R11, R11, UR5 ;  /* 0x000000050b0b7c36 */ /* 0x000fc80008000000 */
[----:B------:R1:W-:Y:S01]  /*17d50*/  @P1 STG.E.U8 desc[UR20][R6.64], R67 ;  /* 0x0000004306001986 */ /* 0x0003e2000c101114 */
[CC--:B0-----:R-:W-:Y:S01]  /*17d60*/  IADD3 R8, P1, PT, R11.reuse, R2.reuse, RZ ;  /* 0x000000020b087210 */ /* 0x0c1fe20007f3e0ff */
[C---:B------:R-:W-:Y:S01]  /*17d70*/  VIADD R10, R11.reuse, UR5 ;  /* 0x000000050b0a7c36 */ /* 0x040fe20008000000 */
[----:B--2---:R-:W-:Y:S01]  /*17d80*/  ISETP.LT.AND P2, PT, R14, UR6, !P0 ;  /* 0x000000060e007c0c */ /* 0x004fe2000c741270 */
[C---:B-----5:R-:W-:Y:S01]  /*17d90*/  VIADD R5, R0.reuse, 0x44 ;  /* 0x0000004400057836 */ /* 0x060fe20000000000 */
[-C--:B------:R-:W-:Y:S01]  /*17da0*/  LEA.HI.X.SX32 R9, R11, R3.reuse, 0x1, P1 ;  /* 0x000000030b097211 */ /* 0x080fe200008f0eff */
[----:B------:R-:W0:Y:S01]  /*17db0*/  LDCU UR6, c[0x0][0x39c] ;  /* 0x00007380ff0677ac */ /* 0x000e220008000800 */
[----:B------:R-:W-:Y:S01]  /*17dc0*/  SHF.R.S32.HI R11, RZ, 0x8, R12 ;  /* 0x00000008ff0b7819 */ /* 0x000fe2000001140c */
[----:B------:R-:W-:Y:S01]  /*17dd0*/  VIADD R12, R0, 0x48 ;  /* 0x00000048000c7836 */ /* 0x000fe20000000000 */
[-C--:B------:R-:W-:Y:S01]  /*17de0*/  IADD3 R4, P1, PT, R10, R2.reuse, RZ ;  /* 0x000000020a047210 */ /* 0x080fe20007f3e0ff */
[C---:B------:R-:W-:Y:S01]  /*17df0*/  VIADD R14, R0.reuse, 0x55 ;  /* 0x00000055000e7836 */ /* 0x040fe20000000000 */
[----:B------:R-:W-:Y:S01]  /*17e00*/  PRMT R13, R69, 0x9910, RZ ;  /* 0x00009910450d7816 */ /* 0x000fe200000000ff */
[----:B-1----:R-:W-:Y:S01]  /*17e10*/  VIADD R6, R0, 0x45 ;  /* 0x0000004500067836 */ /* 0x002fe20000000000 */
[----:B------:R1:W-:Y:S01]  /*17e20*/  @P3 STG.E.U8 desc[UR20][R8.64], R11 ;  /* 0x0000000b08003986 */ /* 0x0003e2000c101114 */
[----:B------:R-:W-:Y:S01]  /*17e30*/  ISETP.LT.AND P3, PT, R5, UR7, !P0 ;  /* 0x0000000705007c0c */ /* 0x000fe2000c761270 */
[----:B------:R-:W2:Y:S01]  /*17e40*/  LDCU UR7, c[0x0][0x39c] ;  /* 0x00007380ff0777ac */ /* 0x000ea20008000800 */
[C---:B------:R-:W-:Y:S01]  /*17e50*/  LEA.HI.X.SX32 R5, R10.reuse, R3, 0x1, P1 ;  /* 0x000000030a057211 */ /* 0x040fe200008f0eff */
[----:B------:R-:W-:Y:S01]  /*17e60*/  VIADD R10, R10, UR5 ;  /* 0x000000050a0a7c36 */ /* 0x000fe20008000000 */
[----:B---3--:R-:W-:Y:S01]  /*17e70*/  ISETP.LT.AND P1, PT, R6, UR4, !P0 ;  /* 0x0000000406007c0c */ /* 0x008fe2000c721270 */
[----:B------:R-:W3:Y:S01]  /*17e80*/  LDCU UR4, c[0x0][0x39c] ;  /* 0x00007380ff0477ac */ /* 0x000ee20008000800 */
[----:B------:R-:W-:Y:S01]  /*17e90*/  SHF.R.S32.HI R13, RZ, 0x8, R13 ;  /* 0x00000008ff0d7819 */ /* 0x000fe2000001140d */
[----:B------:R5:W-:Y:S01]  /*17ea0*/  @P4 STG.E.U8 desc[UR20][R4.64], R69 ;  /* 0x0000004504004986 */ /* 0x000be2000c101114 */
[C---:B------:R-:W-:Y:S01]  /*17eb0*/  IADD3 R6, P4, PT, R10.reuse, R2, RZ ;  /* 0x000000020a067210 */ /* 0x040fe20007f9e0ff */
[----:B-1----:R-:W-:-:S03]  /*17ec0*/  VIADD R11, R10, UR5 ;  /* 0x000000050a0b7c36 */ /* 0x002fc60008000000 */
[-C--:B------:R-:W-:Y:S02]  /*17ed0*/  LEA.HI.X.SX32 R7, R10, R3.reuse, 0x1, P4 ;  /* 0x000000030a077211 */ /* 0x080fe400020f0eff */
[----:B------:R-:W-:Y:S02]  /*17ee0*/  PRMT R10, R71, 0x9910, RZ ;  /* 0x00009910470a7816 */ /* 0x000fe400000000ff */
[CC--:B------:R-:W-:Y:S01]  /*17ef0*/  IADD3 R8, P4, PT, R11.reuse, R2.reuse, RZ ;  /* 0x000000020b087210 */ /* 0x0c0fe20007f9e0ff */
[----:B------:R1:W-:Y:S01]  /*17f00*/  @P6 STG.E.U8 desc[UR20][R6.64], R13 ;  /* 0x0000000d06006986 */ /* 0x0003e2000c101114 */
[C---:B-----5:R-:W-:Y:S02]  /*17f10*/  VIADD R4, R0.reuse, 0x46 ;  /* 0x0000004600047836 */ /* 0x060fe40000000000 */
[C---:B------:R-:W-:Y:S01]  /*17f20*/  LEA.HI.X.SX32 R9, R11.reuse, R3, 0x1, P4 ;  /* 0x000000030b097211 */ /* 0x040fe200020f0eff */
[----:B------:R-:W-:Y:S02]  /*17f30*/  VIADD R11, R11, UR5 ;  /* 0x000000050b0b7c36 */ /* 0x000fe40008000000 */
[----:B------:R-:W-:Y:S01]  /*17f40*/  VIADD R5, R0, 0x47 ;  /* 0x0000004700057836 */ /* 0x000fe20000000000 */
[----:B---3--:R-:W-:Y:S01]  /*17f50*/  ISETP.LT.AND P4, PT, R4, UR4, !P0 ;  /* 0x0000000404007c0c */ /* 0x008fe2000c781270 */
[----:B------:R3:W-:Y:S01]  /*17f60*/  @P5 STG.E.U8 desc[UR20][R8.64], R71 ;  /* 0x0000004708005986 */ /* 0x0007e2000c101114 */
[----:B------:R-:W-:Y:S01]  /*17f70*/  IADD3 R4, P5, PT, R11, R2, RZ ;  /* 0x000000020b047210 */ /* 0x000fe20007fbe0ff */
[----:B------:R-:W5:Y:S01]  /*17f80*/  LDCU UR4, c[0x0][0x39c] ;  /* 0x00007380ff0477ac */ /* 0x000f620008000800 */
[----:B0-----:R-:W-:-:S02]  /*17f90*/  ISETP.LT.AND P6, PT, R5, UR6, !P0 ;  /* 0x0000000605007c0c */ /* 0x001fc4000c7c1270 */
[CC--:B------:R-:W-:Y:S01]  /*17fa0*/  LEA.HI.X.SX32 R5, R11.reuse, R3.reuse, 0x1, P5 ;  /* 0x000000030b057211 */ /* 0x0c0fe200028f0eff */
[----:B------:R-:W-:Y:S01]  /*17fb0*/  VIADD R11, R11, UR5 ;  /* 0x000000050b0b7c36 */ /* 0x000fe20008000000 */
[----:B-1----:R-:W-:Y:S01]  /*17fc0*/  SHF.R.S32.HI R13, RZ, 0x8, R10 ;  /* 0x00000008ff0d7819 */ /* 0x002fe2000001140a */
[----:B------:R-:W0:Y:S01]  /*17fd0*/  LDCU UR6, c[0x0][0x39c] ;  /* 0x00007380ff0677ac */ /* 0x000e220008000800 */
[----:B--2---:R-:W-:Y:S01]  /*17fe0*/  ISETP.LT.AND P5, PT, R12, UR7, !P0 ;  /* 0x000000070c007c0c */ /* 0x004fe2000c7a1270 */
[C---:B------:R-:W-:Y:S02]  /*17ff0*/  VIADD R10, R11.reuse, UR5 ;  /* 0x000000050b0a7c36 */ /* 0x040fe40008000000 */
[----:B------:R1:W-:Y:S01]  /*18000*/  @P2 STG.E.U8 desc[UR20][R4.64], R13 ;  /* 0x0000000d04002986 */ /* 0x0003e2000c101114 */
[----:B------:R-:W-:Y:S01]  /*18010*/  IADD3 R6, P2, PT, R11, R2, RZ ;  /* 0x000000020b067210 */ /* 0x000fe20007f5e0ff */
[----:B------:R-:W-:Y:S01]  /*18020*/  VIADD R12, R0, 0x49 ;  /* 0x00000049000c7836 */ /* 0x000fe20000000000 */
[----:B---3--:R-:W-:Y:S01]  /*18030*/  PRMT R9, R73, 0x9910, RZ ;  /* 0x0000991049097816 */ /* 0x008fe200000000ff */
[----:B------:R-:W2:Y:S01]  /*18040*/  LDCU UR7, c[0x0][0x39c] ;  /* 0x00007380ff0777ac */ /* 0x000ea20008000800 */
[----:B------:R-:W-:-:S02]  /*18050*/  LEA.HI.X.SX32 R7, R11, R3, 0x1, P2 ;  /* 0x000000030b077211 */ /* 0x000fc400010f0eff */
[CC--:B------:R-:W-:Y:S01]  /*18060*/  IADD3 R8, P2, PT, R10.reuse, R2.reuse, RZ ;  /* 0x000000020a087210 */ /* 0x0c0fe20007f5e0ff */
[----:B------:R-:W-:Y:S02]  /*18070*/  IMAD.MOV.U32 R11, RZ, RZ, R9 ;  /* 0x000000ffff0b7224 */ /* 0x000fe400078e0009 */
[----:B------:R3:W-:Y:S01]  /*18080*/  @P3 STG.E.U8 desc[UR20][R6.64], R73 ;  /* 0x0000004906003986 */ /* 0x0007e2000c101114 */
[CC--:B------:R-:W-:Y:S01]  /*18090*/  LEA.HI.X.SX32 R9, R10.reuse, R3.reuse, 0x1, P2 ;  /* 0x000000030a097211 */ /* 0x0c0fe200010f0eff */
[----:B------:R-:W-:Y:S01]  /*180a0*/  VIADD R10, R10, UR5 ;  /* 0x000000050a0a7c36 */ /* 0x000fe20008000000 */
[----:B------:R-:W-:Y:S01]  /*180b0*/  SHF.R.S32.HI R11, RZ, 0x8, R11 ;  /* 0x00000008ff0b7819 */ /* 0x000fe2000001140b */
[----:B-1----:R-:W-:Y:S01]  /*180c0*/  VIADD R5, R0, 0x4a ;  /* 0x0000004a00057836 */ /* 0x002fe20000000000 */
[----:B-----5:R-:W-:Y:S01]  /*180d0*/  ISETP.LT.AND P2, PT, R12, UR4, !P0 ;  /* 0x000000040c007c0c */ /* 0x020fe2000c741270 */
[----:B------:R-:W1:Y:S01]  /*180e0*/  LDCU UR4, c[0x0][0x39c] ;  /* 0x00007380ff0477ac */ /* 0x000e620008000800 */
[----:B------:R-:W-:Y:S01]  /*180f0*/  PRMT R13, R75, 0x9910, RZ ;  /* 0x000099104b0d7816 */ /* 0x000fe200000000ff */
[----:B------:R5:W-:Y:S01]  /*18100*/  @P1 STG.E.U8 desc[UR20][R8.64], R11 ;  /* 0x0000000b08001986 */ /* 0x000be2000c101114 */
[----:B------:R-:W-:Y:S01]  /*18110*/  IADD3 R4, P1, PT, R10, R2, RZ ;  /* 0x000000020a047210 */ /* 0x000fe20007f3e0ff */
[----:B------:R-:W-:Y:S01]  /*18120*/  VIADD R12, R0, 0x4b ;  /* 0x0000004b000c7836 */ /* 0x000fe20000000000 */
[----:B0-----:R-:W-:Y:S01]  /*18130*/  ISETP.LT.AND P3, PT, R5, UR6, !P0 ;  /* 0x0000000605007c0c */ /* 0x001fe2000c761270 */
[----:B------:R-:W0:Y:S01]  /*18140*/  LDCU UR6, c[0x0][0x39c] ;  /* 0x00007380ff0677ac */ /* 0x000e220008000800 */
[C---:B------:R-:W-:Y:S01]  /*18150*/  LEA.HI.X.SX32 R5, R10.reuse, R3, 0x1, P1 ;  /* 0x000000030a057211 */ /* 0x040fe200008f0eff */
[----:B------:R-:W-:Y:S01]  /*18160*/  VIADD R10, R10, UR5 ;  /* 0x000000050a0a7c36 */ /* 0x000fe20008000000 */
[----:B------:R-:W-:-:S02]  /*18170*/  SHF.R.S32.HI R13, RZ, 0x8, R13 ;  /* 0x00000008ff0d7819 */ /* 0x000fc4000001140d */
[----:B--2---:R-:W-:Y:S01]  /*18180*/  ISETP.LT.AND P1, PT, R12, UR7, !P0 ;  /* 0x000000070c007c0c */ /* 0x004fe2000c721270 */
[----:B------:R2:W-:Y:S01]  /*18190*/  @P4 STG.E.U8 desc[UR20][R4.64], R75 ;  /* 0x0000004b04004986 */ /* 0x0005e2000c101114 */
[CC--:B---3--:R-:W-:Y:S01]  /*181a0*/  IADD3 R6, P4, PT, R10.reuse, R2.reuse, RZ ;  /* 0x000000020a067210 */ /* 0x0c8fe20007f9e0ff */
[----:B-----5:R-:W-:Y:S01]  /*181b0*/  VIADD R11, R10, UR5 ;  /* 0x000000050a0b7c36 */ /* 0x020fe20008000000 */
[----:B------:R-:W3:Y:S01]  /*181c0*/  LDCU UR7, c[0x0][0x39c] ;  /* 0x00007380ff0777ac */ /* 0x000ee20008000800 */
[----:B------:R-:W-:Y:S01]  /*181d0*/  VIADD R12, R0, 0x4d ;  /* 0x0000004d000c7836 */ /* 0x000fe20000000000 */
[----:B------:R-:W-:Y:S01]  /*181e0*/  LEA.HI.X.SX32 R7, R10, R3, 0x1, P4 ;  /* 0x000000030a077211 */ /* 0x000fe200020f0eff */
[----:B------:R-:W-:Y:S01]  /*181f0*/  VIADD R10, R0, 0x4c ;  /* 0x0000004c000a7836 */ /* 0x000fe20000000000 */
[----:B------:R-:W-:-:S03]  /*18200*/  IADD3 R8, P4, PT, R11, R2, RZ ;  /* 0x000000020b087210 */ /* 0x000fc60007f9e0ff */
[----:B------:R5:W-:Y:S01]  /*18210*/  @P6 STG.E.U8 desc[UR20][R6.64], R13 ;  /* 0x0000000d06006986 */ /* 0x000be2000c101114 */
[C---:B------:R-:W-:Y:S01]  /*18220*/  LEA.HI.X.SX32 R9, R11.reuse, R3, 0x1, P4 ;  /* 0x000000030b097211 */ /* 0x040fe200020f0eff */
[----:B------:R-:W-:Y:S01]  /*18230*/  VIADD R11, R11, UR5 ;  /* 0x000000050b0b7c36 */ /* 0x000fe20008000000 */
[----:B-1----:R-:W-:Y:S01]  /*18240*/  ISETP.LT.AND P4, PT, R10, UR4, !P0 ;  /* 0x000000040a007c0c */ /* 0x002fe2000c781270 */
[----:B------:R-:W1:Y:S01]  /*18250*/  LDCU UR4, c[0x0][0x39c] ;  /* 0x00007380ff0477ac */ /* 0x000e620008000800 */
[----:B------:R-:W-:Y:S01]  /*18260*/  PRMT R10, R77, 0x9910, RZ ;  /* 0x000099104d0a7816 */ /* 0x000fe200000000ff */
[----:B------:R3:W-:Y:S01]  /*18270*/  @P5 STG.E.U8 desc[UR20][R8.64], R77 ;  /* 0x0000004d08005986 */ /* 0x0007e2000c101114 */
[----:B--2---:R-:W-:-:S04]  /*18280*/  IADD3 R4, P5, PT, R11, R2, RZ ;  /* 0x000000020b047210 */ /* 0x004fc80007fbe0ff */
[CC--:B------:R-:W-:Y:S01]  /*18290*/  LEA.HI.X.SX32 R5, R11.reuse, R3.reuse, 0x1, P5 ;  /* 0x000000030b057211 */ /* 0x0c0fe200028f0eff */
[----:B------:R-:W-:Y:S01]  /*182a0*/  VIADD R11, R11, UR5 ;  /* 0x000000050b0b7c36 */ /* 0x000fe20008000000 */
[----:B-----5:R-:W-:Y:S02]  /*182b0*/  SHF.R.S32.HI R13, RZ, 0x8, R10 ;  /* 0x00000008ff0d7819 */ /* 0x020fe4000001140a */
[----:B0-----:R-:W-:Y:S01]  /*182c0*/  ISETP.LT.AND P5, PT, R12, UR6, !P0 ;  /* 0x000000060c007c0c */ /* 0x001fe2000c7a1270 */
[----:B------:R-:W0:Y:S01]  /*182d0*/  LDCU UR6, c[0x0][0x39c] ;  /* 0x00007380ff0677ac */ /* 0x000e220008000800 */
[C---:B------:R-:W-:Y:S01]  /*182e0*/  VIADD R10, R11.reuse, UR5 ;  /* 0x000000050b0a7c36 */ /* 0x040fe20008000000 */
[----:B------:R2:W-:Y:S01]  /*182f0*/  @P2 STG.E.U8 desc[UR20][R4.64], R13 ;  /* 0x0000000d04002986 */ /* 0x0005e2000c101114 */
[----:B------:R-:W-:Y:S01]  /*18300*/  IADD3 R6, P2, PT, R11, R2, RZ ;  /* 0x000000020b067210 */ /* 0x000fe20007f5e0ff */
[C---:B---3--:R-:W-:Y:S01]  /*18310*/  VIADD R8, R0.reuse, 0x4e ;  /* 0x0000004e00087836 */ /* 0x048fe20000000000 */
[----:B------:R-:W-:Y:S01]  /*18320*/  PRMT R12, R79, 0x9910, RZ ;  /* 0x000099104f0c7816 */ /* 0x000fe200000000ff */
[----:B------:R-:W-:Y:S01]  /*18330*/  VIADD R9, R0, 0x4f ;  /* 0x0000004f00097836 */ /* 0x000fe20000000000 */
[----:B------:R-:W-:-:S02]  /*18340*/  LEA.HI.X.SX32 R7, R11, R3, 0x1, P2 ;  /* 0x000000030b077211 */ /* 0x000fc400010f0eff */
[----:B-1----:R-:W-:Y:S01]  /*18350*/  ISETP.LT.AND P2, PT, R8, UR4, !P0 ;  /* 0x0000000408007c0c */ /* 0x002fe2000c741270 */
        /* <DEDUP_REMOVED lines=13> */
[----:B0-----:R-:W-:Y:S01]  /*18430*/  ISETP.LT.AND P1, PT, R5, UR6, !P0 ;  /* 0x0000000605007c0c */ /* 0x001fe2000c721270 */
[----:B-1----:R-:W-:Y:S01]  /*18440*/  VIADD R7, R0, 0x51 ;  /* 0x0000005100077836 */ /* 0x002fe20000000000 */
        /* <DEDUP_REMOVED lines=178> */
[CC--:B------:R-:W-:Y:S01]  /*18f70*/  IADD3 R6, P2, PT, R11.reuse, R2.reuse, RZ ;  /* 0x000000020b067210 */ /* 0x0c0fe20007f5e0ff */
[----:B------:R5:W-:Y:S03]  /*18f80*/  @P4 STG.E.U8 desc[UR20][R4.64], R13 ;  /* 0x0000000d04004986 */ /* 0x000be6000c101114 */
[C---:B------:R-:W-:Y:S01]  /*18f90*/  LEA.HI.X.SX32 R7, R11.reuse, R3, 0x1, P2 ;  /* 0x000000030b077211 */ /* 0x040fe200010f0eff */
[----:B------:R-:W-:Y:S01]  /*18fa0*/  VIADD R11, R11, UR5 ;  /* 0x000000050b0b7c36 */ /* 0x000fe20008000000 */
[----:B---3--:R-:W-:Y:S01]  /*18fb0*/  ISETP.LT.AND P2, PT, R10, UR4, !P0 ;  /* 0x000000040a007c0c */ /* 0x008fe2000c741270 */
[----:B------:R-:W3:Y:S02]  /*18fc0*/  LDCU UR4, c[0x0][0x39c] ;  /* 0x00007380ff0477ac */ /* 0x000ee40008000800 */
[----:B------:R1:W-:Y:S01]  /*18fd0*/  @P1 STG.E.U8 desc[UR20][R6.64], R103 ;  /* 0x0000006706001986 */ /* 0x0003e2000c101114 */
[C---:B0-----:R-:W-:Y:S01]  /*18fe0*/  IADD3 R8, P1, PT, R11.reuse, R2, RZ ;  /* 0x000000020b087210 */ /* 0x041fe20007f3e0ff */
[----:B------:R-:W-:-:S02]  /*18ff0*/  VIADD R10, R11, UR5 ;  /* 0x000000050b0a7c36 */ /* 0x000fc40008000000 */
[C---:B-----5:R-:W-:Y:S01]  /*19000*/  VIADD R5, R0.reuse, 0x68 ;  /* 0x0000006800057836 */ /* 0x060fe20000000000 */
[-C--:B------:R-:W-:Y:S02]  /*19010*/  LEA.HI.X.SX32 R9, R11, R3.reuse, 0x1, P1 ;  /* 0x000000030b097211 */ /* 0x080fe400008f0eff */
[----:B------:R-:W-:Y:S01]  /*19020*/  SHF.R.S32.HI R11, RZ, 0x8, R12 ;  /* 0x00000008ff0b7819 */ /* 0x000fe2000001140c */
[----:B------:R-:W-:Y:S01]  /*19030*/  VIADD R12, R0, 0x6c ;  /* 0x0000006c000c7836 */ /* 0x000fe20000000000 */
[-C--:B------:R-:W-:Y:S02]  /*19040*/  IADD3 R4, P4, PT, R10, R2.reuse, RZ ;  /* 0x000000020a047210 */ /* 0x080fe40007f9e0ff */
[----:B--2---:R-:W-:Y:S01]  /*19050*/  ISETP.LT.AND P1, PT, R14, UR6, !P0 ;  /* 0x000000060e007c0c */ /* 0x004fe2000c721270 */
[----:B-1----:R-:W-:Y:S01]  /*19060*/  VIADD R6, R0, 0x69 ;  /* 0x0000006900067836 */ /* 0x002fe20000000000 */
[----:B------:R0:W-:Y:S01]  /*19070*/  @P6 STG.E.U8 desc[UR20][R8.64], R11 ;  /* 0x0000000b08006986 */ /* 0x0001e2000c101114 */
[----:B------:R-:W-:Y:S01]  /*19080*/  ISETP.LT.AND P6, PT, R5, UR7, !P0 ;  /* 0x0000000705007c0c */ /* 0x000fe2000c7c1270 */
[----:B------:R-:W1:Y:S01]  /*19090*/  LDCU UR6, c[0x0][0x39c] ;  /* 0x00007380ff0677ac */ /* 0x000e620008000800 */
[CC--:B------:R-:W-:Y:S01]  /*190a0*/  LEA.HI.X.SX32 R5, R10.reuse, R3.reuse, 0x1, P4 ;  /* 0x000000030a057211 */ /* 0x0c0fe200020f0eff */
[----:B------:R-:W-:Y:S01]  /*190b0*/  VIADD R10, R10, UR5 ;  /* 0x000000050a0a7c36 */ /* 0x000fe20008000000 */
[----:B---3--:R-:W-:Y:S01]  /*190c0*/  ISETP.LT.AND P4, PT, R6, UR4, !P0 ;  /* 0x0000000406007c0c */ /* 0x008fe2000c781270 */
[----:B------:R-:W2:Y:S01]  /*190d0*/  LDCU UR4, c[0x0][0x39c] ;  /* 0x00007380ff0477ac */ /* 0x000ea20008000800 */
[----:B------:R-:W-:Y:S01]  /*190e0*/  PRMT R13, R105, 0x9910, RZ ;  /* 0x00009910690d7816 */ /* 0x000fe200000000ff */
[----:B------:R3:W-:Y:S01]  /*190f0*/  @P3 STG.E.U8 desc[UR20][R4.64], R105 ;  /* 0x0000006904003986 */ /* 0x0007e2000c101114 */
[C---:B------:R-:W-:Y:S01]  /*19100*/  IADD3 R6, P3, PT, R10.reuse, R2, RZ ;  /* 0x000000020a067210 */ /* 0x040fe20007f7e0ff */
[----:B------:R-:W5:Y:S01]  /*19110*/  LDCU UR7, c[0x0][0x39c] ;  /* 0x00007380ff0777ac */ /* 0x000f620008000800 */
[----:B------:R-:W-:Y:S01]  /*19120*/  SHF.R.S32.HI R13, RZ, 0x8, R13 ;  /* 0x00000008ff0d7819 */ /* 0x000fe2000001140d */
[C---:B0-----:R-:W-:Y:S01]  /*19130*/  VIADD R11, R10.reuse, UR5 ;  /* 0x000000050a0b7c36 */ /* 0x041fe20008000000 */
[----:B------:R-:W-:Y:S01]  /*19140*/  LEA.HI.X.SX32 R7, R10, R3, 0x1, P3 ;  /* 0x000000030a077211 */ /* 0x000fe200018f0eff */
[----:B------:R-:W-:Y:S01]  /*19150*/  VIADD R14, R0, 0x79 ;  /* 0x00000079000e7836 */ /* 0x000fe20000000000 */
[----:B------:R-:W-:-:S02]  /*19160*/  PRMT R10, R107, 0x9910, RZ ;  /* 0x000099106b0a7816 */ /* 0x000fc400000000ff */
[CC--:B------:R-:W-:Y:S01]  /*19170*/  IADD3 R8, P3, PT, R11.reuse, R2.reuse, RZ ;  /* 0x000000020b087210 */ /* 0x0c0fe20007f7e0ff */
[----:B------:R0:W-:Y:S01]  /*19180*/  @P5 STG.E.U8 desc[UR20][R6.64], R13 ;  /* 0x0000000d06005986 */ /* 0x0001e2000c101114 */
[C---:B---3--:R-:W-:Y:S02]  /*19190*/  VIADD R4, R0.reuse, 0x6a ;  /* 0x0000006a00047836 */ /* 0x048fe40000000000 */
[C---:B------:R-:W-:Y:S01]  /*191a0*/  LEA.HI.X.SX32 R9, R11.reuse, R3, 0x1, P3 ;  /* 0x000000030b097211 */ /* 0x040fe200018f0eff */
[----:B------:R-:W-:Y:S02]  /*191b0*/  VIADD R11, R11, UR5 ;  /* 0x000000050b0b7c36 */ /* 0x000fe40008000000 */
[----:B------:R-:W-:Y:S01]  /*191c0*/  VIADD R5, R0, 0x6b ;  /* 0x0000006b00057836 */ /* 0x000fe20000000000 */
[----:B--2---:R-:W-:Y:S01]  /*191d0*/  ISETP.LT.AND P3, PT, R4, UR4, !P0 ;  /* 0x0000000404007c0c */ /* 0x004fe2000c761270 */
[----:B------:R2:W-:Y:S01]  /*191e0*/  @P2 STG.E.U8 desc[UR20][R8.64], R107 ;  /* 0x0000006b08002986 */ /* 0x0005e2000c101114 */
[----:B------:R-:W-:Y:S01]  /*191f0*/  IADD3 R4, P2, PT, R11, R2, RZ ;  /* 0x000000020b047210 */ /* 0x000fe20007f5e0ff */
[----:B------:R-:W3:Y:S01]  /*19200*/  LDCU UR4, c[0x0][0x39c] ;  /* 0x00007380ff0477ac */ /* 0x000ee20008000800 */
[----:B-1----:R-:W-:-:S02]  /*19210*/  ISETP.LT.AND P5, PT, R5, UR6, !P0 ;  /* 0x0000000605007c0c */ /* 0x002fc4000c7a1270 */
[CC--:B------:R-:W-:Y:S01]  /*19220*/  LEA.HI.X.SX32 R5, R11.reuse, R3.reuse, 0x1, P2 ;  /* 0x000000030b057211 */ /* 0x0c0fe200010f0eff */
[----:B------:R-:W-:Y:S01]  /*19230*/  VIADD R11, R11, UR5 ;  /* 0x000000050b0b7c36 */ /* 0x000fe20008000000 */
[----:B0-----:R-:W-:Y:S01]  /*19240*/  SHF.R.S32.HI R13, RZ, 0x8, R10 ;  /* 0x00000008ff0d7819 */ /* 0x001fe2000001140a */
[----:B------:R-:W0:Y:S01]  /*19250*/  LDCU UR6, c[0x0][0x39c] ;  /* 0x00007380ff0677ac */ /* 0x000e220008000800 */
[----:B-----5:R-:W-:Y:S01]  /*19260*/  ISETP.LT.AND P2, PT, R12, UR7, !P0 ;  /* 0x000000070c007c0c */ /* 0x020fe2000c741270 */
[C---:B------:R-:W-:Y:S02]  /*19270*/  VIADD R10, R11.reuse, UR5 ;  /* 0x000000050b0a7c36 */ /* 0x040fe40008000000 */
[----:B------:R1:W-:Y:S01]  /*19280*/  @P1 STG.E.U8 desc[UR20][R4.64], R13 ;  /* 0x0000000d04001986 */ /* 0x0003e2000c101114 */
[----:B------:R-:W-:Y:S01]  /*19290*/  IADD3 R6, P1, PT, R11, R2, RZ ;  /* 0x000000020b067210 */ /* 0x000fe20007f3e0ff */
[----:B------:R-:W-:Y:S01]  /*192a0*/  VIADD R12, R0, 0x6d ;  /* 0x0000006d000c7836 */ /* 0x000fe20000000000 */
[----:B--2---:R-:W-:Y:S01]  /*192b0*/  PRMT R9, R109, 0x9910, RZ ;  /* 0x000099106d097816 */ /* 0x004fe200000000ff */
        /* <DEDUP_REMOVED lines=9> */
[----:B---3--:R-:W-:Y:S01]  /*19350*/  ISETP.LT.AND P1, PT, R12, UR4, !P0 ;  /* 0x000000040c007c0c */ /* 0x008fe2000c721270 */
        /* <DEDUP_REMOVED lines=12> */
[CC--:B-----5:R-:W-:Y:S01]  /*19420*/  IADD3 R6, P3, PT, R10.reuse, R2.reuse, RZ ;  /* 0x000000020a067210 */ /* 0x0e0fe20007f7e0ff */
[----:B---3--:R-:W-:Y:S01]  /*19430*/  VIADD R11, R10, UR5 ;  /* 0x000000050a0b7c36 */ /* 0x008fe20008000000 */
        /* <DEDUP_REMOVED lines=18> */
[----:B------:R-:W-:Y:S01]  /*19560*/  PRMT R12, R115, 0x9910, RZ ;  /* 0x00009910730c7816 */ /* 0x000fe200000000ff */
[----:B------:R2:W-:Y:S01]  /*19570*/  @P1 STG.E.U8 desc[UR20][R4.64], R13 ;  /* 0x0000000d04001986 */ /* 0x0005e2000c101114 */
[CC--:B------:R-:W-:Y:S01]  /*19580*/  IADD3 R6, P1, PT, R11.reuse, R2.reuse, RZ ;  /* 0x000000020b067210 */ /* 0x0c0fe20007f3e0ff */
[C---:B---3--:R-:W-:Y:S02]  /*19590*/  VIADD R8, R0.reuse, 0x72 ;  /* 0x0000007200087836 */ /* 0x048fe40000000000 */
[C---:B------:R-:W-:Y:S01]  /*195a0*/  VIADD R10, R11.reuse, UR5 ;  /* 0x000000050b0a7c36 */ /* 0x040fe20008000000 */
[-C--:B------:R-:W-:Y:S01]  /*195b0*/  LEA.HI.X.SX32 R7, R11, R3.reuse, 0x1, P1 ;  /* 0x000000030b077211 */ /* 0x080fe200008f0eff */
[----:B------:R-:W-:Y:S01]  /*195c0*/  VIADD R9, R0, 0x73 ;  /* 0x0000007300097836 */ /* 0x000fe20000000000 */
[----:B-1----:R-:W-:Y:S01]  /*195d0*/  ISETP.LT.AND P1, PT, R8, UR4, !P0 ;  /* 0x0000000408007c0c */ /* 0x002fe2000c721270 */
[----:B------:R-:W-:Y:S01]  /*195e0*/  IMAD.MOV.U32 R11, RZ, RZ, R12 ;  /* 0x000000ffff0b7224 */ /* 0x000fe200078e000c */
[CC--:B------:R-:W-:Y:S01]  /*195f0*/  IADD3 R8, P5, PT, R10.reuse, R2.reuse, RZ ;  /* 0x000000020a087210 */ /* 0x0c0fe20007fbe0ff */
[----:B------:R1:W-:Y:S01]  /*19600*/  @P6 STG.E.U8 desc[UR20][R6.64], R115 ;  /* 0x0000007306006986 */ /* 0x0003e2000c101114 */
[----:B------:R-:W-:Y:S01]  /*19610*/  ISETP.LT.AND P6, PT, R9, UR7, !P0 ;  /* 0x0000000709007c0c */ /* 0x000fe2000c7c1270 */
[----:B------:R-:W3:Y:S01]  /*19620*/  LDCU UR4, c[0x0][0x39c] ;  /* 0x00007380ff0477ac */ /* 0x000ee20008000800 */
[CC--:B------:R-:W-:Y:S01]  /*19630*/  LEA.HI.X.SX32 R9, R10.reuse, R3.reuse, 0x1, P5 ;  /* 0x000000030a097211 */ /* 0x0c0fe200028f0eff */
[----:B------:R-:W-:Y:S01]  /*19640*/  VIADD R10, R10, UR5 ;  /* 0x000000050a0a7c36 */ /* 0x000fe20008000000 */
[----:B------:R-:W-:Y:S01]  /*19650*/  SHF.R.S32.HI R11, RZ, 0x8, R11 ;  /* 0x00000008ff0b7819 */ /* 0x000fe2000001140b */
[C---:B--2---:R-:W-:Y:S01]  /*19660*/  VIADD R5, R0.reuse, 0x74 ;  /* 0x0000007400057836 */ /* 0x044fe20000000000 */
[----:B------:R-:W2:Y:S01]  /*19670*/  LDCU UR7, c[0x0][0x39c] ;  /* 0x00007380ff0777ac */ /* 0x000ea20008000800 */
[----:B------:R-:W-:Y:S01]  /*19680*/  PRMT R13, R117, 0x9910, RZ ;  /* 0x00009910750d7816 */ /* 0x000fe200000000ff */
[----:B------:R-:W-:Y:S01]  /*19690*/  VIADD R12, R0, 0x78 ;  /* 0x00000078000c7836 */ /* 0x000fe20000000000 */
[----:B------:R5:W-:Y:S01]  /*196a0*/  @P4 STG.E.U8 desc[UR20][R8.64], R11 ;  /* 0x0000000b08004986 */ /* 0x000be2000c101114 */
[----:B------:R-:W-:Y:S01]  /*196b0*/  IADD3 R4, P4, PT, R10, R2, RZ ;  /* 0x000000020a047210 */ /* 0x000fe20007f9e0ff */
[----:B-1----:R-:W-:Y:S01]  /*196c0*/  VIADD R7, R0, 0x75 ;  /* 0x0000007500077836 */ /* 0x002fe20000000000 */
[----:B0-----:R-:W-:Y:S01]  /*196d0*/  ISETP.LT.AND P5, PT, R5, UR6, !P0 ;  /* 0x0000000605007c0c */ /* 0x001fe2000c7a1270 */
[----:B------:R-:W0:Y:S01]  /*196e0*/  LDCU UR6, c[0x0][0x39c] ;  /* 0x00007380ff0677ac */ /* 0x000e220008000800 */
[C---:B------:R-:W-:Y:S01]  /*196f0*/  LEA.HI.X.SX32 R5, R10.reuse, R3, 0x1, P4 ;  /* 0x000000030a057211 */ /* 0x040fe200020f0eff */
[----:B------:R-:W-:Y:S01]  /*19700*/  VIADD R10, R10, UR5 ;  /* 0x000000050a0a7c36 */ /* 0x000fe20008000000 */
[----:B------:R-:W-:-:S03]  /*19710*/  SHF.R.S32.HI R13, RZ, 0x8, R13 ;  /* 0x00000008ff0d7819 */ /* 0x000fc6000001140d */
[----:B------:R1:W-:Y:S01]  /*19720*/  @P3 STG.E.U8 desc[UR20][R4.64], R117 ;  /* 0x0000007504003986 */ /* 0x0003e2000c101114 */
[CC--:B------:R-:W-:Y:S01]  /*19730*/  IADD3 R6, P3, PT, R10.reuse, R2.reuse, RZ ;  /* 0x000000020a067210 */ /* 0x0c0fe20007f7e0ff */
[----:B-----5:R-:W-:Y:S01]  /*19740*/  VIADD R11, R10, UR5 ;  /* 0x000000050a0b7c36 */ /* 0x020fe20008000000 */
[----:B---3--:R-:W-:Y:S01]  /*19750*/  ISETP.LT.AND P4, PT, R7, UR4, !P0 ;  /* 0x0000000407007c0c */ /* 0x008fe2000c781270 */
[----:B------:R-:W-:Y:S01]  /*19760*/  VIADD R9, R0, 0x76 ;  /* 0x0000007600097836 */ /* 0x000fe20000000000 */
[-C--:B------:R-:W-:Y:S01]  /*19770*/  LEA.HI.X.SX32 R7, R10, R3.reuse, 0x1, P3 ;  /* 0x000000030a077211 */ /* 0x080fe200018f0eff */
[----:B------:R-:W-:Y:S01]  /*19780*/  VIADD R10, R0, 0x77 ;  /* 0x00000077000a7836 */ /* 0x000fe20000000000 */
[----:B------:R-:W-:Y:S01]  /*19790*/  IADD3 R8, P3, PT, R11, R2, RZ ;  /* 0x000000020b087210 */ /* 0x000fe20007f7e0ff */
[----:B------:R-:W3:Y:S02]  /*197a0*/  LDCU UR4, c[0x0][0x39c] ;  /* 0x00007380ff0477ac */ /* 0x000ee40008000800 */
        /* <DEDUP_REMOVED lines=8> */
[C---:B------:R-:W-:Y:S01]  /*19830*/  IADD3 R4, P1, PT, R11.reuse, R2, RZ ;  /* 0x000000020b047210 */ /* 0x040fe20007f3e0ff */
[C---:B------:R-:W-:Y:S01]  /*19840*/  VIADD R10, R11.reuse, UR5 ;  /* 0x000000050b0a7c36 */ /* 0x040fe20008000000 */
[----:B------:R-:W1:Y:S01]  /*19850*/  LDCU UR6, c[0x0][0x39c] ;  /* 0x00007380ff0677ac */ /* 0x000e620008000800 */
[----:B-----5:R-:W-:Y:S01]  /*19860*/  IMAD.MOV.U32 R6, RZ, RZ, R5 ;  /* 0x000000ffff067224 */ /* 0x020fe200078e0005 */
[----:B------:R-:W-:Y:S01]  /*19870*/  LEA.HI.X.SX32 R5, R11, R3, 0x1, P1 ;  /* 0x000000030b057211 */ /* 0x000fe200008f0eff */
[----:B------:R-:W-:-:S03]  /*19880*/  VIADD R13, R0, 0x7a ;  /* 0x0000007a000d7836 */ /* 0x000fc60000000000 */
[----:B------:R-:W-:Y:S02]  /*19890*/  SHF.R.S32.HI R11, RZ, 0x8, R6 ;  /* 0x00000008ff0b7819 */ /* 0x000fe40000011406 */
[----:B------:R-:W-:-:S03]  /*198a0*/  IADD3 R6, P1, PT, R10, R2, RZ ;  /* 0x000000020a067210 */ /* 0x000fc60007f3e0ff */
[----:B------:R5:W-:Y:S01]  /*198b0*/  @P6 STG.E.U8 desc[UR20][R4.64], R11 ;  /* 0x0000000b04006986 */ /* 0x000be2000c101114 */
[CC--:B------:R-:W-:Y:S01]  /*198c0*/  LEA.HI.X.SX32 R7, R10.reuse, R3.reuse, 0x1, P1 ;  /* 0x000000030a077211 */ /* 0x0c0fe200008f0eff */
[----:B------:R-:W-:Y:S01]  /*198d0*/  VIADD R10, R10, UR5 ;  /* 0x000000050a0a7c36 */ /* 0x000fe20008000000 */
[----:B---3--:R-:W-:Y:S01]  /*198e0*/  ISETP.LT.AND P1, PT, R12, UR4, !P0 ;  /* 0x000000040c007c0c */ /* 0x008fe2000c721270 */
[----:B------:R-:W3:Y:S01]  /*198f0*/  LDCU UR4, c[0x0][0x39c] ;  /* 0x00007380ff0477ac */ /* 0x000ee20008000800 */
[----:B------:R-:W-:Y:S01]  /*19900*/  PRMT R12, R121, 0x9910, RZ ;  /* 0x00009910790c7816 */ /* 0x000fe200000000ff */
[----:B------:R4:W-:Y:S01]  /*19910*/  @P5 STG.E.U8 desc[UR20][R6.64], R121 ;  /* 0x0000007906005986 */ /* 0x0009e2000c101114 */
[----:B0-----:R-:W-:Y:S02]  /*19920*/  IADD3 R8, P5, PT, R10, R2, RZ ;  /* 0x000000020a087210 */ /* 0x001fe40007fbe0ff */
[----:B-1----:R-:W-:Y:S01]  /*19930*/  ISETP.LT.AND P6, PT, R14, UR6, !P0 ;  /* 0x000000060e007c0c */ /* 0x002fe2000c7c1270 */
[----:B------:R-:W0:Y:S01]  /*19940*/  LDCU UR6, c[0x0][0x39c] ;  /* 0x00007380ff0677ac */ /* 0x000e220008000800 */
[C---:B------:R-:W-:Y:S01]  /*19950*/  LEA.HI.X.SX32 R9, R10.reuse, R3, 0x1, P5 ;  /* 0x000000030a097211 */ /* 0x040fe200028f0eff */
[----:B------:R-:W-:Y:S01]  /*19960*/  VIADD R10, R10, UR5 ;  /* 0x000000050a0a7c36 */ /* 0x000fe20008000000 */
[----:B-----5:R-:W-:Y:S01]  /*19970*/  SHF.R.S32.HI R11, RZ, 0x8, R12 ;  /* 0x00000008ff0b7819 */ /* 0x020fe2000001140c */
[----:B------:R-:W-:Y:S01]  /*19980*/  VIADD R12, R0, 0x7c ;  /* 0x0000007c000c7836 */ /* 0x000fe20000000000 */
[----:B--2---:R-:W-:-:S02]  /*19990*/  ISETP.LT.AND P5, PT, R13, UR7, !P0 ;  /* 0x000000070d007c0c */ /* 0x004fc4000c7a1270 */
[----:B------:R-:W-:Y:S01]  /*199a0*/  PRMT R13, R123, 0x9910, RZ ;  /* 0x000099107b0d7816 */ /* 0x000fe200000000ff */
[----:B------:R1:W-:Y:S01]  /*199b0*/  @P4 STG.E.U8 desc[UR20][R8.64], R11 ;  /* 0x0000000b08004986 */ /* 0x0003e2000c101114 */
[-C--:B------:R-:W-:Y:S01]  /*199c0*/  IADD3 R4, P4, PT, R10, R2.reuse, RZ ;  /* 0x000000020a047210 */ /* 0x080fe20007f9e0ff */
[----:B----4-:R-:W-:Y:S01]  /*199d0*/  VIADD R6, R0, 0x7b ;  /* 0x0000007b00067836 */ /* 0x010fe20000000000 */
[----:B------:R-:W-:Y:S02]  /*199e0*/  SHF.R.S32.HI R13, RZ, 0x8, R13 ;  /* 0x00000008ff0d7819 */ /* 0x000fe4000001140d */
[C---:B------:R-:W-:Y:S01]  /*199f0*/  LEA.HI.X.SX32 R5, R10.reuse, R3, 0x1, P4 ;  /* 0x000000030a057211 */ /* 0x040fe200020f0eff */
[----:B------:R-:W-:Y:S01]  /*19a00*/  VIADD R10, R10, UR5 ;  /* 0x000000050a0a7c36 */ /* 0x000fe20008000000 */
[----:B---3--:R-:W-:Y:S01]  /*19a10*/  ISETP.LT.AND P4, PT, R6, UR4, !P0 ;  /* 0x0000000406007c0c */ /* 0x008fe2000c781270 */
[----:B------:R-:W2:Y:S02]  /*19a20*/  LDCU UR4, c[0x0][0x39c] ;  /* 0x00007380ff0477ac */ /* 0x000ea40008000800 */
[----:B------:R3:W-:Y:S01]  /*19a30*/  @P2 STG.E.U8 desc[UR20][R4.64], R123 ;  /* 0x0000007b04002986 */ /* 0x0007e2000c101114 */
[C---:B------:R-:W-:Y:S01]  /*19a40*/  IADD3 R6, P2, PT, R10.reuse, R2, RZ ;  /* 0x000000020a067210 */ /* 0x040fe20007f5e0ff */
[----:B-1----:R-:W-:-:S03]  /*19a50*/  VIADD R11, R10, UR5 ;  /* 0x000000050a0b7c36 */ /* 0x002fc60008000000 */
[-C--:B------:R-:W-:Y:S01]  /*19a60*/  LEA.HI.X.SX32 R7, R10, R3.reuse, 0x1, P2 ;  /* 0x000000030a077211 */ /* 0x080fe200010f0eff */
[C---:B------:R-:W-:Y:S01]  /*19a70*/  VIADD R10, R0.reuse, 0x7d ;  /* 0x0000007d000a7836 */ /* 0x040fe20000000000 */
[CC--:B------:R-:W-:Y:S01]  /*19a80*/  IADD3 R8, P2, PT, R11.reuse, R2.reuse, RZ ;  /* 0x000000020b087210 */ /* 0x0c0fe20007f5e0ff */
[----:B------:R-:W-:Y:S02]  /*19a90*/  VIADD R0, R0, 0x7f ;  /* 0x0000007f00007836 */ /* 0x000fe40000000000 */
[----:B------:R1:W-:Y:S01]  /*19aa0*/  @P3 STG.E.U8 desc[UR20][R6.64], R13 ;  /* 0x0000000d06003986 */ /* 0x0003e2000c101114 */
[CC--:B------:R-:W-:Y:S01]  /*19ab0*/  LEA.HI.X.SX32 R9, R11.reuse, R3.reuse, 0x1, P2 ;  /* 0x000000030b097211 */ /* 0x0c0fe200010f0eff */
[----:B------:R-:W-:Y:S01]  /*19ac0*/  VIADD R11, R11, UR5 ;  /* 0x000000050b0b7c36 */ /* 0x000fe20008000000 */
[----:B0-----:R-:W-:Y:S01]  /*19ad0*/  ISETP.LT.AND P3, PT, R12, UR6, !P0 ;  /* 0x000000060c007c0c */ /* 0x001fe2000c761270 */
[----:B------:R-:W0:Y:S02]  /*19ae0*/  LDCU UR6, c[0x0][0x39c] ;  /* 0x00007380ff0677ac */ /* 0x000e240008000800 */
[----:B------:R4:W-:Y:S01]  /*19af0*/  @P1 STG.E.U8 desc[UR20][R8.64], R125 ;  /* 0x0000007d08001986 */ /* 0x0009e2000c101114 */
[----:B--2---:R-:W-:Y:S01]  /*19b00*/  ISETP.LT.AND P2, PT, R10, UR4, !P0 ;  /* 0x000000040a007c0c */ /* 0x004fe2000c741270 */
[C---:B------:R-:W-:Y:S01]  /*19b10*/  VIADD R10, R11.reuse, UR5 ;  /* 0x000000050b0a7c36 */ /* 0x040fe20008000000 */
[CC--:B---3--:R-:W-:Y:S01]  /*19b20*/  IADD3 R4, P1, PT, R11.reuse, R2.reuse, RZ ;  /* 0x000000020b047210 */ /* 0x0c8fe20007f3e0ff */
[----:B------:R-:W2:Y:S03]  /*19b30*/  LDCU UR4, c[0x0][0x39c] ;  /* 0x00007380ff0477ac */ /* 0x000ea60008000800 */
[----:B------:R-:W-:Y:S01]  /*19b40*/  LEA.HI.X.SX32 R5, R11, R3, 0x1, P1 ;  /* 0x000000030b057211 */ /* 0x000fe200008f0eff */
[C---:B------:R-:W-:Y:S01]  /*19b50*/  VIADD R11, R10.reuse, UR5 ;  /* 0x000000050a0b7c36 */ /* 0x040fe20008000000 */
[----:B-1----:R-:W-:-:S03]  /*19b60*/  IADD3 R6, P1, PT, R10, R2, RZ ;  /* 0x000000020a067210 */ /* 0x002fc60007f3e0ff */
[C---:B------:R-:W-:Y:S01]  /*19b70*/  VIADD R13, R11.reuse, UR5 ;  /* 0x000000050b0d7c36 */ /* 0x040fe20008000000 */
[----:B------:R1:W-:Y:S01]  /*19b80*/  @P6 STG.E.U8 desc[UR20][R4.64], R17 ;  /* 0x0000001104006986 */ /* 0x0003e2000c101114 */
[-C--:B----4-:R-:W-:Y:S02]  /*19b90*/  IADD3 R8, P6, PT, R11, R2.reuse, RZ ;  /* 0x000000020b087210 */ /* 0x090fe40007fde0ff */
[----:B------:R-:W-:Y:S01]  /*19ba0*/  VIADD R14, R13, UR5 ;  /* 0x000000050d0e7c36 */ /* 0x000fe20008000000 */
[-C--:B------:R-:W-:Y:S02]  /*19bb0*/  LEA.HI.X.SX32 R7, R10, R3.reuse, 0x1, P1 ;  /* 0x000000030a077211 */ /* 0x080fe400008f0eff */
[-C--:B------:R-:W-:Y:S01]  /*19bc0*/  LEA.HI.X.SX32 R9, R11, R3.reuse, 0x1, P6 ;  /* 0x000000030b097211 */ /* 0x080fe200030f0eff */
[C---:B------:R-:W-:Y:S01]  /*19bd0*/  VIADD R15, R14.reuse, UR5 ;  /* 0x000000050e0f7c36 */ /* 0x040fe20008000000 */
[-C--:B------:R-:W-:Y:S01]  /*19be0*/  IADD3 R10, P1, PT, R13, R2.reuse, RZ ;  /* 0x000000020d0a7210 */ /* 0x080fe20007f3e0ff */
[----:B------:R3:W-:Y:S01]  /*19bf0*/  @P5 STG.E.U8 desc[UR20][R6.64], R127 ;  /* 0x0000007f06005986 */ /* 0x0007e2000c101114 */
[----:B------:R-:W-:Y:S01]  /*19c00*/  IADD3 R12, P6, PT, R14, R2, RZ ;  /* 0x000000020e0c7210 */ /* 0x000fe20007fde0ff */
[----:B------:R-:W-:Y:S01]  /*19c10*/  VIADD R16, R15, UR5 ;  /* 0x000000050f107c36 */ /* 0x000fe20008000000 */
[----:B------:R-:W-:-:S02]  /*19c20*/  LEA.HI.X.SX32 R11, R13, R3, 0x1, P1 ;  /* 0x000000030d0b7211 */ /* 0x000fc400008f0eff */
[-C--:B------:R-:W-:Y:S02]  /*19c30*/  LEA.HI.X.SX32 R13, R14, R3.reuse, 0x1, P6 ;  /* 0x000000030e0d7211 */ /* 0x080fe400030f0eff */
[-C--:B-1----:R-:W-:Y:S02]  /*19c40*/  IADD3 R4, P6, PT, R16, R2.reuse, RZ ;  /* 0x0000000210047210 */ /* 0x082fe40007fde0ff */
[----:B--2---:R-:W-:Y:S02]  /*19c50*/  ISETP.LT.AND P1, PT, R18, UR4, !P0 ;  /* 0x0000000412007c0c */ /* 0x004fe4000c721270 */
[----:B------:R-:W-:Y:S02]  /*19c60*/  LEA.HI.X.SX32 R5, R16, R3, 0x1, P6 ;  /* 0x0000000310057211 */ /* 0x000fe400030f0eff */
[----:B0-----:R-:W-:Y:S02]  /*19c70*/  ISETP.LT.AND P0, PT, R0, UR6, !P0 ;  /* 0x0000000600007c0c */ /* 0x001fe4000c701270 */
[----:B------:R-:W-:-:S02]  /*19c80*/  IADD3 R2, P6, PT, R15, R2, RZ ;  /* 0x000000020f027210 */ /* 0x000fc40007fde0ff */
[----:B------:R-:W-:Y:S02]  /*19c90*/  PRMT R0, R127, 0x9910, RZ ;  /* 0x000099107f007816 */ /* 0x000fe400000000ff */
[----:B------:R-:W-:Y:S02]  /*19ca0*/  PRMT R17, R129, 0x9910, RZ ;  /* 0x0000991081117816 */ /* 0x000fe400000000ff */
[----:B------:R-:W-:Y:S02]  /*19cb0*/  LEA.HI.X.SX32 R3, R15, R3, 0x1, P6 ;  /* 0x000000030f037211 */ /* 0x000fe400030f0eff */
[----:B------:R-:W-:Y:S02]  /*19cc0*/  SHF.R.S32.HI R15, RZ, 0x8, R0 ;  /* 0x00000008ff0f7819 */ /* 0x000fe40000011400 */
[----:B------:R-:W-:-:S03]  /*19cd0*/  SHF.R.S32.HI R17, RZ, 0x8, R17 ;  /* 0x00000008ff117819 */ /* 0x000fc60000011411 */
[----:B------:R3:W-:Y:S04]  /*19ce0*/  @P4 STG.E.U8 desc[UR20][R8.64], R15 ;  /* 0x0000000f08004986 */ /* 0x0007e8000c101114 */
[----:B------:R3:W-:Y:S04]  /*19cf0*/  @P3 STG.E.U8 desc[UR20][R10.64], R129 ;  /* 0x000000810a003986 */ /* 0x0007e8000c101114 */
[----:B------:R3:W-:Y:S04]  /*19d00*/  @P2 STG.E.U8 desc[UR20][R12.64], R17 ;  /* 0x000000110c002986 */ /* 0x0007e8000c101114 */
[----:B------:R3:W-:Y:S04]  /*19d10*/  @P1 STG.E.U8 desc[UR20][R2.64], R131 ;  /* 0x0000008302001986 */ /* 0x0007e8000c101114 */
[----:B------:R3:W-:Y:S01]  /*19d20*/  @P0 STG.E.U8 desc[UR20][R4.64], R19 ;  /* 0x0000001304000986 */ /* 0x0007e2000c101114 */
[----:B------:R-:W-:Y:S06]  /*19d30*/  BAR.SYNC.DEFER_BLOCKING 0x0 ;  /* 0x0000000000007b1d */ /* 0x000fec0000010000 */
[----:B------:R-:W-:Y:S05]  /*19d40*/  BRA.U UP0, `(.L_x_13) ;  /* 0x0000000100a07547 */ /* 0x000fea000b800000 */
[----:B------:R-:W0:Y:S01]  /*19d50*/  S2UR UR5, SR_CgaCtaId ;  /* 0x00000000000579c3 */ /* 0x000e220000008800 */
[----:B------:R-:W-:Y:S01]  /*19d60*/  NOP ;  /* 0x0000000000007918 */ /* 0x000fe20000000000 */
[----:B------:R-:W-:Y:S01]  /*19d70*/  UMOV UR4, 0x50 ;  /* 0x0000005000047882 */ /* 0x000fe20000000000 */
[----:B------:R-:W-:Y:S02]  /*19d80*/  IMAD.U32 R0, RZ, RZ, UR8 ;  /* 0x00000008ff007e24 */ /* 0x000fe4000f8e00ff */
[----:B---3--:R-:W-:Y:S02]  /*19d90*/  IMAD.MOV.U32 R3, RZ, RZ, 0xff ;  /* 0x000000ffff037424 */ /* 0x008fe400078e00ff */
[----:B------:R-:W-:Y:S01]  /*19da0*/  IMAD.MOV.U32 R7, RZ, RZ, 0x1 ;  /* 0x00000001ff077424 */ /* 0x000fe200078e00ff */
[----:B------:R-:W-:-:S04]  /*19db0*/  LOP3.LUT R0, R0, 0xffff, RZ, 0xc0, !PT ;  /* 0x0000ffff00007812 */ /* 0x000fc800078ec0ff */
[----:B------:R-:W-:-:S05]  /*19dc0*/  SHF.R.U32.HI R0, RZ, 0x5, R0 ;  /* 0x00000005ff007819 */ /* 0x000fca0000011600 */
[----:B------:R-:W-:Y:S01]  /*19dd0*/  VIADD R2, R0, 0x10 ;  /* 0x0000001000027836 */ /* 0x000fe20000000000 */
[----:B------:R-:W-:Y:S01]  /*19de0*/  SHF.L.U32 R0, R3, R0, RZ ;  /* 0x0000000003007219 */ /* 0x000fe200000006ff */
[----:B0-----:R-:W-:-:S03]  /*19df0*/  ULEA UR6, UR5, UR4, 0x18 ;  /* 0x0000000405067291 */ /* 0x001fc6000f8ec0ff */
[----:B------:R-:W-:-:S04]  /*19e00*/  SHF.L.U32 R3, R7, R2, RZ ;  /* 0x0000000207037219 */ /* 0x000fc800000006ff */
[----:B------:R-:W-:Y:S02]  /*19e10*/  LOP3.LUT R0, R3, R0, RZ, 0xfc, !PT ;  /* 0x0000000003007212 */ /* 0x000fe400078efcff */
[----:B------:R-:W0:Y:S02]  /*19e20*/  LDS R5, [UR6] ;  /* 0x00000006ff057984 */ /* 0x000e240008000800 */
[C---:B------:R-:W-:Y:S02]  /*19e30*/  LOP3.LUT R2, R0.reuse, 0xffff, RZ, 0xc0, !PT ;  /* 0x0000ffff00027812 */ /* 0x040fe400078ec0ff */
[----:B0-----:R-:W-:-:S04]  /*19e40*/  LOP3.LUT R3, R0, 0xffff, R5, 0x80, !PT ;  /* 0x0000ffff00037812 */ /* 0x001fc800078e8005 */
[----:B------:R-:W-:-:S13]  /*19e50*/  ISETP.NE.AND P0, PT, R3, R2, PT ;  /* 0x000000020300720c */ /* 0x000fda0003f05270 */
[----:B------:R-:W-:Y:S05]  /*19e60*/  @P0 BRA `(.L_x_14) ;  /* 0x0000000000500947 */ /* 0x000fea0003800000 */
[----:B------:R-:W-:Y:S02]  /*19e70*/  SHF.R.U32.HI R5, RZ, 0x10, R5 ;  /* 0x00000010ff057819 */ /* 0x000fe40000011605 */
[----:B------:R-:W-:-:S04]  /*19e80*/  SHF.R.U32.HI R2, RZ, 0x10, R0 ;  /* 0x00000010ff027819 */ /* 0x000fc80000011600 */
[----:B------:R-:W-:-:S04]  /*19e90*/  LOP3.LUT R5, R5, R2, RZ, 0xc0, !PT ;  /* 0x0000000205057212 */ /* 0x000fc800078ec0ff */
[----:B------:R-:W-:-:S13]  /*19ea0*/  ISETP.NE.AND P0, PT, R5, R2, PT ;  /* 0x000000020500720c */ /* 0x000fda0003f05270 */
[----:B------:R-:W-:Y:S05]  /*19eb0*/  @P0 BRA `(.L_x_15) ;  /* 0x0000000000300947 */ /* 0x000fea0003800000 */
[----:B------:R-:W-:Y:S01]  /*19ec0*/  R2UR UR4, R0 ;  /* 0x00000000000472ca */ /* 0x000fe200000e0000 */
[----:B------:R-:W-:Y:S01]  /*19ed0*/  VOTEU.ANY UR5, UPT, PT ;  /* 0x0000000000057886 */ /* 0x000fe200038e0100 */
[----:B------:R-:W0:Y:S01]  /*19ee0*/  S2R R0, SR_LANEID ;  /* 0x0000000000007919 */ /* 0x000e220000000000 */
[----:B------:R-:W-:-:S10]  /*19ef0*/  UFLO.U32 UR5, UR5 ;  /* 0x00000005000572bd */ /* 0x000fd400080e0000 */
[----:B------:R-:W-:-:S06]  /*19f00*/  ULOP3.LUT UR4, URZ, UR4, URZ, 0x33, !UPT ;  /* 0x00000004ff047292 */ /* 0x000fcc000f8e33ff */
[----:B------:R-:W-:-:S04]  /*19f10*/  IMAD.U32 R2, RZ, RZ, UR4 ;  /* 0x00000004ff027e24 */ /* 0x000fc8000f8e00ff */
[----:B------:R-:W1:Y:S02]  /*19f20*/  REDUX UR7, R2 ;  /* 0x00000000020773c4 */ /* 0x000e640000000000 */
[----:B------:R2:W-:Y:S01]  /*19f30*/  UTCATOMSWS.AND URZ, UR4 ;  /* 0x0000000400ff79e3 */ /* 0x0005e20008000000 */
[----:B0-----:R-:W-:Y:S01]  /*19f40*/  ISETP.EQ.U32.AND P0, PT, R0, UR5, PT ;  /* 0x0000000500007c0c */ /* 0x001fe2000bf02070 */
[----:B-1----:R-:W-:-:S12]  /*19f50*/  IMAD.U32 R0, RZ, RZ, UR7 ;  /* 0x00000007ff007e24 */ /* 0x002fd8000f8e00ff */
[----:B------:R2:W-:Y:S01]  /*19f60*/  @P0 ATOMS.AND RZ, [UR6], R0 ;  /* 0x00000000ffff098c */ /* 0x0005e2000a800006 */
[----:B------:R-:W-:Y:S05]  /*19f70*/  BRA `(.L_x_13) ;  /* 0x0000000000147947 */ /* 0x000fea0003800000 */
.L_x_15:
[----:B------:R-:W-:-:S07]  /*19f80*/  MOV R2, 0x19fa0 ;  /* 0x00019fa000027802 */ /* 0x000fce0000000f00 */
[----:B------:R-:W-:Y:S05]  /*19f90*/  CALL.REL.NOINC `($__internal_0_$__cuda_sm10x_tcgen05_guardrail_trap_col_being_dealloced_not_returned_by_alloc) ;  /* 0x00000000002c7944 */ /* 0x000fea0003c00000 */
[----:B------:R-:W-:Y:S05]  /*19fa0*/  BRA `(.L_x_13) ;  /* 0x0000000000087947 */ /* 0x000fea0003800000 */
.L_x_14:
[----:B------:R-:W-:-:S07]  /*19fb0*/  MOV R2, 0x19fd0 ;  /* 0x00019fd000027802 */ /* 0x000fce0000000f00 */
[----:B------:R-:W-:Y:S05]  /*19fc0*/  CALL.REL.NOINC `($__internal_2_$__cuda_sm10x_tcgen05_guardrail_trap_unallocated_columns_being_dealloced) ;  /* 0x0000000000387944 */ /* 0x000fea0003c00000 */
.L_x_13:
[----:B------:R-:W-:Y:S01]  /*19fd0*/  NOP ;  /* 0x0000000000007918 */ /* 0x000fe20000000000 */
[----:B--2---:R-:W-:Y:S05]  /*19fe0*/  EXIT ;  /* 0x000000000000794d */ /* 0x004fea0003800000 */
.L_x_8:
[----:B------:R-:W1:Y:S02]  /*19ff0*/  SYNCS.PHASECHK.TRANS64.TRYWAIT P6, [UR11], R90 ;  /* 0x0000005aff0075a7 */ /* 0x000e6400080c110b */
[----:B-1----:R-:W-:Y:S05]  /*1a000*/  @!P6 BRA `(.L_x_8) ;  /* 0xfffffffc00f8e947 */ /* 0x002fea000383ffff */
[----:B------:R-:W-:Y:S05]  /*1a010*/  BRA `(.L_x_16) ;  /* 0xffffff3000e47947 */ /* 0x000fea000383ffff */
.L_x_12:
[----:B------:R-:W1:Y:S02]  /*1a020*/  SYNCS.PHASECHK.TRANS64.TRYWAIT P0, [UR11], R2 ;  /* 0x00000002ff0075a7 */ /* 0x000e64000800110b */
[----:B-1----:R-:W-:Y:S05]  /*1a030*/  @!P0 BRA `(.L_x_12) ;  /* 0xfffffffc00f88947 */ /* 0x002fea000383ffff */
[----:B------:R-:W-:Y:S05]  /*1a040*/  BRA `(.L_x_11) ;  /* 0xffffffb800087947 */ /* 0x000fea000383ffff */
        .weak           $__internal_0_$__cuda_sm10x_tcgen05_guardrail_trap_col_being_dealloced_not_returned_by_alloc
        .type           $__internal_0_$__cuda_sm10x_tcgen05_guardrail_trap_col_being_dealloced_not_returned_by_alloc,@function
        .size           $__internal_0_$__cuda_sm10x_tcgen05_guardrail_trap_col_being_dealloced_not_returned_by_alloc,($__internal_1_$__cuda_sm10x_tcgen05_guardrail_trap_phase_invalid_during_alloc - $__internal_0_$__cuda_sm10x_tcgen05_guardrail_trap_col_being_dealloced_not_returned_by_alloc)
$__internal_0_$__cuda_sm10x_tcgen05_guardrail_trap_col_being_dealloced_not_returned_by_alloc:
[----:B------:R-:W-:Y:S05]  /*1a050*/  BPT.TRAP 0x1 ;  /* 0x000000040000795c */ /* 0x000fea0000300000 */
[----:B------:R-:W-:-:S04]  /*1a060*/  IMAD.MOV.U32 R3, RZ, RZ, 0x0 ;  /* 0x00000000ff037424 */ /* 0x000fc800078e00ff */
[----:B------:R-:W-:Y:S05]  /*1a070*/  RET.REL.NODEC R2 `(matmul_kernel) ;  /* 0xfffffe5c02e07950 */ /* 0x000fea0003c3ffff */
        .weak           $__internal_1_$__cuda_sm10x_tcgen05_guardrail_trap_phase_invalid_during_alloc
        .type           $__internal_1_$__cuda_sm10x_tcgen05_guardrail_trap_phase_invalid_during_alloc,@function
        .size           $__internal_1_$__cuda_sm10x_tcgen05_guardrail_trap_phase_invalid_during_alloc,($__internal_2_$__cuda_sm10x_tcgen05_guardrail_trap_unallocated_columns_being_dealloced - $__internal_1_$__cuda_sm10x_tcgen05_guardrail_trap_phase_invalid_during_alloc)
$__internal_1_$__cuda_sm10x_tcgen05_guardrail_trap_phase_invalid_during_alloc:
[----:B------:R-:W-:Y:S05]  /*1a080*/  BPT.TRAP 0x1 ;  /* 0x000000040000795c */ /* 0x000fea0000300000 */
[----:B------:R-:W-:-:S04]  /*1a090*/  IMAD.MOV.U32 R3, RZ, RZ, 0x0 ;  /* 0x00000000ff037424 */ /* 0x000fc800078e00ff */
[----:B------:R-:W-:Y:S05]  /*1a0a0*/  RET.REL.NODEC R2 `(matmul_kernel) ;  /* 0xfffffe5c02d47950 */ /* 0x000fea0003c3ffff */
        .weak           $__internal_2_$__cuda_sm10x_tcgen05_guardrail_trap_unallocated_columns_being_dealloced
        .type           $__internal_2_$__cuda_sm10x_tcgen05_guardrail_trap_unallocated_columns_being_dealloced,@function
        .size           $__internal_2_$__cuda_sm10x_tcgen05_guardrail_trap_unallocated_columns_being_dealloced,(.L_x_20 - $__internal_2_$__cuda_sm10x_tcgen05_guardrail_trap_unallocated_columns_being_dealloced)
$__internal_2_$__cuda_sm10x_tcgen05_guardrail_trap_unallocated_columns_being_dealloced:
[----:B------:R-:W-:Y:S05]  /*1a0b0*/  BPT.TRAP 0x1 ;  /* 0x000000040000795c */ /* 0x000fea0000300000 */
[----:B------:R-:W-:-:S04]  /*1a0c0*/  IMAD.MOV.U32 R3, RZ, RZ, 0x0 ;  /* 0x00000000ff037424 */ /* 0x000fc800078e00ff */
[----:B------:R-:W-:Y:S05]  /*1a0d0*/  RET.REL.NODEC R2 `(matmul_kernel) ;  /* 0xfffffe5c02c87950 */ /* 0x000fea0003c3ffff */
.L_x_17:
[----:B------:R-:W-:-:S00]  /*1a0e0*/  BRA `(.L_x_17) ;  /* 0xfffffffc00fc7947 */ /* 0x000fc0000383ffff */
[----:B------:R-:W-:-:S00]  /*1a0f0*/  NOP ;  /* 0x0000000000007918 */ /* 0x000fc00000000000 */
        /* <DEDUP_REMOVED lines=8> */
.L_x_20:


//--------------------- .nv.shared.matmul_kernel  --------------------------
	.section	.nv.shared.matmul_kernel,"aw",@nobits
	.sectionflags	@""
	.align	16
	.zero		1024


//--------------------- .nv.shared.reserved.0     --------------------------
	.section	.nv.shared.reserved.0,"aw",@nobits
	.align	8
	.weak		__nv_reservedSMEM_offset_0_alias
	.size		__nv_reservedSMEM_offset_0_alias, 0, 64
	.other		__nv_reservedSMEM_offset_0_alias,@"STO_CUDA_RESERVED_SHARED STV_DEFAULT"
__nv_reservedSMEM_offset_0_alias:
	.zero		0
.nv.shared.reserved.0:
	.zero		64
	.weak		__nv_reservedSMEM_allocation_phase
	.type		__nv_reservedSMEM_allocation_phase,@object
	.size		__nv_reservedSMEM_allocation_phase,(.L_0 - __nv_reservedSMEM_allocation_phase)
__nv_reservedSMEM_allocation_phase:
	.zero		1
.L_0:
	.zero		7
	.weak		__nv_reservedSMEM_devtool_atexit_pc
	.type		__nv_reservedSMEM_devtool_atexit_pc,@object
	.size		__nv_reservedSMEM_devtool_atexit_pc,(__nv_reservedSMEM_allocation_mask - __nv_reservedSMEM_devtool_atexit_pc)
__nv_reservedSMEM_devtool_atexit_pc:
	.zero		8
	.weak		__nv_reservedSMEM_allocation_mask
	.type		__nv_reservedSMEM_allocation_mask,@object
	.size		__nv_reservedSMEM_allocation_mask,(.L_2 - __nv_reservedSMEM_allocation_mask)
__nv_reservedSMEM_allocation_mask:
	.zero		4
.L_2:


//--------------------- .nv.constant0.matmul_kernel --------------------------
	.section	.nv.constant0.matmul_kernel,"a",@progbits
	.sectionflags	@""
	.align	4
.nv.constant0.matmul_kernel:
	.zero		976


//--------------------- SYMBOLS --------------------------

	.type		.nv.reservedSmem.offset0,@object
	.size		.nv.reservedSmem.offset0,0x4
	.type		.nv.reservedSmem.cap,@object
	.size		.nv.reservedSmem.cap,0x4
